def matmul_kernel(
    a_ptr,
    b_ptr,
    c_ptr,
    M,
    N,
    K,
    stride_am,
    stride_ak,
    stride_bk,
    stride_bn,
    stride_cm,
    stride_cn,
    BLOCK_M: tl.constexpr,
    BLOCK_N: tl.constexpr,
    BLOCK_K: tl.constexpr,
    GROUP_M: tl.constexpr,
):
    pid = tl.program_id(axis=0)
    num_pid_m = tl.cdiv(M, BLOCK_M)
    num_pid_n = tl.cdiv(N, BLOCK_N)
    num_pid_in_group = GROUP_M * num_pid_n
    group_id = pid // num_pid_in_group
    first_pid_m = group_id * GROUP_M
    group_size_m = min(num_pid_m - first_pid_m, GROUP_M)
    pid_m = first_pid_m + ((pid % num_pid_in_group) % group_size_m)
    pid_n = (pid % num_pid_in_group) // group_size_m

    offs_am = (pid_m * BLOCK_M + tl.arange(0, BLOCK_M)) % M
    offs_bn = (pid_n * BLOCK_N + tl.arange(0, BLOCK_N)) % N
    offs_k = tl.arange(0, BLOCK_K)
    a_ptrs = a_ptr + offs_am[:, None] * stride_am + offs_k[None, :] * stride_ak
    b_ptrs = b_ptr + offs_k[:, None] * stride_bk + offs_bn[None, :] * stride_bn

    acc = tl.zeros((BLOCK_M, BLOCK_N), dtype=tl.float32)
    for kk in range(0, tl.cdiv(K, BLOCK_K)):
        a = tl.load(a_ptrs, mask=offs_k[None, :] < K - kk * BLOCK_K, other=0.0)
        b = tl.load(b_ptrs, mask=offs_k[:, None] < K - kk * BLOCK_K, other=0.0)
        acc = tl.dot(a, b, acc)
        a_ptrs += BLOCK_K * stride_ak
        b_ptrs += BLOCK_K * stride_bk

    c = acc.to(c_ptr.dtype.element_ty)
    offs_cm = pid_m * BLOCK_M + tl.arange(0, BLOCK_M)
    offs_cn = pid_n * BLOCK_N + tl.arange(0, BLOCK_N)
    c_ptrs = c_ptr + offs_cm[:, None] * stride_cm + offs_cn[None, :] * stride_cn
    mask = (offs_cm[:, None] < M) & (offs_cn[None, :] < N)
    tl.store(c_ptrs, c, mask=mask)

# config = {"BLOCK_K": 32, "BLOCK_M": 128, "BLOCK_N": 256, "GROUP_M": 1, "arch": "sm_100", "dtype": "fp8e5m2", "num_ctas": 1, "num_stages": 3, "num_warps": 4}
# arch = sm_100


// ===== COMPILED SASS (sm_100a) =====

	.target	sm_100a

	.elftype	@"ET_EXEC"


//--------------------- .note.nv.tkinfo           --------------------------
	.section	.note.nv.tkinfo,"",@"SHT_NOTE"
	.sectionflags	@"SHF_NOTE_NV_TKINFO"
	.tkinfo
        /*0018*/ 	.word	0x00000081
        /*0030*/ 	.string	""
        /*0030*/ 	.string	"ptxas-blackwell"
        /*0030*/ 	.string	"Cuda compilation tools, release 12.9, V12.9.86"
        /*0030*/ 	.string	"Build cuda_12.9.r12.9/compiler.36037853_0"
        /*0030*/ 	.string	"-v  -suppress-debug-info  -lineinfo  -arch sm_100a "



//--------------------- .note.nv.cuver            --------------------------
	.section	.note.nv.cuver,"",@"SHT_NOTE"
	.sectionflags	@"SHF_NOTE_NV_CUVER"
        /*0018*/ 	.short	0x0001
        /*001a*/ 	.short	0x0064
        /*001c*/ 	.short	0x0001
        /*001e*/ 	.short	0x0000
        /*0020*/ 	.short	0x0001
        /*0022*/ 	.short	0x0000


//--------------------- .nv.info                  --------------------------
	.section	.nv.info,"",@"SHT_CUDA_INFO"
	.align	4


	//----- nvinfo : EIATTR_REGCOUNT
	.align		4
        /*0000*/ 	.byte	0x04, 0x2f
        /*0002*/ 	.short	(.L_4 - .L_3)
	.align		4
.L_3:
        /*0004*/ 	.word	index@(matmul_kernel)
        /*0008*/ 	.word	0x000000ff


	//----- nvinfo : EIATTR_FRAME_SIZE
	.align		4
.L_4:
        /*000c*/ 	.byte	0x04, 0x11
        /*000e*/ 	.short	(.L_6 - .L_5)
	.align		4
.L_5:
        /*0010*/ 	.word	index@($__internal_2_$__cuda_sm10x_tcgen05_guardrail_trap_unallocated_columns_being_dealloced)
        /*0014*/ 	.word	0x000001d0


	//----- nvinfo : EIATTR_FRAME_SIZE
	.align		4
.L_6:
        /*0018*/ 	.byte	0x04, 0x11
        /*001a*/ 	.short	(.L_8 - .L_7)
	.align		4
.L_7:
        /*001c*/ 	.word	index@($__internal_1_$__cuda_sm10x_tcgen05_guardrail_trap_phase_invalid_during_alloc)
        /*0020*/ 	.word	0x000001d0


	//----- nvinfo : EIATTR_FRAME_SIZE
	.align		4
.L_8:
        /*0024*/ 	.byte	0x04, 0x11
        /*0026*/ 	.short	(.L_10 - .L_9)
	.align		4
.L_9:
        /*0028*/ 	.word	index@($__internal_0_$__cuda_sm10x_tcgen05_guardrail_trap_col_being_dealloced_not_returned_by_alloc)
        /*002c*/ 	.word	0x000001d0


	//----- nvinfo : EIATTR_FRAME_SIZE
	.align		4
.L_10:
        /*0030*/ 	.byte	0x04, 0x11
        /*0032*/ 	.short	(.L_12 - .L_11)
	.align		4
.L_11:
        /*0034*/ 	.word	index@(matmul_kernel)
        /*0038*/ 	.word	0x000001d0


	//----- nvinfo : EIATTR_MIN_STACK_SIZE
	.align		4
.L_12:
        /*003c*/ 	.byte	0x04, 0x12
        /*003e*/ 	.short	(.L_14 - .L_13)
	.align		4
.L_13:
        /*0040*/ 	.word	index@(matmul_kernel)
        /*0044*/ 	.word	0x000001d0
.L_14:


//--------------------- .nv.info.matmul_kernel    --------------------------
	.section	.nv.info.matmul_kernel,"",@"SHT_CUDA_INFO"
	.sectionflags	@""
	.align	4


	//----- nvinfo : EIATTR_CUDA_API_VERSION
	.align		4
        /*0000*/ 	.byte	0x04, 0x37
        /*0002*/ 	.short	(.L_16 - .L_15)
.L_15:
        /*0004*/ 	.word	0x00000081


	//----- nvinfo : EIATTR_KPARAM_INFO
	.align		4
.L_16:
        /*0008*/ 	.byte	0x04, 0x17
        /*000a*/ 	.short	(.L_18 - .L_17)
.L_17:
        /*000c*/ 	.word	0x00000000
        /*0010*/ 	.short	0x000d
        /*0012*/ 	.short	0x0048
        /*0014*/ 	.byte	0x00, 0xf4, 0x21, 0x00


	//----- nvinfo : EIATTR_KPARAM_INFO
	.align		4
.L_18:
        /*0018*/ 	.byte	0x04, 0x17
        /*001a*/ 	.short	(.L_20 - .L_19)
.L_19:
        /*001c*/ 	.word	0x00000000
        /*0020*/ 	.short	0x000c
        /*0022*/ 	.short	0x0040
        /*0024*/ 	.byte	0x00, 0xf4, 0x21, 0x00


	//----- nvinfo : EIATTR_KPARAM_INFO
	.align		4
.L_20:
        /*0028*/ 	.byte	0x04, 0x17
        /*002a*/ 	.short	(.L_22 - .L_21)
.L_21:
        /*002c*/ 	.word	0x00000000
        /*0030*/ 	.short	0x000b
        /*0032*/ 	.short	0x0038
        /*0034*/ 	.byte	0x00, 0xf0, 0x11, 0x00


	//----- nvinfo : EIATTR_KPARAM_INFO
	.align		4
.L_22:
        /*0038*/ 	.byte	0x04, 0x17
        /*003a*/ 	.short	(.L_24 - .L_23)
.L_23:
        /*003c*/ 	.word	0x00000000
        /*0040*/ 	.short	0x000a
        /*0042*/ 	.short	0x0034
        /*0044*/ 	.byte	0x00, 0xf0, 0x11, 0x00


	//----- nvinfo : EIATTR_KPARAM_INFO
	.align		4
.L_24:
        /*0048*/ 	.byte	0x04, 0x17
        /*004a*/ 	.short	(.L_26 - .L_25)
.L_25:
        /*004c*/ 	.word	0x00000000
        /*0050*/ 	.short	0x0009
        /*0052*/ 	.short	0x0030
        /*0054*/ 	.byte	0x00, 0xf0, 0x11, 0x00


	//----- nvinfo : EIATTR_KPARAM_INFO
	.align		4
.L_26:
        /*0058*/ 	.byte	0x04, 0x17
        /*005a*/ 	.short	(.L_28 - .L_27)
.L_27:
        /*005c*/ 	.word	0x00000000
        /*0060*/ 	.short	0x0008
        /*0062*/ 	.short	0x002c
        /*0064*/ 	.byte	0x00, 0xf0, 0x11, 0x00


	//----- nvinfo : EIATTR_KPARAM_INFO
	.align		4
.L_28:
        /*0068*/ 	.byte	0x04, 0x17
        /*006a*/ 	.short	(.L_30 - .L_29)
.L_29:
        /*006c*/ 	.word	0x00000000
        /*0070*/ 	.short	0x0007
        /*0072*/ 	.short	0x0028
        /*0074*/ 	.byte	0x00, 0xf0, 0x11, 0x00


	//----- nvinfo : EIATTR_KPARAM_INFO
	.align		4
.L_30:
        /*0078*/ 	.byte	0x04, 0x17
        /*007a*/ 	.short	(.L_32 - .L_31)
.L_31:
        /*007c*/ 	.word	0x00000000
        /*0080*/ 	.short	0x0006
        /*0082*/ 	.short	0x0024
        /*0084*/ 	.byte	0x00, 0xf0, 0x11, 0x00


	//----- nvinfo : EIATTR_KPARAM_INFO
	.align		4
.L_32:
        /*0088*/ 	.byte	0x04, 0x17
        /*008a*/ 	.short	(.L_34 - .L_33)
.L_33:
        /*008c*/ 	.word	0x00000000
        /*0090*/ 	.short	0x0005
        /*0092*/ 	.short	0x0020
        /*0094*/ 	.byte	0x00, 0xf0, 0x11, 0x00


	//----- nvinfo : EIATTR_KPARAM_INFO
	.align		4
.L_34:
        /*0098*/ 	.byte	0x04, 0x17
        /*009a*/ 	.short	(.L_36 - .L_35)
.L_35:
        /*009c*/ 	.word	0x00000000
        /*00a0*/ 	.short	0x0004
        /*00a2*/ 	.short	0x001c
        /*00a4*/ 	.byte	0x00, 0xf0, 0x11, 0x00


	//----- nvinfo : EIATTR_KPARAM_INFO
	.align		4
.L_36:
        /*00a8*/ 	.byte	0x04, 0x17
        /*00aa*/ 	.short	(.L_38 - .L_37)
.L_37:
        /*00ac*/ 	.word	0x00000000
        /*00b0*/ 	.short	0x0003
        /*00b2*/ 	.short	0x0018
        /*00b4*/ 	.byte	0x00, 0xf0, 0x11, 0x00


	//----- nvinfo : EIATTR_KPARAM_INFO
	.align		4
.L_38:
        /*00b8*/ 	.byte	0x04, 0x17
        /*00ba*/ 	.short	(.L_40 - .L_39)
.L_39:
        /*00bc*/ 	.word	0x00000000
        /*00c0*/ 	.short	0x0002
        /*00c2*/ 	.short	0x0010
        /*00c4*/ 	.byte	0x00, 0xf4, 0x21, 0x00


	//----- nvinfo : EIATTR_KPARAM_INFO
	.align		4
.L_40:
        /*00c8*/ 	.byte	0x04, 0x17
        /*00ca*/ 	.short	(.L_42 - .L_41)
.L_41:
        /*00cc*/ 	.word	0x00000000
        /*00d0*/ 	.short	0x0001
        /*00d2*/ 	.short	0x0008
        /*00d4*/ 	.byte	0x00, 0xf4, 0x21, 0x00


	//----- nvinfo : EIATTR_KPARAM_INFO
	.align		4
.L_42:
        /*00d8*/ 	.byte	0x04, 0x17
        /*00da*/ 	.short	(.L_44 - .L_43)
.L_43:
        /*00dc*/ 	.word	0x00000000
        /*00e0*/ 	.short	0x0000
        /*00e2*/ 	.short	0x0000
        /*00e4*/ 	.byte	0x00, 0xf4, 0x21, 0x00


	//----- nvinfo : EIATTR_AT_ENTRY_FRAGMENTS
	.align		4
.L_44:
        /*00e8*/ 	.byte	0x04, 0x4f
        /*00ea*/ 	.short	(.L_46 - .L_45)


	//   ....[0]....
.L_45:
        /*00ec*/ 	.word	0x00000004


	//----- nvinfo : EIATTR_RESERVED_SMEM_USED
	.align		4
.L_46:
        /*00f0*/ 	.byte	0x01, 0x41
	.zero		2


	//----- nvinfo : EIATTR_SPARSE_MMA_MASK
	.align		4
        /*00f4*/ 	.byte	0x03, 0x50
        /*00f6*/ 	.short	0x0000


	//----- nvinfo : EIATTR_TCGEN05_1CTA_USED
	.align		4
        /*00f8*/ 	.byte	0x01, 0x51
	.zero		2


	//----- nvinfo : EIATTR_MAXREG_COUNT
	.align		4
        /*00fc*/ 	.byte	0x03, 0x1b
        /*00fe*/ 	.short	0x00ff


	//----- nvinfo : EIATTR_NUM_BARRIERS
	.align		4
        /*0100*/ 	.byte	0x02, 0x4c
        /*0102*/ 	.byte	0x01
	.zero		1


	//----- nvinfo : EIATTR_ANNOTATIONS
	.align		4
        /*0104*/ 	.byte	0x04, 0x55
        /*0106*/ 	.short	(.L_48 - .L_47)


	//   ....[0]....
.L_47:
        /*0108*/ 	.word	0x00000001
        /*010c*/ 	.byte	0xb0, 0xa7, 0x00, 0x00, 0x01, 0x00, 0x00, 0x00, 0xb0, 0xa8, 0x00, 0x00, 0x01, 0x00, 0x00, 0x00
        /* <DEDUP_REMOVED lines=64> */
        /*051c*/ 	.byte	0xf0, 0xcd, 0x00, 0x00, 0x01, 0x00, 0x00, 0x00, 0xe0, 0xce, 0x00, 0x00


	//----- nvinfo : EIATTR_INT_WARP_WIDE_INSTR_OFFSETS
	.align		4
.L_48:
        /*0528*/ 	.byte	0x04, 0x31
        /*052a*/ 	.short	(.L_50 - .L_49)


	//   ....[0]....
.L_49:
        /*052c*/ 	.word	0x00003da0


	//   ....[1]....
        /*0530*/ 	.word	0x00003dd0


	//   ....[2]....
        /*0534*/ 	.word	0x00005fe0


	//   ....[3]....
        /*0538*/ 	.word	0x00013a30


	//   ....[4]....
        /*053c*/ 	.word	0x00013a80


	//----- nvinfo : EIATTR_COOP_GROUP_MASK_REGIDS
	.align		4
.L_50:
        /*0540*/ 	.byte	0x04, 0x29
        /*0542*/ 	.short	(.L_52 - .L_51)


	//   ....[0]....
.L_51:
        /*0544*/ 	.word	0xffffffff


	//   ....[1]....
        /*0548*/ 	.word	0xffffffff


	//   ....[2]....
        /*054c*/ 	.word	0xffffffff


	//   ....[3]....
        /*0550*/ 	.word	0xffffffff


	//----- nvinfo : EIATTR_COOP_GROUP_INSTR_OFFSETS
	.align		4
.L_52:
        /*0554*/ 	.byte	0x04, 0x28
        /*0556*/ 	.short	(.L_54 - .L_53)


	//   ....[0]....
.L_53:
        /*0558*/ 	.word	0x00000080


	//   ....[1]....
        /*055c*/ 	.word	0x00000340


	//   ....[2]....
        /*0560*/ 	.word	0x000138c0


	//   ....[3]....
        /*0564*/ 	.word	0x00013b30


	//----- nvinfo : EIATTR_VRC_CTA_INIT_COUNT
	.align		4
.L_54:
        /*0568*/ 	.byte	0x02, 0x4a
        /*056a*/ 	.byte	0x80
	.zero		1


	//----- nvinfo : EIATTR_MBARRIER_INSTR_OFFSETS
	.align		4
        /*056c*/ 	.byte	0x04, 0x39
        /*056e*/ 	.short	(.L_56 - .L_55)


	//   ....[0]....
.L_55:
        /*0570*/ 	.word	0x00003f40
        /*0574*/ 	.word	0x000000ff
        /*0578*/ 	.word	0x00000000
        /*057c*/ 	.short	0x0100
        /*057e*/ 	.byte	0x0d
	.zero		1


	//   ....[1]....
        /*0580*/ 	.word	0x00006080
        /*0584*/ 	.word	0x000000ff
        /*0588*/ 	.word	0x00006008
        /*058c*/ 	.short	0x0100
        /*058e*/ 	.byte	0x10
	.zero		1


	//   ....[2]....
        /*0590*/ 	.word	0x00007840
        /*0594*/ 	.word	0x000000ff
        /*0598*/ 	.word	0x00000000
        /*059c*/ 	.short	0x010a
        /*059e*/ 	.byte	0x0d
	.zero		1


	//   ....[3]....
        /*05a0*/ 	.word	0x0000a690
        /*05a4*/ 	.word	0x000000ff
        /*05a8*/ 	.word	0x00000000
        /*05ac*/ 	.short	0x010a
        /*05ae*/ 	.byte	0x0d
	.zero		1


	//   ....[4]....
        /*05b0*/ 	.word	0x0000a820
        /*05b4*/ 	.word	0x000000ff
        /*05b8*/ 	.word	0x00006000
        /*05bc*/ 	.short	0x0108
        /*05be*/ 	.byte	0x10
	.zero		1


	//   ....[5]....
        /*05c0*/ 	.word	0x0000a870
        /*05c4*/ 	.word	0x000000ff
        /*05c8*/ 	.word	0x00006008
        /*05cc*/ 	.short	0x0108
        /*05ce*/ 	.byte	0x10
	.zero		1


	//   ....[6]....
        /*05d0*/ 	.word	0x00013b50
        /*05d4*/ 	.word	0x000000ff
        /*05d8*/ 	.word	0x00000000
        /*05dc*/ 	.short	0x010a
        /*05de*/ 	.byte	0x0d
	.zero		1


	//   ....[7]....
        /*05e0*/ 	.word	0x00013b80
        /*05e4*/ 	.word	0x000000ff
        /*05e8*/ 	.word	0x00000000
        /*05ec*/ 	.short	0x010a
        /*05ee*/ 	.byte	0x0d
	.zero		1


	//----- nvinfo : EIATTR_NUM_MBARRIERS
	.align		4
.L_56:
        /*05f0*/ 	.byte	0x03, 0x38
        /*05f2*/ 	.short	0x0002


	//----- nvinfo : EIATTR_EXIT_INSTR_OFFSETS
	.align		4
        /*05f4*/ 	.byte	0x04, 0x1c
        /*05f6*/ 	.short	(.L_58 - .L_57)


	//   ....[0]....
.L_57:
        /*05f8*/ 	.word	0x00013b40


	//----- nvinfo : EIATTR_REQNTID
	.align		4
.L_58:
        /*05fc*/ 	.byte	0x04, 0x10
        /*05fe*/ 	.short	(.L_60 - .L_59)
.L_59:
        /*0600*/ 	.word	0x00000080
        /*0604*/ 	.word	0x00000001
        /*0608*/ 	.word	0x00000001


	//----- nvinfo : EIATTR_CRS_STACK_SIZE
	.align		4
.L_60:
        /*060c*/ 	.byte	0x04, 0x1e
        /*060e*/ 	.short	(.L_62 - .L_61)
.L_61:
        /*0610*/ 	.word	0x00000000


	//----- nvinfo : EIATTR_CBANK_PARAM_SIZE
	.align		4
.L_62:
        /*0614*/ 	.byte	0x03, 0x19
        /*0616*/ 	.short	0x0050


	//----- nvinfo : EIATTR_PARAM_CBANK
	.align		4
        /*0618*/ 	.byte	0x04, 0x0a
        /*061a*/ 	.short	(.L_64 - .L_63)
	.align		4
.L_63:
        /*061c*/ 	.word	index@(.nv.constant0.matmul_kernel)
        /*0620*/ 	.short	0x0380
        /*0622*/ 	.short	0x0050


	//----- nvinfo : EIATTR_SW_WAR
	.align		4
.L_64:
        /*0624*/ 	.byte	0x04, 0x36
        /*0626*/ 	.short	(.L_66 - .L_65)
.L_65:
        /*0628*/ 	.word	0x00000008
.L_66:


//--------------------- .nv.compat                --------------------------
	.section	.nv.compat,"",@"SHT_CUDA_COMPAT_INFO"
	.align	4
        /*0000*/ 	.byte	0x02, 0x02, 0x02, 0x00, 0x02, 0x05, 0x05, 0x00, 0x02, 0x03, 0x00, 0x00, 0x02, 0x06, 0x01, 0x00


//--------------------- .nv.callgraph             --------------------------
	.section	.nv.callgraph,"",@"SHT_CUDA_CALLGRAPH"
	.align	4
	.sectionentsize	8
	.align		4
        /*0000*/ 	.word	0x00000000
	.align		4
        /*0004*/ 	.word	0xffffffff
	.align		4
        /*0008*/ 	.word	0x00000000
	.align		4
        /*000c*/ 	.word	0xfffffffe
	.align		4
        /*0010*/ 	.word	0x00000000
	.align		4
        /*0014*/ 	.word	0xfffffffd
	.align		4
        /*0018*/ 	.word	0x00000000
	.align		4
        /*001c*/ 	.word	0xfffffffc


//--------------------- .text.matmul_kernel       --------------------------
	.section	.text.matmul_kernel,"ax",@progbits
	.align	128
        .global         matmul_kernel
        .type           matmul_kernel,@function
        .size           matmul_kernel,(.L_x_20 - matmul_kernel)
        .other          matmul_kernel,@"STO_CUDA_ENTRY STV_DEFAULT"
matmul_kernel:
.text.matmul_kernel:
[----:B------:R-:W0:Y:S01]  /*0000*/  LDC R1, c[0x0][0x37c] ;  /* 0x0000df00ff017b82 */ /* 0x000e220000000800 */
[----:B------:R-:W1:Y:S01]  /*0010*/  S2R R57, SR_TID.X ;  /* 0x0000000000397919 */ /* 0x000e620000002100 */
[----:B0-----:R-:W-:Y:S01]  /*0020*/  VIADD R1, R1, 0xfffffe30 ;  /* 0xfffffe3001017836 */ /* 0x001fe20000000000 */
[----:B------:R-:W0:Y:S01]  /*0030*/  LDCU.64 UR18, c[0x0][0x358] ;  /* 0x00006b00ff1277ac */ /* 0x000e220008000a00 */
[----:B-1----:R-:W-:-:S13]  /*0040*/  ISETP.GE.U32.AND P0, PT, R57, 0x20, PT ;  /* 0x000000203900780c */ /* 0x002fda0003f06070 */
[----:B------:R-:W-:Y:S02]  /*0050*/  VOTEU.ANY UP0, P0 ;  /* 0x0000000000ff7886 */ /* 0x000fe40000000100 */
[----:B------:R-:W-:Y:S05]  /*0060*/  BRA.U UP0, `(.L_x_0) ;  /* 0x0000000100b87547 */ /* 0x000fea000b800000 */
[----:B------:R-:W1:Y:S01]  /*0070*/  S2UR UR6, SR_CgaCtaId ;  /* 0x00000000000679c3 */ /* 0x000e620000008800 */
[----:B------:R-:W-:Y:S01]  /*0080*/  NOP ;  /* 0x0000000000007918 */ /* 0x000fe20000000000 */
[----:B------:R-:W-:Y:S02]  /*0090*/  UMOV UR4, 0x40 ;  /* 0x0000004000047882 */ /* 0x000fe40000000000 */
[----:B-1----:R-:W-:-:S09]  /*00a0*/  ULEA UR4, UR6, UR4, 0x18 ;  /* 0x0000000406047291 */ /* 0x002fd2000f8ec0ff */
[----:B------:R-:W1:Y:S01]  /*00b0*/  LDS.U8 R0, [UR4] ;  /* 0x00000004ff007984 */ /* 0x000e620008000000 */
[----:B------:R-:W-:Y:S02]  /*00c0*/  UMOV UR4, 0x400 ;  /* 0x0000040000047882 */ /* 0x000fe40000000000 */
[----:B------:R-:W-:Y:S01]  /*00d0*/  ULEA UR4, UR6, UR4, 0x18 ;  /* 0x0000000406047291 */ /* 0x000fe2000f8ec0ff */
[----:B-1----:R-:W-:-:S13]  /*00e0*/  ISETP.NE.AND P0, PT, R0, RZ, PT ;  /* 0x000000ff0000720c */ /* 0x002fda0003f05270 */
[----:B------:R-:W-:Y:S05]  /*00f0*/  @P0 BRA `(.L_x_1) ;  /* 0x00000000007c0947 */ /* 0x000fea0003800000 */
[----:B------:R-:W-:-:S13]  /*0100*/  ELECT P0, URZ, PT ;  /* 0x0000000000ff782f */ /* 0x000fda0003800000 */
[----:B------:R-:W-:Y:S05]  /*0110*/  @!P0 BRA `(.L_x_2) ;  /* 0x0000000000848947 */ /* 0x000fea0003800000 */
[----:B------:R-:W-:Y:S01]  /*0120*/  UMOV UR5, 0x8 ;  /* 0x0000000800057882 */ /* 0x000fe20000000000 */
[----:B------:R-:W-:Y:S02]  /*0130*/  IMAD.MOV.U32 R4, RZ, RZ, 0x1 ;  /* 0x00000001ff047424 */ /* 0x000fe400078e00ff */
[----:B------:R-:W-:Y:S02]  /*0140*/  IMAD.MOV.U32 R5, RZ, RZ, 0xff ;  /* 0x000000ffff057424 */ /* 0x000fe400078e00ff */
[----:B------:R-:W-:Y:S04]  /*0150*/  DEPBAR.LE SB1, 0x36 ;  /* 0x00009d800000791a */ /* 0x000fe80000000000 */
[----:B------:R-:W1:Y:S02]  /*0160*/  UTCATOMSWS.FIND_AND_SET.ALIGN UP1, UR5, UR5 ;  /* 0x00000005000575e3 */ /* 0x000e640008020800 */
[----:B-1----:R-:W-:-:S04]  /*0170*/  PLOP3.LUT P0, PT, PT, PT, UP1, 0x80, 0x8 ;  /* 0x000000000008781c */ /* 0x002fc80003f0f018 */
[----:B------:R-:W-:-:S04]  /*0180*/  SEL R0, RZ, 0xffffffff, !P0 ;  /* 0xffffffffff007807 */ /* 0x000fc80004000000 */
[----:B------:R-:W-:Y:S01]  /*0190*/  ISETP.NE.AND P0, PT, R0, RZ, PT ;  /* 0x000000ff0000720c */ /* 0x000fe20003f05270 */
[----:B------:R-:W-:-:S12]  /*01a0*/  IMAD.U32 R0, RZ, RZ, UR5 ;  /* 0x00000005ff007e24 */ /* 0x000fd8000f8e00ff */
[----:B------:R-:W-:Y:S05]  /*01b0*/  @P0 BRA `(.L_x_3) ;  /* 0x0000000000240947 */ /* 0x000fea0003800000 */
.L_x_4:
[----:B------:R-:W-:Y:S05]  /*01c0*/  NANOSLEEP 0x64 ;  /* 0x000000640000795d */ /* 0x000fea0003800000 */
[----:B------:R-:W-:-:S05]  /*01d0*/  UMOV UR5, 0x8 ;  /* 0x0000000800057882 */ /* 0x000fca0000000000 */
[----:B------:R-:W-:Y:S04]  /*01e0*/  DEPBAR.LE SB1, 0x36 ;  /* 0x00009d800000791a */ /* 0x000fe80000000000 */
[----:B------:R-:W1:Y:S02]  /*01f0*/  UTCATOMSWS.FIND_AND_SET.ALIGN UP1, UR5, UR5 ;  /* 0x00000005000575e3 */ /* 0x000e640008020800 */
[----:B-1----:R-:W-:-:S04]  /*0200*/  PLOP3.LUT P0, PT, PT, PT, UP1, 0x80, 0x8 ;  /* 0x000000000008781c */ /* 0x002fc80003f0f018 */
[----:B------:R-:W-:-:S04]  /*0210*/  SEL R0, RZ, 0xffffffff, !P0 ;  /* 0xffffffffff007807 */ /* 0x000fc80004000000 */
[----:B------:R-:W-:Y:S01]  /*0220*/  ISETP.NE.AND P0, PT, R0, RZ, PT ;  /* 0x000000ff0000720c */ /* 0x000fe20003f05270 */
[----:B------:R-:W-:-:S12]  /*0230*/  IMAD.U32 R0, RZ, RZ, UR5 ;  /* 0x00000005ff007e24 */ /* 0x000fd8000f8e00ff */
[----:B------:R-:W-:Y:S05]  /*0240*/  @!P0 BRA `(.L_x_4) ;  /* 0xfffffffc00dc8947 */ /* 0x000fea000383ffff */
.L_x_3:
[C---:B------:R-:W-:Y:S01]  /*0250*/  VIADD R3, R0.reuse, 0x10 ;  /* 0x0000001000037836 */ /* 0x040fe20000000000 */
[----:B------:R-:W-:Y:S01]  /*0260*/  UMOV UR5, 0x50 ;  /* 0x0000005000057882 */ /* 0x000fe20000000000 */
[----:B------:R-:W-:Y:S01]  /*0270*/  SHF.L.U32 R2, R5, R0, RZ ;  /* 0x0000000005027219 */ /* 0x000fe200000006ff */
[----:B------:R-:W-:Y:S01]  /*0280*/  ULEA UR5, UR6, UR5, 0x18 ;  /* 0x0000000506057291 */ /* 0x000fe2000f8ec0ff */
[----:B------:R-:W-:Y:S01]  /*0290*/  IMAD.SHL.U32 R0, R0, 0x20, RZ ;  /* 0x0000002000007824 */ /* 0x000fe200078e00ff */
[----:B------:R-:W-:-:S04]  /*02a0*/  SHF.L.U32 R3, R4, R3, RZ ;  /* 0x0000000304037219 */ /* 0x000fc800000006ff */
[----:B------:R-:W-:-:S05]  /*02b0*/  LOP3.LUT R2, R3, R2, RZ, 0xfc, !PT ;  /* 0x0000000203027212 */ /* 0x000fca00078efcff */
[----:B------:R1:W-:Y:S04]  /*02c0*/  ATOMS.OR RZ, [UR5], R2 ;  /* 0x00000002ffff798c */ /* 0x0003e8000b000005 */
[----:B------:R1:W-:Y:S01]  /*02d0*/  STS [UR4], R0 ;  /* 0x00000000ff007988 */ /* 0x0003e20008000804 */
[----:B------:R-:W-:Y:S05]  /*02e0*/  BRA `(.L_x_2) ;  /* 0x0000000000107947 */ /* 0x000fea0003800000 */
.L_x_1:
[----:B------:R-:W-:Y:S01]  /*02f0*/  IMAD.MOV.U32 R0, RZ, RZ, -0x1 ;  /* 0xffffffffff007424 */ /* 0x000fe200078e00ff */
[----:B------:R-:W-:-:S04]  /*0300*/  MOV R2, 0x330 ;  /* 0x0000033000027802 */ /* 0x000fc80000000f00 */
[----:B------:R1:W-:Y:S03]  /*0310*/  STS [UR4], R0 ;  /* 0x00000000ff007988 */ /* 0x0003e60008000804 */
[----:B01----:R-:W-:Y:S05]  /*0320*/  CALL.REL.NOINC `($__internal_1_$__cuda_sm10x_tcgen05_guardrail_trap_phase_invalid_during_alloc) ;  /* 0x00000138002c7944 */ /* 0x003fea0003c00000 */
.L_x_2:
[----:B------:R-:W-:Y:S05]  /*0330*/  WARPSYNC.ALL ;  /* 0x0000000000007948 */ /* 0x000fea0003800000 */
[----:B------:R-:W-:Y:S01]  /*0340*/  NOP ;  /* 0x0000000000007918 */ /* 0x000fe20000000000 */
.L_x_0:
[----:B------:R-:W2:Y:S01]  /*0350*/  LDC.64 R8, c[0x0][0x398] ;  /* 0x0000e600ff087b82 */ /* 0x000ea20000000a00 */
[----:B------:R-:W3:Y:S01]  /*0360*/  S2R R5, SR_CTAID.X ;  /* 0x0000000000057919 */ /* 0x000ee20000002500 */
[----:B------:R-:W-:Y:S01]  /*0370*/  LOP3.LUT R206, R57, 0x7f, RZ, 0xc0, !PT ;  /* 0x0000007f39ce7812 */ /* 0x000fe200078ec0ff */
[----:B------:R-:W-:Y:S01]  /*0380*/  UMOV UR4, 0x400 ;  /* 0x0000040000047882 */ /* 0x000fe20000000000 */
[----:B------:R-:W-:Y:S01]  /*0390*/  SHF.R.U32.HI R16, RZ, 0x5, R57 ;  /* 0x00000005ff107819 */ /* 0x000fe20000011639 */
[----:B------:R-:W4:Y:S03]  /*03a0*/  LDCU UR7, c[0x0][0x3a4] ;  /* 0x00007480ff0777ac */ /* 0x000f260008000800 */
[----:B------:R-:W-:Y:S01]  /*03b0*/  R2UR UR6, R16 ;  /* 0x00000000100672ca */ /* 0x000fe200000e0000 */
[----:B------:R-:W5:Y:S01]  /*03c0*/  S2UR UR5, SR_CgaCtaId ;  /* 0x00000000000579c3 */ /* 0x000f620000008800 */
[----:B------:R-:W1:Y:S07]  /*03d0*/  LDCU.128 UR20, c[0x0][0x380] ;  /* 0x00007000ff1477ac */ /* 0x000e6e0008000c00 */
[----:B------:R-:W0:Y:S01]  /*03e0*/  LDC.64 R118, c[0x0][0x3a8] ;  /* 0x0000ea00ff767b82 */ /* 0x000e220000000a00 */
[----:B-12---:R-:W-:-:S05]  /*03f0*/  VIADD R0, R9, 0xff ;  /* 0x000000ff09007836 */ /* 0x006fca0000000000 */
[----:B------:R-:W-:-:S04]  /*0400*/  SHF.R.S32.HI R3, RZ, 0x1f, R0 ;  /* 0x0000001fff037819 */ /* 0x000fc80000011400 */
[----:B------:R-:W-:Y:S01]  /*0410*/  LEA.HI R3, R3, R0, RZ, 0x8 ;  /* 0x0000000003037211 */ /* 0x000fe200078f40ff */
[----:B-----5:R-:W-:Y:S01]  /*0420*/  ULEA UR16, UR5, UR4, 0x18 ;  /* 0x0000000405107291 */ /* 0x020fe2000f8ec0ff */
[----:B---3--:R-:W-:Y:S01]  /*0430*/  IABS R10, R5 ;  /* 0x00000005000a7213 */ /* 0x008fe20000000000 */
[----:B------:R-:W-:Y:S01]  /*0440*/  USHF.L.U32 UR4, UR6, 0x15, URZ ;  /* 0x0000001506047899 */ /* 0x000fe200080006ff */
[----:B------:R-:W-:Y:S01]  /*0450*/  SHF.R.S32.HI R4, RZ, 0x8, R3 ;  /* 0x00000008ff047819 */ /* 0x000fe20000011403 */
[----:B------:R-:W-:Y:S02]  /*0460*/  UIADD3 UR10, UPT, UPT, UR16, 0x6000, URZ ;  /* 0x00006000100a7890 */ /* 0x000fe4000fffe0ff */
[----:B------:R-:W-:Y:S01]  /*0470*/  ULOP3.LUT UR4, UR4, 0x600000, URZ, 0xc0, !UPT ;  /* 0x0060000004047892 */ /* 0x000fe2000f8ec0ff */
[-C--:B------:R-:W-:Y:S02]  /*0480*/  IABS R7, R4.reuse ;  /* 0x0000000400077213 */ /* 0x080fe40000000000 */
[----:B------:R-:W-:-:S02]  /*0490*/  IABS R12, R4 ;  /* 0x00000004000c7213 */ /* 0x000fc40000000000 */
[----:B------:R-:W1:Y:S08]  /*04a0*/  I2F.RP R0, R7 ;  /* 0x0000000700007306 */ /* 0x000e700000209400 */
[----:B-1----:R-:W1:Y:S02]  /*04b0*/  MUFU.RCP R0, R0 ;  /* 0x0000000000007308 */ /* 0x002e640000001000 */
[----:B-1----:R-:W-:-:S02]  /*04c0*/  VIADD R2, R0, 0xffffffe ;  /* 0x0ffffffe00027836 */ /* 0x002fc40000000000 */
[----:B------:R-:W-:-:S04]  /*04d0*/  IMAD.MOV R0, RZ, RZ, -R12 ;  /* 0x000000ffff007224 */ /* 0x000fc800078e0a0c */
[----:B------:R1:W2:Y:S02]  /*04e0*/  F2I.FTZ.U32.TRUNC.NTZ R3, R2 ;  /* 0x0000000200037305 */ /* 0x0002a4000021f000 */
[----:B-1----:R-:W-:Y:S02]  /*04f0*/  IMAD.MOV.U32 R2, RZ, RZ, RZ ;  /* 0x000000ffff027224 */ /* 0x002fe400078e00ff */
[----:B--2---:R-:W-:-:S04]  /*0500*/  IMAD.MOV R6, RZ, RZ, -R3 ;  /* 0x000000ffff067224 */ /* 0x004fc800078e0a03 */
[----:B------:R-:W-:Y:S02]  /*0510*/  IMAD R11, R6, R7, RZ ;  /* 0x00000007060b7224 */ /* 0x000fe400078e02ff */
[----:B------:R-:W-:Y:S02]  /*0520*/  IMAD.MOV.U32 R6, RZ, RZ, R10 ;  /* 0x000000ffff067224 */ /* 0x000fe400078e000a */
[----:B------:R-:W-:-:S06]  /*0530*/  IMAD.HI.U32 R3, R3, R11, R2 ;  /* 0x0000000b03037227 */ /* 0x000fcc00078e0002 */
[----:B------:R-:W-:-:S04]  /*0540*/  IMAD.HI.U32 R3, R3, R6, RZ ;  /* 0x0000000603037227 */ /* 0x000fc800078e00ff */
[----:B------:R-:W-:Y:S01]  /*0550*/  IMAD R0, R3, R0, R6 ;  /* 0x0000000003007224 */ /* 0x000fe200078e0206 */
[----:B------:R-:W-:Y:S04]  /*0560*/  BAR.SYNC.DEFER_BLOCKING 0x0 ;  /* 0x0000000000007b1d */ /* 0x000fe80000010000 */
[----:B------:R-:W-:-:S13]  /*0570*/  ISETP.GT.U32.AND P1, PT, R7, R0, PT ;  /* 0x000000000700720c */ /* 0x000fda0003f24070 */
[----:B------:R-:W-:Y:S02]  /*0580*/  @!P1 IMAD.IADD R0, R0, 0x1, -R7 ;  /* 0x0000000100009824 */ /* 0x000fe400078e0a07 */
[----:B------:R-:W-:Y:S01]  /*0590*/  @!P1 VIADD R3, R3, 0x1 ;  /* 0x0000000103039836 */ /* 0x000fe20000000000 */
[----:B------:R-:W-:Y:S02]  /*05a0*/  ISETP.NE.AND P1, PT, R4, RZ, PT ;  /* 0x000000ff0400720c */ /* 0x000fe40003f25270 */
[----:B------:R-:W-:Y:S02]  /*05b0*/  ISETP.GE.U32.AND P0, PT, R0, R7, PT ;  /* 0x000000070000720c */ /* 0x000fe40003f06070 */
[----:B------:R-:W-:-:S04]  /*05c0*/  LOP3.LUT R0, R5, R4, RZ, 0x3c, !PT ;  /* 0x0000000405007212 */ /* 0x000fc800078e3cff */
[----:B------:R-:W-:Y:S01]  /*05d0*/  ISETP.GE.AND P2, PT, R0, RZ, PT ;  /* 0x000000ff0000720c */ /* 0x000fe20003f46270 */
[----:B------:R-:W-:-:S06]  /*05e0*/  VIADD R0, R8, 0x7f ;  /* 0x0000007f08007836 */ /* 0x000fcc0000000000 */
[----:B------:R-:W-:-:S04]  /*05f0*/  @P0 VIADD R3, R3, 0x1 ;  /* 0x0000000103030836 */ /* 0x000fc80000000000 */
[----:B------:R-:W-:Y:S01]  /*0600*/  IMAD.MOV.U32 R247, RZ, RZ, R3 ;  /* 0x000000fffff77224 */ /* 0x000fe200078e0003 */
[----:B------:R-:W-:-:S03]  /*0610*/  SHF.R.S32.HI R3, RZ, 0x1f, R0 ;  /* 0x0000001fff037819 */ /* 0x000fc60000011400 */
[----:B------:R-:W-:Y:S01]  /*0620*/  @!P2 IMAD.MOV R247, RZ, RZ, -R247 ;  /* 0x000000fffff7a224 */ /* 0x000fe200078e0af7 */
[----:B------:R-:W-:Y:S02]  /*0630*/  LEA.HI R3, R3, R0, RZ, 0x7 ;  /* 0x0000000003037211 */ /* 0x000fe400078f38ff */
[----:B------:R-:W-:-:S04]  /*0640*/  @!P1 LOP3.LUT R247, RZ, R4, RZ, 0x33, !PT ;  /* 0x00000004fff79212 */ /* 0x000fc800078e33ff */
[----:B------:R-:W-:Y:S01]  /*0650*/  LEA.HI.SX32 R3, R3, -R247, 0x19 ;  /* 0x800000f703037211 */ /* 0x000fe200078fcaff */
[----:B------:R-:W-:-:S03]  /*0660*/  IMAD.MOV R6, RZ, RZ, -R247 ;  /* 0x000000ffff067224 */ /* 0x000fc600078e0af7 */
[----:B------:R-:W-:Y:S01]  /*0670*/  VIMNMX R11, PT, PT, R3, 0x1, PT ;  /* 0x00000001030b7848 */ /* 0x000fe20003fe0100 */
[----:B------:R-:W-:-:S03]  /*0680*/  IMAD R6, R4, R6, R5 ;  /* 0x0000000604067224 */ /* 0x000fc600078e0205 */
[-C--:B------:R-:W-:Y:S02]  /*0690*/  IABS R7, R11.reuse ;  /* 0x0000000b00077213 */ /* 0x080fe40000000000 */
[----:B------:R-:W-:Y:S02]  /*06a0*/  IABS R12, R11 ;  /* 0x0000000b000c7213 */ /* 0x000fe40000000000 */
[----:B------:R-:W1:Y:S08]  /*06b0*/  I2F.RP R0, R7 ;  /* 0x0000000700007306 */ /* 0x000e700000209400 */
[----:B-1----:R-:W1:Y:S02]  /*06c0*/  MUFU.RCP R0, R0 ;  /* 0x0000000000007308 */ /* 0x002e640000001000 */
[----:B-1----:R-:W-:-:S02]  /*06d0*/  VIADD R2, R0, 0xffffffe ;  /* 0x0ffffffe00027836 */ /* 0x002fc40000000000 */
[----:B------:R-:W-:Y:S01]  /*06e0*/  IMAD.MOV R0, RZ, RZ, -R12 ;  /* 0x000000ffff007224 */ /* 0x000fe200078e0a0c */
[----:B------:R-:W-:-:S03]  /*06f0*/  IABS R12, R8 ;  /* 0x00000008000c7213 */ /* 0x000fc60000000000 */
[----:B------:R1:W2:Y:S02]  /*0700*/  F2I.FTZ.U32.TRUNC.NTZ R3, R2 ;  /* 0x0000000200037305 */ /* 0x0002a4000021f000 */
[----:B-1----:R-:W-:Y:S02]  /*0710*/  IMAD.MOV.U32 R2, RZ, RZ, RZ ;  /* 0x000000ffff027224 */ /* 0x002fe400078e00ff */
[----:B--2---:R-:W-:-:S04]  /*0720*/  IMAD.MOV R10, RZ, RZ, -R3 ;  /* 0x000000ffff0a7224 */ /* 0x004fc800078e0a03 */
[----:B------:R-:W-:Y:S01]  /*0730*/  IMAD.MOV.U32 R4, RZ, RZ, R10 ;  /* 0x000000ffff047224 */ /* 0x000fe200078e000a */
[----:B------:R-:W-:-:S03]  /*0740*/  IABS R10, R6 ;  /* 0x00000006000a7213 */ /* 0x000fc60000000000 */
[----:B------:R-:W-:Y:S02]  /*0750*/  IMAD R5, R4, R7, RZ ;  /* 0x0000000704057224 */ /* 0x000fe400078e02ff */
[----:B------:R-:W-:Y:S02]  /*0760*/  IMAD.MOV.U32 R4, RZ, RZ, R10 ;  /* 0x000000ffff047224 */ /* 0x000fe400078e000a */
[----:B------:R-:W-:Y:S01]  /*0770*/  IMAD.HI.U32 R3, R3, R5, R2 ;  /* 0x0000000503037227 */ /* 0x000fe200078e0002 */
[----:B------:R-:W-:-:S04]  /*0780*/  IABS R2, R9 ;  /* 0x0000000900027213 */ /* 0x000fc80000000000 */
[----:B------:R-:W1:Y:S01]  /*0790*/  I2F.RP R10, R2 ;  /* 0x00000002000a7306 */ /* 0x000e620000209400 */
[----:B------:R-:W-:-:S04]  /*07a0*/  IMAD.HI.U32 R3, R3, R4, RZ ;  /* 0x0000000403037227 */ /* 0x000fc800078e00ff */
[----:B------:R-:W-:-:S03]  /*07b0*/  IMAD R0, R3, R0, R4 ;  /* 0x0000000003007224 */ /* 0x000fc600078e0204 */
[----:B------:R-:W2:Y:S02]  /*07c0*/  I2F.RP R4, R12 ;  /* 0x0000000c00047306 */ /* 0x000ea40000209400 */
[----:B------:R-:W-:-:S06]  /*07d0*/  ISETP.GT.U32.AND P1, PT, R7, R0, PT ;  /* 0x000000000700720c */ /* 0x000fcc0003f24070 */
[----:B-1----:R-:W-:Y:S07]  /*07e0*/  MUFU.RCP R10, R10 ;  /* 0x0000000a000a7308 */ /* 0x002fee0000001000 */
[----:B------:R-:W-:Y:S01]  /*07f0*/  @!P1 IMAD.IADD R0, R0, 0x1, -R7 ;  /* 0x0000000100009824 */ /* 0x000fe200078e0a07 */
[----:B--2---:R-:W1:Y:S01]  /*0800*/  MUFU.RCP R4, R4 ;  /* 0x0000000400047308 */ /* 0x004e620000001000 */
[----:B------:R-:W-:Y:S01]  /*0810*/  @!P1 VIADD R3, R3, 0x1 ;  /* 0x0000000103039836 */ /* 0x000fe20000000000 */
[----:B------:R-:W-:-:S02]  /*0820*/  ISETP.NE.AND P1, PT, R11, RZ, PT ;  /* 0x000000ff0b00720c */ /* 0x000fc40003f25270 */
[----:B------:R-:W-:Y:S02]  /*0830*/  ISETP.GE.U32.AND P0, PT, R0, R7, PT ;  /* 0x000000070000720c */ /* 0x000fe40003f06070 */
[----:B------:R-:W-:-:S04]  /*0840*/  LOP3.LUT R0, R6, R11, RZ, 0x3c, !PT ;  /* 0x0000000b06007212 */ /* 0x000fc800078e3cff */
[----:B------:R-:W-:-:S07]  /*0850*/  ISETP.GE.AND P2, PT, R0, RZ, PT ;  /* 0x000000ff0000720c */ /* 0x000fce0003f46270 */
[----:B------:R-:W-:Y:S02]  /*0860*/  @P0 VIADD R3, R3, 0x1 ;  /* 0x0000000103030836 */ /* 0x000fe40000000000 */
[----:B-1----:R-:W-:Y:S02]  /*0870*/  VIADD R5, R4, 0xffffffe ;  /* 0x0ffffffe04057836 */ /* 0x002fe40000000000 */
[----:B------:R-:W-:Y:S02]  /*0880*/  IMAD.MOV.U32 R13, RZ, RZ, R3 ;  /* 0x000000ffff0d7224 */ /* 0x000fe400078e0003 */
[----:B------:R-:W-:Y:S02]  /*0890*/  IMAD.MOV.U32 R4, RZ, RZ, RZ ;  /* 0x000000ffff047224 */ /* 0x000fe400078e00ff */
[----:B------:R-:W-:Y:S01]  /*08a0*/  @!P2 IMAD.MOV R13, RZ, RZ, -R13 ;  /* 0x000000ffff0da224 */ /* 0x000fe200078e0a0d */
[----:B------:R-:W-:Y:S01]  /*08b0*/  @!P1 LOP3.LUT R13, RZ, R11, RZ, 0x33, !PT ;  /* 0x0000000bff0d9212 */ /* 0x000fe200078e33ff */
[----:B------:R-:W1:Y:S04]  /*08c0*/  F2I.FTZ.U32.TRUNC.NTZ R5, R5 ;  /* 0x0000000500057305 */ /* 0x000e68000021f000 */
[----:B------:R-:W-:-:S04]  /*08d0*/  IMAD.MOV R0, RZ, RZ, -R13 ;  /* 0x000000ffff007224 */ /* 0x000fc800078e0a0d */
[----:B------:R-:W-:Y:S02]  /*08e0*/  IMAD R0, R11, R0, R6 ;  /* 0x000000000b007224 */ /* 0x000fe400078e0206 */
[----:B------:R-:W-:Y:S02]  /*08f0*/  VIADD R6, R10, 0xffffffe ;  /* 0x0ffffffe0a067836 */ /* 0x000fe40000000000 */
[----:B------:R-:W-:Y:S02]  /*0900*/  IMAD.IADD R247, R247, 0x1, R0 ;  /* 0x00000001f7f77824 */ /* 0x000fe400078e0200 */
[----:B------:R-:W2:Y:S01]  /*0910*/  F2I.FTZ.U32.TRUNC.NTZ R7, R6 ;  /* 0x0000000600077305 */ /* 0x000ea2000021f000 */
[----:B-1----:R-:W-:Y:S02]  /*0920*/  IMAD.MOV R3, RZ, RZ, -R5 ;  /* 0x000000ffff037224 */ /* 0x002fe400078e0a05 */
[----:B------:R-:W-:Y:S02]  /*0930*/  IMAD R247, R247, 0x80, R206 ;  /* 0x00000080f7f77824 */ /* 0x000fe400078e02ce */
[----:B------:R-:W-:-:S03]  /*0940*/  IMAD R3, R3, R12, RZ ;  /* 0x0000000c03037224 */ /* 0x000fc600078e02ff */
[----:B------:R-:W-:Y:S01]  /*0950*/  IABS R0, R247 ;  /* 0x000000f700007213 */ /* 0x000fe20000000000 */
[----:B------:R-:W-:Y:S01]  /*0960*/  IMAD.HI.U32 R4, R5, R3, R4 ;  /* 0x0000000305047227 */ /* 0x000fe200078e0004 */
[----:B------:R-:W-:-:S03]  /*0970*/  SHF.R.U32.HI R5, RZ, 0x5, R57 ;  /* 0x00000005ff057819 */ /* 0x000fc60000011639 */
[----:B------:R-:W-:Y:S01]  /*0980*/  IMAD.MOV.U32 R3, RZ, RZ, R0 ;  /* 0x000000ffff037224 */ /* 0x000fe200078e0000 */
[----:B------:R-:W-:Y:S01]  /*0990*/  SGXT.U32 R5, R5, 0x2 ;  /* 0x000000020505781a */ /* 0x000fe20000000000 */
[----:B------:R-:W-:Y:S02]  /*09a0*/  IMAD.SHL.U32 R0, R13, 0x100, RZ ;  /* 0x000001000d007824 */ /* 0x000fe400078e00ff */
[----:B------:R-:W-:-:S03]  /*09b0*/  IMAD.HI.U32 R4, R4, R3, RZ ;  /* 0x0000000304047227 */ /* 0x000fc600078e00ff */
[----:B------:R-:W-:Y:S01]  /*09c0*/  LOP3.LUT R5, R0, R5, RZ, 0xfc, !PT ;  /* 0x0000000500057212 */ /* 0x000fe200078efcff */
[----:B--2---:R-:W-:Y:S02]  /*09d0*/  IMAD.MOV R11, RZ, RZ, -R7 ;  /* 0x000000ffff0b7224 */ /* 0x004fe400078e0a07 */
[----:B------:R-:W-:Y:S01]  /*09e0*/  IMAD.MOV R4, RZ, RZ, -R4 ;  /* 0x000000ffff047224 */ /* 0x000fe200078e0a04 */
[----:B------:R-:W-:Y:S01]  /*09f0*/  LOP3.LUT R14, R5, 0x4, RZ, 0xfc, !PT ;  /* 0x00000004050e7812 */ /* 0x000fe200078efcff */
[----:B------:R-:W-:Y:S01]  /*0a00*/  IMAD R11, R11, R2, RZ ;  /* 0x000000020b0b7224 */ /* 0x000fe200078e02ff */
[----:B------:R-:W-:Y:S01]  /*0a10*/  LOP3.LUT R15, R5, 0x8, RZ, 0xfc, !PT ;  /* 0x00000008050f7812 */ /* 0x000fe200078efcff */
[----:B------:R-:W-:Y:S01]  /*0a20*/  IMAD.MOV.U32 R6, RZ, RZ, RZ ;  /* 0x000000ffff067224 */ /* 0x000fe200078e00ff */
[----:B------:R-:W-:Y:S01]  /*0a30*/  IABS R10, R14 ;  /* 0x0000000e000a7213 */ /* 0x000fe20000000000 */
[----:B------:R-:W-:Y:S01]  /*0a40*/  IMAD R3, R12, R4, R3 ;  /* 0x000000040c037224 */ /* 0x000fe200078e0203 */
[----:B------:R-:W-:Y:S01]  /*0a50*/  IABS R13, R15 ;  /* 0x0000000f000d7213 */ /* 0x000fe20000000000 */
[----:B------:R-:W-:Y:S01]  /*0a60*/  IMAD.HI.U32 R4, R7, R11, R6 ;  /* 0x0000000b07047227 */ /* 0x000fe200078e0006 */
[----:B------:R-:W-:-:S02]  /*0a70*/  ISETP.GE.AND P4, PT, R14, RZ, PT ;  /* 0x000000ff0e00720c */ /* 0x000fc40003f86270 */
[----:B------:R-:W-:Y:S01]  /*0a80*/  ISETP.GT.U32.AND P0, PT, R12, R3, PT ;  /* 0x000000030c00720c */ /* 0x000fe20003f04070 */
[----:B------:R-:W-:Y:S01]  /*0a90*/  IMAD.MOV.U32 R11, RZ, RZ, R10 ;  /* 0x000000ffff0b7224 */ /* 0x000fe200078e000a */
[----:B------:R-:W-:Y:S01]  /*0aa0*/  LOP3.LUT R10, R5, 0xc, RZ, 0xfc, !PT ;  /* 0x0000000c050a7812 */ /* 0x000fe200078efcff */
[C---:B------:R-:W-:Y:S01]  /*0ab0*/  IMAD.HI.U32 R7, R4.reuse, R13, RZ ;  /* 0x0000000d04077227 */ /* 0x040fe200078e00ff */
[----:B------:R-:W-:Y:S02]  /*0ac0*/  ISETP.GE.AND P1, PT, R15, RZ, PT ;  /* 0x000000ff0f00720c */ /* 0x000fe40003f26270 */
[----:B------:R-:W-:Y:S01]  /*0ad0*/  IABS R35, R10 ;  /* 0x0000000a00237213 */ /* 0x000fe20000000000 */
[----:B------:R-:W-:Y:S01]  /*0ae0*/  IMAD.HI.U32 R6, R4, R11, RZ ;  /* 0x0000000b04067227 */ /* 0x000fe200078e00ff */
[----:B------:R-:W-:Y:S02]  /*0af0*/  ISETP.GE.AND P2, PT, R10, RZ, PT ;  /* 0x000000ff0a00720c */ /* 0x000fe40003f46270 */
[C---:B------:R-:W-:Y:S01]  /*0b00*/  LOP3.LUT R10, R5.reuse, 0x14, RZ, 0xfc, !PT ;  /* 0x00000014050a7812 */ /* 0x040fe200078efcff */
[----:B------:R-:W-:Y:S01]  /*0b10*/  IMAD.MOV R6, RZ, RZ, -R6 ;  /* 0x000000ffff067224 */ /* 0x000fe200078e0a06 */
[C---:B------:R-:W-:Y:S01]  /*0b20*/  LOP3.LUT R14, R5.reuse, 0x20, RZ, 0xfc, !PT ;  /* 0x00000020050e7812 */ /* 0x040fe200078efcff */
[----:B------:R-:W-:Y:S01]  /*0b30*/  IMAD.MOV R7, RZ, RZ, -R7 ;  /* 0x000000ffff077224 */ /* 0x000fe200078e0a07 */
[C---:B------:R-:W-:Y:S01]  /*0b40*/  LOP3.LUT R16, R5.reuse, 0x30, RZ, 0xfc, !PT ;  /* 0x0000003005107812 */ /* 0x040fe200078efcff */
[C---:B------:R-:W-:Y:S01]  /*0b50*/  IMAD R36, R2.reuse, R6, R11 ;  /* 0x0000000602247224 */ /* 0x040fe200078e020b */
[----:B------:R-:W-:Y:S01]  /*0b60*/  IABS R11, R10 ;  /* 0x0000000a000b7213 */ /* 0x000fe20000000000 */
[----:B------:R-:W-:Y:S01]  /*0b70*/  IMAD R52, R2, R7, R13 ;  /* 0x0000000702347224 */ /* 0x000fe200078e020d */
[----:B------:R-:W-:Y:S01]  /*0b80*/  LOP3.LUT R7, R5, 0x10, RZ, 0xfc, !PT ;  /* 0x0000001005077812 */ /* 0x000fe200078efcff */
[----:B------:R-:W-:Y:S01]  /*0b90*/  IMAD.HI.U32 R6, R4, R35, RZ ;  /* 0x0000002304067227 */ /* 0x000fe200078e00ff */
[----:B------:R-:W-:-:S02]  /*0ba0*/  ISETP.GT.U32.AND P5, PT, R2, R36, PT ;  /* 0x000000240200720c */ /* 0x000fc40003fa4070 */
[C---:B------:R-:W-:Y:S01]  /*0bb0*/  ISETP.GT.U32.AND P6, PT, R2.reuse, R52, PT ;  /* 0x000000340200720c */ /* 0x040fe20003fc4070 */
[----:B------:R-:W-:Y:S01]  /*0bc0*/  IMAD.MOV R6, RZ, RZ, -R6 ;  /* 0x000000ffff067224 */ /* 0x000fe200078e0a06 */
[----:B------:R-:W-:Y:S01]  /*0bd0*/  IABS R55, R7 ;  /* 0x0000000700377213 */ /* 0x000fe20000000000 */
[----:B------:R-:W-:Y:S01]  /*0be0*/  @!P0 IMAD.IADD R3, R3, 0x1, -R12 ;  /* 0x0000000103038824 */ /* 0x000fe200078e0a0c */
[----:B------:R-:W-:Y:S01]  /*0bf0*/  ISETP.GE.AND P0, PT, R7, RZ, PT ;  /* 0x000000ff0700720c */ /* 0x000fe20003f06270 */
[----:B------:R-:W-:Y:S01]  /*0c00*/  IMAD R35, R2, R6, R35 ;  /* 0x0000000602237224 */ /* 0x000fe200078e0223 */
[----:B------:R-:W-:Y:S01]  /*0c10*/  IABS R13, R14 ;  /* 0x0000000e000d7213 */ /* 0x000fe20000000000 */
[----:B------:R-:W-:Y:S01]  /*0c20*/  IMAD.HI.U32 R6, R4, R55, RZ ;  /* 0x0000003704067227 */ /* 0x000fe200078e00ff */
[----:B------:R-:W-:Y:S02]  /*0c30*/  ISETP.GT.U32.AND P3, PT, R12, R3, PT ;  /* 0x000000030c00720c */ /* 0x000fe40003f64070 */
[C---:B------:R-:W-:Y:S01]  /*0c40*/  LOP3.LUT R15, R5.reuse, 0x2c, RZ, 0xfc, !PT ;  /* 0x0000002c050f7812 */ /* 0x040fe200078efcff */
[--C-:B------:R-:W-:Y:S01]  /*0c50*/  @!P5 IMAD.IADD R36, R36, 0x1, -R2.reuse ;  /* 0x000000012424d824 */ /* 0x100fe200078e0a02 */
[----:B------:R-:W-:Y:S01]  /*0c60*/  ISETP.GT.U32.AND P5, PT, R2, R35, PT ;  /* 0x000000230200720c */ /* 0x000fe20003fa4070 */
[----:B------:R-:W-:Y:S01]  /*0c70*/  @!P6 IMAD.IADD R52, R52, 0x1, -R2 ;  /* 0x000000013434e824 */ /* 0x000fe200078e0a02 */
[----:B------:R-:W-:Y:S01]  /*0c80*/  LOP3.LUT R19, R5, 0xa0, RZ, 0xfc, !PT ;  /* 0x000000a005137812 */ /* 0x000fe200078efcff */
[----:B------:R-:W-:Y:S01]  /*0c90*/  IMAD.MOV R6, RZ, RZ, -R6 ;  /* 0x000000ffff067224 */ /* 0x000fe200078e0a06 */
[----:B------:R-:W-:-:S02]  /*0ca0*/  ISETP.GT.U32.AND P6, PT, R2, R36, PT ;  /* 0x000000240200720c */ /* 0x000fc40003fc4070 */
[C---:B------:R-:W-:Y:S01]  /*0cb0*/  LOP3.LUT R17, R5.reuse, 0x98, RZ, 0xfc, !PT ;  /* 0x0000009805117812 */ /* 0x040fe200078efcff */
[----:B------:R-:W-:Y:S01]  /*0cc0*/  IMAD R55, R2, R6, R55 ;  /* 0x0000000602377224 */ /* 0x000fe200078e0237 */
[----:B------:R-:W-:Y:S01]  /*0cd0*/  LOP3.LUT R21, R5, 0xb8, RZ, 0xfc, !PT ;  /* 0x000000b805157812 */ /* 0x000fe200078efcff */
[----:B------:R-:W-:Y:S01]  /*0ce0*/  @!P3 IMAD.IADD R3, R3, 0x1, -R12 ;  /* 0x000000010303b824 */ /* 0x000fe200078e0a0c */
[----:B------:R-:W-:Y:S01]  /*0cf0*/  LOP3.LUT R12, R5, 0x18, RZ, 0xfc, !PT ;  /* 0x00000018050c7812 */ /* 0x000fe200078efcff */
[----:B------:R-:W-:Y:S01]  /*0d00*/  IMAD.HI.U32 R6, R4, R11, RZ ;  /* 0x0000000b04067227 */ /* 0x000fe200078e00ff */
[----:B------:R-:W-:Y:S02]  /*0d10*/  ISETP.GT.U32.AND P3, PT, R2, R52, PT ;  /* 0x000000340200720c */ /* 0x000fe40003f64070 */
[----:B------:R-:W-:Y:S01]  /*0d20*/  IABS R51, R12 ;  /* 0x0000000c00337213 */ /* 0x000fe20000000000 */
[--C-:B------:R-:W-:Y:S01]  /*0d30*/  @!P5 IMAD.IADD R35, R35, 0x1, -R2.reuse ;  /* 0x000000012323d824 */ /* 0x100fe200078e0a02 */
[----:B------:R-:W-:Y:S01]  /*0d40*/  ISETP.GE.AND P5, PT, R12, RZ, PT ;  /* 0x000000ff0c00720c */ /* 0x000fe20003fa6270 */
[----:B------:R-:W-:Y:S01]  /*0d50*/  @!P6 IMAD.IADD R36, R36, 0x1, -R2 ;  /* 0x000000012424e824 */ /* 0x000fe200078e0a02 */
[----:B------:R-:W-:Y:S01]  /*0d60*/  ISETP.GT.U32.AND P6, PT, R2, R55, PT ;  /* 0x000000370200720c */ /* 0x000fe20003fc4070 */
[----:B------:R-:W-:Y:S01]  /*0d70*/  IMAD.HI.U32 R7, R4, R51, RZ ;  /* 0x0000003304077227 */ /* 0x000fe200078e00ff */
[----:B------:R-:W-:-:S02]  /*0d80*/  LOP3.LUT R12, R5, 0x28, RZ, 0xfc, !PT ;  /* 0x00000028050c7812 */ /* 0x000fc400078efcff */
[C---:B------:R-:W-:Y:S01]  /*0d90*/  LOP3.LUT R22, R5.reuse, 0xc0, RZ, 0xfc, !PT ;  /* 0x000000c005167812 */ /* 0x040fe200078efcff */
[----:B------:R-:W-:Y:S01]  /*0da0*/  IMAD.MOV R34, RZ, RZ, -R6 ;  /* 0x000000ffff227224 */ /* 0x000fe200078e0a06 */
[----:B------:R-:W-:Y:S01]  /*0db0*/  IABS R49, R12 ;  /* 0x0000000c00317213 */ /* 0x000fe20000000000 */
[----:B------:R-:W-:Y:S01]  /*0dc0*/  @!P4 IMAD.MOV R36, RZ, RZ, -R36 ;  /* 0x000000ffff24c224 */ /* 0x000fe200078e0a24 */
[C---:B------:R-:W-:Y:S01]  /*0dd0*/  LOP3.LUT R23, R5.reuse, 0xc4, RZ, 0xfc, !PT ;  /* 0x000000c405177812 */ /* 0x040fe200078efcff */
[--C-:B------:R-:W-:Y:S01]  /*0de0*/  @!P3 IMAD.IADD R52, R52, 0x1, -R2.reuse ;  /* 0x000000013434b824 */ /* 0x100fe200078e0a02 */
[----:B------:R-:W-:Y:S01]  /*0df0*/  ISETP.GE.AND P3, PT, R10, RZ, PT ;  /* 0x000000ff0a00720c */ /* 0x000fe20003f66270 */
[----:B------:R-:W-:Y:S01]  /*0e00*/  IMAD.HI.U32 R6, R4, R13, RZ ;  /* 0x0000000d04067227 */ /* 0x000fe200078e00ff */
[C---:B------:R-:W-:Y:S02]  /*0e10*/  LOP3.LUT R10, R5.reuse, 0x24, RZ, 0xfc, !PT ;  /* 0x00000024050a7812 */ /* 0x040fe400078efcff */
[----:B------:R-:W-:Y:S01]  /*0e20*/  LOP3.LUT R38, R5, 0xc8, RZ, 0xfc, !PT ;  /* 0x000000c805267812 */ /* 0x000fe200078efcff */
[----:B------:R-:W-:Y:S01]  /*0e30*/  @!P6 IMAD.IADD R55, R55, 0x1, -R2 ;  /* 0x000000013737e824 */ /* 0x000fe200078e0a02 */
[C---:B------:R-:W-:Y:S01]  /*0e40*/  ISETP.GT.U32.AND P6, PT, R2.reuse, R35, PT ;  /* 0x000000230200720c */ /* 0x040fe20003fc4070 */
[----:B------:R-:W-:Y:S01]  /*0e50*/  IMAD.MOV R7, RZ, RZ, -R7 ;  /* 0x000000ffff077224 */ /* 0x000fe200078e0a07 */
[----:B------:R-:W-:Y:S01]  /*0e60*/  IABS R33, R10 ;  /* 0x0000000a00217213 */ /* 0x000fe20000000000 */
[C---:B------:R-:W-:Y:S01]  /*0e70*/  IMAD R34, R2.reuse, R34, R11 ;  /* 0x0000002202227224 */ /* 0x040fe200078e020b */
[C---:B------:R-:W-:Y:S01]  /*0e80*/  ISETP.GT.U32.AND P4, PT, R2.reuse, R55, PT ;  /* 0x000000370200720c */ /* 0x040fe20003f84070 */
[----:B------:R-:W-:Y:S01]  /*0e90*/  IMAD.MOV R6, RZ, RZ, -R6 ;  /* 0x000000ffff067224 */ /* 0x000fe200078e0a06 */
[----:B------:R-:W-:Y:S01]  /*0ea0*/  IABS R11, R15 ;  /* 0x0000000f000b7213 */ /* 0x000fe20000000000 */
[C---:B------:R-:W-:Y:S01]  /*0eb0*/  IMAD R51, R2.reuse, R7, R51 ;  /* 0x0000000702337224 */ /* 0x040fe200078e0233 */
[----:B------:R-:W-:Y:S01]  /*0ec0*/  LOP3.LUT R39, R5, 0xe4, RZ, 0xfc, !PT ;  /* 0x000000e405277812 */ /* 0x000fe200078efcff */
[----:B------:R-:W-:Y:S01]  /*0ed0*/  @!P1 IMAD.MOV R52, RZ, RZ, -R52 ;  /* 0x000000ffff349224 */ /* 0x000fe200078e0a34 */
[C---:B------:R-:W-:Y:S01]  /*0ee0*/  ISETP.GT.U32.AND P1, PT, R2.reuse, R34, PT ;  /* 0x000000220200720c */ /* 0x040fe20003f24070 */
[C---:B------:R-:W-:Y:S01]  /*0ef0*/  IMAD R50, R2.reuse, R6, R13 ;  /* 0x0000000602327224 */ /* 0x040fe200078e020d */
[----:B------:R-:W-:Y:S01]  /*0f00*/  IABS R13, R16 ;  /* 0x00000010000d7213 */ /* 0x000fe20000000000 */
[----:B------:R-:W-:Y:S01]  /*0f10*/  @!P6 IMAD.IADD R35, R35, 0x1, -R2 ;  /* 0x000000012323e824 */ /* 0x000fe200078e0a02 */
[----:B------:R-:W-:Y:S01]  /*0f20*/  ISETP.GT.U32.AND P6, PT, R2, R51, PT ;  /* 0x000000330200720c */ /* 0x000fe20003fc4070 */
[----:B------:R-:W-:Y:S01]  /*0f30*/  IMAD.HI.U32 R6, R4, R33, RZ ;  /* 0x0000002104067227 */ /* 0x000fe200078e00ff */
[----:B------:R-:W-:-:S02]  /*0f40*/  IABS R59, R39 ;  /* 0x00000027003b7213 */ /* 0x000fc40000000000 */
[----:B------:R-:W-:Y:S01]  /*0f50*/  LOP3.LUT R71, R5, 0xe8, RZ, 0xfc, !PT ;  /* 0x000000e805477812 */ /* 0x000fe200078efcff */
[--C-:B------:R-:W-:Y:S01]  /*0f60*/  @!P4 IMAD.IADD R55, R55, 0x1, -R2.reuse ;  /* 0x000000013737c824 */ /* 0x100fe200078e0a02 */
[----:B------:R-:W-:Y:S01]  /*0f70*/  ISETP.GT.U32.AND P4, PT, R2, R50, PT ;  /* 0x000000320200720c */ /* 0x000fe20003f84070 */
[----:B------:R-:W-:Y:S01]  /*0f80*/  IMAD.HI.U32 R7, R4, R49, RZ ;  /* 0x0000003104077227 */ /* 0x000fe200078e00ff */
[----:B------:R-:W-:Y:S02]  /*0f90*/  IABS R61, R71 ;  /* 0x00000047003d7213 */ /* 0x000fe40000000000 */
[----:B------:R-:W-:Y:S01]  /*0fa0*/  LOP3.LUT R88, R5, 0xec, RZ, 0xfc, !PT ;  /* 0x000000ec05587812 */ /* 0x000fe200078efcff */
[--C-:B------:R-:W-:Y:S01]  /*0fb0*/  @!P1 IMAD.IADD R34, R34, 0x1, -R2.reuse ;  /* 0x0000000122229824 */ /* 0x100fe200078e0a02 */
[----:B------:R-:W-:Y:S01]  /*0fc0*/  ISETP.GE.AND P1, PT, R14, RZ, PT ;  /* 0x000000ff0e00720c */ /* 0x000fe20003f26270 */
[----:B------:R-:W-:Y:S01]  /*0fd0*/  @!P6 IMAD.IADD R51, R51, 0x1, -R2 ;  /* 0x000000013333e824 */ /* 0x000fe200078e0a02 */
[C---:B------:R-:W-:Y:S01]  /*0fe0*/  LOP3.LUT R14, R5.reuse, 0x54, RZ, 0xfc, !PT ;  /* 0x00000054050e7812 */ /* 0x040fe200078efcff */
[----:B------:R-:W-:Y:S01]  /*0ff0*/  IMAD.MOV R6, RZ, RZ, -R6 ;  /* 0x000000ffff067224 */ /* 0x000fe200078e0a06 */
[----:B------:R-:W-:Y:S01]  /*1000*/  ISETP.GT.U32.AND P6, PT, R2, R34, PT ;  /* 0x000000220200720c */ /* 0x000fe20003fc4070 */
[----:B------:R-:W-:Y:S01]  /*1010*/  IMAD.MOV R7, RZ, RZ, -R7 ;  /* 0x000000ffff077224 */ /* 0x000fe200078e0a07 */
[----:B------:R-:W-:Y:S01]  /*1020*/  IABS R63, R88 ;  /* 0x00000058003f7213 */ /* 0x000fe20000000000 */
[----:B------:R-:W-:Y:S01]  /*1030*/  @!P4 IMAD.IADD R50, R50, 0x1, -R2 ;  /* 0x000000013232c824 */ /* 0x000fe200078e0a02 */
[C---:B------:R-:W-:Y:S01]  /*1040*/  ISETP.GT.U32.AND P4, PT, R2.reuse, R51, PT ;  /* 0x000000330200720c */ /* 0x040fe20003f84070 */
[C---:B------:R-:W-:Y:S01]  /*1050*/  IMAD R33, R2.reuse, R6, R33 ;  /* 0x0000000602217224 */ /* 0x040fe200078e0221 */
[C---:B------:R-:W-:Y:S01]  /*1060*/  LOP3.LUT R90, R5.reuse, 0xf4, RZ, 0xfc, !PT ;  /* 0x000000f4055a7812 */ /* 0x040fe200078efcff */
[----:B------:R-:W-:Y:S01]  /*1070*/  IMAD R49, R2, R7, R49 ;  /* 0x0000000702317224 */ /* 0x000fe200078e0231 */
[----:B------:R-:W-:Y:S01]  /*1080*/  LOP3.LUT R89, R5, 0xf0, RZ, 0xfc, !PT ;  /* 0x000000f005597812 */ /* 0x000fe200078efcff */
[----:B------:R-:W-:Y:S01]  /*1090*/  IMAD.HI.U32 R7, R4, R13, RZ ;  /* 0x0000000d04077227 */ /* 0x000fe200078e00ff */
[----:B------:R-:W-:-:S02]  /*10a0*/  IABS R67, R90 ;  /* 0x0000005a00437213 */ /* 0x000fc40000000000 */
[----:B------:R-:W-:Y:S01]  /*10b0*/  IABS R65, R89 ;  /* 0x0000005900417213 */ /* 0x000fe20000000000 */
[--C-:B------:R-:W-:Y:S01]  /*10c0*/  @!P6 IMAD.IADD R34, R34, 0x1, -R2.reuse ;  /* 0x000000012222e824 */ /* 0x100fe200078e0a02 */
[C---:B------:R-:W-:Y:S01]  /*10d0*/  ISETP.GT.U32.AND P6, PT, R2.reuse, R33, PT ;  /* 0x000000210200720c */ /* 0x040fe20003fc4070 */
[----:B------:R-:W-:Y:S01]  /*10e0*/  IMAD.MOV R7, RZ, RZ, -R7 ;  /* 0x000000ffff077224 */ /* 0x000fe200078e0a07 */
[----:B------:R-:W-:Y:S01]  /*10f0*/  LOP3.LUT R79, R5, 0xf8, RZ, 0xfc, !PT ;  /* 0x000000f8054f7812 */ /* 0x000fe200078efcff */
[----:B------:R-:W-:Y:S01]  /*1100*/  @!P4 IMAD.IADD R51, R51, 0x1, -R2 ;  /* 0x000000013333c824 */ /* 0x000fe200078e0a02 */
[----:B------:R-:W-:Y:S01]  /*1110*/  ISETP.GT.U32.AND P4, PT, R2, R49, PT ;  /* 0x000000310200720c */ /* 0x000fe20003f84070 */
[----:B------:R-:W-:Y:S01]  /*1120*/  @!P0 IMAD.MOV R55, RZ, RZ, -R55 ;  /* 0x000000ffff378224 */ /* 0x000fe200078e0a37 */
[----:B------:R-:W-:Y:S01]  /*1130*/  ISETP.GE.AND P0, PT, R10, RZ, PT ;  /* 0x000000ff0a00720c */ /* 0x000fe20003f06270 */
[----:B------:R-:W-:Y:S01]  /*1140*/  IMAD R48, R2, R7, R13 ;  /* 0x0000000702307224 */ /* 0x000fe200078e020d */
[C---:B------:R-:W-:Y:S01]  /*1150*/  LOP3.LUT R10, R5.reuse, 0x34, RZ, 0xfc, !PT ;  /* 0x00000034050a7812 */ /* 0x040fe200078efcff */
[----:B------:R-:W-:Y:S01]  /*1160*/  IMAD.HI.U32 R6, R4, R11, RZ ;  /* 0x0000000b04067227 */ /* 0x000fe200078e00ff */
[----:B------:R-:W-:-:S02]  /*1170*/  LOP3.LUT R7, R5, 0x38, RZ, 0xfc, !PT ;  /* 0x0000003805077812 */ /* 0x000fc400078efcff */
[----:B------:R-:W-:Y:S01]  /*1180*/  IABS R31, R10 ;  /* 0x0000000a001f7213 */ /* 0x000fe20000000000 */
[--C-:B------:R-:W-:Y:S01]  /*1190*/  @!P6 IMAD.IADD R33, R33, 0x1, -R2.reuse ;  /* 0x000000012121e824 */ /* 0x100fe200078e0a02 */
[----:B------:R-:W-:Y:S01]  /*11a0*/  IABS R47, R7 ;  /* 0x00000007002f7213 */ /* 0x000fe20000000000 */
[----:B------:R-:W-:Y:S01]  /*11b0*/  @!P5 IMAD.MOV R51, RZ, RZ, -R51 ;  /* 0x000000ffff33d224 */ /* 0x000fe200078e0a33 */
[C---:B------:R-:W-:Y:S01]  /*11c0*/  ISETP.GT.U32.AND P5, PT, R2.reuse, R48, PT ;  /* 0x000000300200720c */ /* 0x040fe20003fa4070 */
[----:B------:R-:W-:Y:S01]  /*11d0*/  @!P4 IMAD.IADD R49, R49, 0x1, -R2 ;  /* 0x000000013131c824 */ /* 0x000fe200078e0a02 */
[C---:B------:R-:W-:Y:S01]  /*11e0*/  ISETP.GT.U32.AND P4, PT, R2.reuse, R33, PT ;  /* 0x000000210200720c */ /* 0x040fe20003f84070 */
[----:B------:R-:W-:Y:S01]  /*11f0*/  IMAD.MOV R6, RZ, RZ, -R6 ;  /* 0x000000ffff067224 */ /* 0x000fe200078e0a06 */
[----:B------:R-:W-:Y:S01]  /*1200*/  IABS R69, R79 ;  /* 0x0000004f00457213 */ /* 0x000fe20000000000 */
[----:B------:R-:W-:Y:S01]  /*1210*/  @!P3 IMAD.MOV R34, RZ, RZ, -R34 ;  /* 0x000000ffff22b224 */ /* 0x000fe200078e0a22 */
[C---:B------:R-:W-:Y:S01]  /*1220*/  ISETP.GT.U32.AND P3, PT, R2.reuse, R49, PT ;  /* 0x000000310200720c */ /* 0x040fe20003f64070 */
[----:B------:R-:W-:-:S02]  /*1230*/  IMAD R32, R2, R6, R11 ;  /* 0x0000000602207224 */ /* 0x000fc400078e020b */
[----:B------:R-:W-:-:S03]  /*1240*/  IMAD.HI.U32 R6, R4, R31, RZ ;  /* 0x0000001f04067227 */ /* 0x000fc600078e00ff */
[C---:B------:R-:W-:Y:S01]  /*1250*/  ISETP.GT.U32.AND P6, PT, R2.reuse, R32, PT ;  /* 0x000000200200720c */ /* 0x040fe20003fc4070 */
[----:B------:R-:W-:Y:S02]  /*1260*/  IMAD.MOV R6, RZ, RZ, -R6 ;  /* 0x000000ffff067224 */ /* 0x000fe400078e0a06 */
[----:B------:R-:W-:Y:S01]  /*1270*/  @!P2 IMAD.MOV R35, RZ, RZ, -R35 ;  /* 0x000000ffff23a224 */ /* 0x000fe200078e0a23 */
[C---:B------:R-:W-:Y:S01]  /*1280*/  ISETP.GT.U32.AND P2, PT, R2.reuse, R50, PT ;  /* 0x000000320200720c */ /* 0x040fe20003f44070 */
[----:B------:R-:W-:Y:S02]  /*1290*/  IMAD R31, R2, R6, R31 ;  /* 0x00000006021f7224 */ /* 0x000fe400078e021f */
[--C-:B------:R-:W-:Y:S01]  /*12a0*/  @!P4 IMAD.IADD R33, R33, 0x1, -R2.reuse ;  /* 0x000000012121c824 */ /* 0x100fe200078e0a02 */
[----:B------:R-:W-:Y:S01]  /*12b0*/  ISETP.GE.AND P4, PT, R16, RZ, PT ;  /* 0x000000ff1000720c */ /* 0x000fe20003f86270 */
[--C-:B------:R-:W-:Y:S01]  /*12c0*/  @!P5 IMAD.IADD R48, R48, 0x1, -R2.reuse ;  /* 0x000000013030d824 */ /* 0x100fe200078e0a02 */
[----:B------:R-:W-:Y:S01]  /*12d0*/  ISETP.GE.AND P5, PT, R10, RZ, PT ;  /* 0x000000ff0a00720c */ /* 0x000fe20003fa6270 */
[----:B------:R-:W-:Y:S01]  /*12e0*/  @!P3 IMAD.IADD R49, R49, 0x1, -R2 ;  /* 0x000000013131b824 */ /* 0x000fe200078e0a02 */
[C---:B------:R-:W-:Y:S01]  /*12f0*/  ISETP.GT.U32.AND P3, PT, R2.reuse, R31, PT ;  /* 0x0000001f0200720c */ /* 0x040fe20003f64070 */
[----:B------:R-:W-:Y:S01]  /*1300*/  @!P0 IMAD.MOV R33, RZ, RZ, -R33 ;  /* 0x000000ffff218224 */ /* 0x000fe200078e0a21 */
[----:B------:R-:W-:Y:S01]  /*1310*/  ISETP.GT.U32.AND P0, PT, R2, R48, PT ;  /* 0x000000300200720c */ /* 0x000fe20003f04070 */
[----:B------:R-:W-:Y:S01]  /*1320*/  IMAD.HI.U32 R6, R4, R47, RZ ;  /* 0x0000002f04067227 */ /* 0x000fe200078e00ff */
[----:B------:R-:W-:-:S02]  /*1330*/  LOP3.LUT R10, R5, 0x48, RZ, 0xfc, !PT ;  /* 0x00000048050a7812 */ /* 0x000fc400078efcff */
[C---:B------:R-:W-:Y:S01]  /*1340*/  LOP3.LUT R16, R5.reuse, 0x60, RZ, 0xfc, !PT ;  /* 0x0000006005107812 */ /* 0x040fe200078efcff */
[----:B------:R-:W-:Y:S01]  /*1350*/  IMAD.MOV R6, RZ, RZ, -R6 ;  /* 0x000000ffff067224 */ /* 0x000fe200078e0a06 */
[----:B------:R-:W-:Y:S01]  /*1360*/  IABS R45, R10 ;  /* 0x0000000a002d7213 */ /* 0x000fe20000000000 */
[--C-:B------:R-:W-:Y:S01]  /*1370*/  @!P2 IMAD.IADD R50, R50, 0x1, -R2.reuse ;  /* 0x000000013232a824 */ /* 0x100fe200078e0a02 */
[----:B------:R-:W-:Y:S01]  /*1380*/  ISETP.GE.AND P2, PT, R12, RZ, PT ;  /* 0x000000ff0c00720c */ /* 0x000fe20003f46270 */
[----:B------:R-:W-:Y:S01]  /*1390*/  IMAD R47, R2, R6, R47 ;  /* 0x00000006022f7224 */ /* 0x000fe200078e022f */
[C---:B------:R-:W-:Y:S01]  /*13a0*/  LOP3.LUT R6, R5.reuse, 0x40, RZ, 0xfc, !PT ;  /* 0x0000004005067812 */ /* 0x040fe200078efcff */
[--C-:B------:R-:W-:Y:S01]  /*13b0*/  @!P6 IMAD.IADD R32, R32, 0x1, -R2.reuse ;  /* 0x000000012020e824 */ /* 0x100fe200078e0a02 */
[----:B------:R-:W-:Y:S01]  /*13c0*/  LOP3.LUT R12, R5, 0x4c, RZ, 0xfc, !PT ;  /* 0x0000004c050c7812 */ /* 0x000fe200078efcff */
[--C-:B------:R-:W-:Y:S01]  /*13d0*/  @!P3 IMAD.IADD R31, R31, 0x1, -R2.reuse ;  /* 0x000000011f1fb824 */ /* 0x100fe200078e0a02 */
[----:B------:R-:W-:Y:S01]  /*13e0*/  IABS R11, R6 ;  /* 0x00000006000b7213 */ /* 0x000fe20000000000 */
[----:B------:R-:W-:Y:S01]  /*13f0*/  @!P0 IMAD.IADD R48, R48, 0x1, -R2 ;  /* 0x0000000130308824 */ /* 0x000fe200078e0a02 */
[C---:B------:R-:W-:Y:S01]  /*1400*/  ISETP.GT.U32.AND P0, PT, R2.reuse, R47, PT ;  /* 0x0000002f0200720c */ /* 0x040fe20003f04070 */
[----:B------:R-:W-:Y:S01]  /*1410*/  @!P1 IMAD.MOV R50, RZ, RZ, -R50 ;  /* 0x000000ffff329224 */ /* 0x000fe200078e0a32 */
[C---:B------:R-:W-:Y:S01]  /*1420*/  ISETP.GT.U32.AND P6, PT, R2.reuse, R32, PT ;  /* 0x000000200200720c */ /* 0x040fe20003fc4070 */
[----:B------:R-:W-:Y:S01]  /*1430*/  @!P4 IMAD.MOV R48, RZ, RZ, -R48 ;  /* 0x000000ffff30c224 */ /* 0x000fe200078e0a30 */
[----:B------:R-:W-:Y:S01]  /*1440*/  ISETP.GT.U32.AND P3, PT, R2, R31, PT ;  /* 0x0000001f0200720c */ /* 0x000fe20003f64070 */
[----:B------:R-:W-:Y:S01]  /*1450*/  @!P2 IMAD.MOV R49, RZ, RZ, -R49 ;  /* 0x000000ffff31a224 */ /* 0x000fe200078e0a31 */
[----:B------:R-:W-:-:S02]  /*1460*/  ISETP.GE.AND P1, PT, R15, RZ, PT ;  /* 0x000000ff0f00720c */ /* 0x000fc40003f26270 */
[----:B------:R-:W-:Y:S01]  /*1470*/  ISETP.GE.AND P2, PT, R6, RZ, PT ;  /* 0x000000ff0600720c */ /* 0x000fe20003f46270 */
[----:B------:R-:W-:Y:S01]  /*1480*/  IMAD.HI.U32 R6, R4, R11, RZ ;  /* 0x0000000b04067227 */ /* 0x000fe200078e00ff */
[----:B------:R-:W-:Y:S02]  /*1490*/  IABS R29, R12 ;  /* 0x0000000c001d7213 */ /* 0x000fe40000000000 */
[----:B------:R-:W-:Y:S01]  /*14a0*/  LOP3.LUT R15, R5, 0x58, RZ, 0xfc, !PT ;  /* 0x00000058050f7812 */ /* 0x000fe200078efcff */
[----:B------:R-:W-:Y:S01]  /*14b0*/  @!P0 IMAD.IADD R47, R47, 0x1, -R2 ;  /* 0x000000012f2f8824 */ /* 0x000fe200078e0a02 */
[----:B------:R-:W-:Y:S01]  /*14c0*/  ISETP.GE.AND P4, PT, R10, RZ, PT ;  /* 0x000000ff0a00720c */ /* 0x000fe20003f86270 */
[----:B------:R-:W-:Y:S01]  /*14d0*/  IMAD.MOV R46, RZ, RZ, -R6 ;  /* 0x000000ffff2e7224 */ /* 0x000fe200078e0a06 */
[----:B------:R-:W-:Y:S01]  /*14e0*/  IABS R43, R15 ;  /* 0x0000000f002b7213 */ /* 0x000fe20000000000 */
[--C-:B------:R-:W-:Y:S01]  /*14f0*/  @!P6 IMAD.IADD R32, R32, 0x1, -R2.reuse ;  /* 0x000000012020e824 */ /* 0x100fe200078e0a02 */
[----:B------:R-:W-:Y:S01]  /*1500*/  ISETP.GE.AND P6, PT, R7, RZ, PT ;  /* 0x000000ff0700720c */ /* 0x000fe20003fc6270 */
[----:B------:R-:W-:Y:S01]  /*1510*/  @!P3 IMAD.IADD R31, R31, 0x1, -R2 ;  /* 0x000000011f1fb824 */ /* 0x000fe200078e0a02 */
[----:B------:R-:W-:Y:S01]  /*1520*/  LOP3.LUT R7, R5, 0x44, RZ, 0xfc, !PT ;  /* 0x0000004405077812 */ /* 0x000fe200078efcff */
[C---:B------:R-:W-:Y:S01]  /*1530*/  IMAD R46, R2.reuse, R46, R11 ;  /* 0x0000002e022e7224 */ /* 0x040fe200078e020b */
[----:B------:R-:W-:Y:S01]  /*1540*/  ISETP.GT.U32.AND P0, PT, R2, R47, PT ;  /* 0x0000002f0200720c */ /* 0x000fe20003f04070 */
[----:B------:R-:W-:Y:S01]  /*1550*/  @!P1 IMAD.MOV R32, RZ, RZ, -R32 ;  /* 0x000000ffff209224 */ /* 0x000fe200078e0a20 */
[----:B------:R-:W-:Y:S01]  /*1560*/  ISETP.GE.AND P1, PT, R7, RZ, PT ;  /* 0x000000ff0700720c */ /* 0x000fe20003f26270 */
[----:B------:R-:W-:Y:S01]  /*1570*/  @!P5 IMAD.MOV R31, RZ, RZ, -R31 ;  /* 0x000000ffff1fd224 */ /* 0x000fe200078e0a1f */
[----:B------:R-:W-:Y:S01]  /*1580*/  IABS R13, R7 ;  /* 0x00000007000d7213 */ /* 0x000fe20000000000 */
[----:B------:R-:W-:Y:S01]  /*1590*/  IMAD.HI.U32 R7, R4, R45, RZ ;  /* 0x0000002d04077227 */ /* 0x000fe200078e00ff */
[----:B------:R-:W-:-:S02]  /*15a0*/  ISETP.GT.U32.AND P5, PT, R2, R46, PT ;  /* 0x0000002e0200720c */ /* 0x000fc40003fa4070 */
[----:B------:R-:W-:Y:S01]  /*15b0*/  ISETP.GE.AND P3, PT, R12, RZ, PT ;  /* 0x000000ff0c00720c */ /* 0x000fe20003f66270 */
[----:B------:R-:W-:Y:S01]  /*15c0*/  IMAD.MOV R7, RZ, RZ, -R7 ;  /* 0x000000ffff077224 */ /* 0x000fe200078e0a07 */
[----:B------:R-:W-:Y:S01]  /*15d0*/  LOP3.LUT R12, R5, 0x50, RZ, 0xfc, !PT ;  /* 0x00000050050c7812 */ /* 0x000fe200078efcff */
[----:B------:R-:W-:Y:S01]  /*15e0*/  IMAD.HI.U32 R6, R4, R13, RZ ;  /* 0x0000000d04067227 */ /* 0x000fe200078e00ff */
[----:B------:R-:W-:Y:S02]  /*15f0*/  IABS R10, R16 ;  /* 0x00000010000a7213 */ /* 0x000fe40000000000 */
[----:B------:R-:W-:Y:S01]  /*1600*/  IABS R11, R12 ;  /* 0x0000000c000b7213 */ /* 0x000fe20000000000 */
[----:B------:R-:W-:Y:S02]  /*1610*/  @!P0 IMAD.IADD R47, R47, 0x1, -R2 ;  /* 0x000000012f2f8824 */ /* 0x000fe400078e0a02 */
[----:B------:R-:W-:Y:S02]  /*1620*/  IMAD R45, R2, R7, R45 ;  /* 0x00000007022d7224 */ /* 0x000fe400078e022d */
[----:B------:R-:W-:-:S02]  /*1630*/  @!P6 IMAD.MOV R47, RZ, RZ, -R47 ;  /* 0x000000ffff2fe224 */ /* 0x000fc400078e0a2f */
[----:B------:R-:W-:Y:S01]  /*1640*/  @!P5 IMAD.IADD R46, R46, 0x1, -R2 ;  /* 0x000000012e2ed824 */ /* 0x000fe200078e0a02 */
[----:B------:R-:W-:Y:S01]  /*1650*/  ISETP.GT.U32.AND P6, PT, R2, R45, PT ;  /* 0x0000002d0200720c */ /* 0x000fe20003fc4070 */
[----:B------:R-:W-:Y:S02]  /*1660*/  IMAD.MOV R30, RZ, RZ, -R6 ;  /* 0x000000ffff1e7224 */ /* 0x000fe400078e0a06 */
[----:B------:R-:W-:Y:S01]  /*1670*/  IMAD.HI.U32 R6, R4, R29, RZ ;  /* 0x0000001d04067227 */ /* 0x000fe200078e00ff */
[----:B------:R-:W-:-:S03]  /*1680*/  ISETP.GT.U32.AND P5, PT, R2, R46, PT ;  /* 0x0000002e0200720c */ /* 0x000fc60003fa4070 */
[----:B------:R-:W-:Y:S01]  /*1690*/  IMAD R30, R2, R30, R13 ;  /* 0x0000001e021e7224 */ /* 0x000fe200078e020d */
[----:B------:R-:W-:Y:S01]  /*16a0*/  IABS R13, R14 ;  /* 0x0000000e000d7213 */ /* 0x000fe20000000000 */
[----:B------:R-:W-:-:S03]  /*16b0*/  IMAD.MOV R6, RZ, RZ, -R6 ;  /* 0x000000ffff067224 */ /* 0x000fc600078e0a06 */
[C---:B------:R-:W-:Y:S01]  /*16c0*/  ISETP.GT.U32.AND P0, PT, R2.reuse, R30, PT ;  /* 0x0000001e0200720c */ /* 0x040fe20003f04070 */
[----:B------:R-:W-:Y:S02]  /*16d0*/  IMAD R29, R2, R6, R29 ;  /* 0x00000006021d7224 */ /* 0x000fe400078e021d */
[--C-:B------:R-:W-:Y:S02]  /*16e0*/  @!P6 IMAD.IADD R45, R45, 0x1, -R2.reuse ;  /* 0x000000012d2de824 */ /* 0x100fe400078e0a02 */
[----:B------:R-:W-:Y:S01]  /*16f0*/  @!P5 IMAD.IADD R46, R46, 0x1, -R2 ;  /* 0x000000012e2ed824 */ /* 0x000fe200078e0a02 */
[----:B------:R-:W-:Y:S01]  /*1700*/  ISETP.GT.U32.AND P5, PT, R2, R29, PT ;  /* 0x0000001d0200720c */ /* 0x000fe20003fa4070 */
[----:B------:R-:W-:Y:S01]  /*1710*/  IMAD.HI.U32 R7, R4, R13, RZ ;  /* 0x0000000d04077227 */ /* 0x000fe200078e00ff */
[----:B------:R-:W-:-:S03]  /*1720*/  ISETP.GT.U32.AND P6, PT, R2, R45, PT ;  /* 0x0000002d0200720c */ /* 0x000fc60003fc4070 */
[----:B------:R-:W-:Y:S02]  /*1730*/  IMAD.MOV R7, RZ, RZ, -R7 ;  /* 0x000000ffff077224 */ /* 0x000fe400078e0a07 */
[----:B------:R-:W-:Y:S02]  /*1740*/  @!P0 IMAD.IADD R30, R30, 0x1, -R2 ;  /* 0x000000011e1e8824 */ /* 0x000fe400078e0a02 */
[----:B------:R-:W-:Y:S02]  /*1750*/  IMAD R28, R2, R7, R13 ;  /* 0x00000007021c7224 */ /* 0x000fe400078e020d */
[----:B------:R-:W-:Y:S01]  /*1760*/  IMAD.HI.U32 R6, R4, R11, RZ ;  /* 0x0000000b04067227 */ /* 0x000fe200078e00ff */
[----:B------:R-:W-:-:S03]  /*1770*/  ISETP.GT.U32.AND P0, PT, R2, R30, PT ;  /* 0x0000001e0200720c */ /* 0x000fc60003f04070 */
[--C-:B------:R-:W-:Y:S01]  /*1780*/  @!P6 IMAD.IADD R45, R45, 0x1, -R2.reuse ;  /* 0x000000012d2de824 */ /* 0x100fe200078e0a02 */
[----:B------:R-:W-:Y:S01]  /*1790*/  ISETP.GT.U32.AND P6, PT, R2, R28, PT ;  /* 0x0000001c0200720c */ /* 0x000fe20003fc4070 */
[----:B------:R-:W-:Y:S01]  /*17a0*/  @!P5 IMAD.IADD R29, R29, 0x1, -R2 ;  /* 0x000000011d1dd824 */ /* 0x000fe200078e0a02 */
[----:B------:R-:W-:Y:S01]  /*17b0*/  ISETP.GE.AND P5, PT, R12, RZ, PT ;  /* 0x000000ff0c00720c */ /* 0x000fe20003fa6270 */
[----:B------:R-:W-:Y:S01]  /*17c0*/  IMAD.MOV R6, RZ, RZ, -R6 ;  /* 0x000000ffff067224 */ /* 0x000fe200078e0a06 */
[C---:B------:R-:W-:Y:S01]  /*17d0*/  LOP3.LUT R12, R5.reuse, 0x68, RZ, 0xfc, !PT ;  /* 0x00000068050c7812 */ /* 0x040fe200078efcff */
[----:B------:R-:W-:Y:S01]  /*17e0*/  @!P2 IMAD.MOV R46, RZ, RZ, -R46 ;  /* 0x000000ffff2ea224 */ /* 0x000fe200078e0a2e */
[C---:B------:R-:W-:Y:S01]  /*17f0*/  ISETP.GT.U32.AND P2, PT, R2.reuse, R29, PT ;  /* 0x0000001d0200720c */ /* 0x040fe20003f44070 */
[----:B------:R-:W-:Y:S01]  /*1800*/  IMAD R44, R2, R6, R11 ;  /* 0x00000006022c7224 */ /* 0x000fe200078e020b */
[----:B------:R-:W-:Y:S01]  /*1810*/  IABS R41, R12 ;  /* 0x0000000c00297213 */ /* 0x000fe20000000000 */
[----:B------:R-:W-:Y:S01]  /*1820*/  IMAD.MOV.U32 R11, RZ, RZ, R10 ;  /* 0x000000ffff0b7224 */ /* 0x000fe200078e000a */
[----:B------:R-:W-:Y:S01]  /*1830*/  LOP3.LUT R10, R5, 0x64, RZ, 0xfc, !PT ;  /* 0x00000064050a7812 */ /* 0x000fe200078efcff */
[----:B------:R-:W-:-:S03]  /*1840*/  IMAD.HI.U32 R6, R4, R43, RZ ;  /* 0x0000002b04067227 */ /* 0x000fc600078e00ff */
[----:B------:R-:W-:Y:S01]  /*1850*/  IABS R27, R10 ;  /* 0x0000000a001b7213 */ /* 0x000fe20000000000 */
[----:B------:R-:W-:-:S04]  /*1860*/  IMAD.HI.U32 R7, R4, R11, RZ ;  /* 0x0000000b04077227 */ /* 0x000fc800078e00ff */
[----:B------:R-:W-:Y:S02]  /*1870*/  IMAD.MOV R6, RZ, RZ, -R6 ;  /* 0x000000ffff067224 */ /* 0x000fe400078e0a06 */
[--C-:B------:R-:W-:Y:S01]  /*1880*/  @!P0 IMAD.IADD R30, R30, 0x1, -R2.reuse ;  /* 0x000000011e1e8824 */ /* 0x100fe200078e0a02 */
[C---:B------:R-:W-:Y:S01]  /*1890*/  ISETP.GT.U32.AND P0, PT, R2.reuse, R44, PT ;  /* 0x0000002c0200720c */ /* 0x040fe20003f04070 */
[----:B------:R-:W-:Y:S02]  /*18a0*/  IMAD.MOV R7, RZ, RZ, -R7 ;  /* 0x000000ffff077224 */ /* 0x000fe400078e0a07 */
[----:B------:R-:W-:Y:S02]  /*18b0*/  IMAD R43, R2, R6, R43 ;  /* 0x00000006022b7224 */ /* 0x000fe400078e022b */
[----:B------:R-:W-:Y:S02]  /*18c0*/  @!P6 IMAD.IADD R28, R28, 0x1, -R2 ;  /* 0x000000011c1ce824 */ /* 0x000fe400078e0a02 */
[----:B------:R-:W-:-:S02]  /*18d0*/  IMAD R42, R2, R7, R11 ;  /* 0x00000007022a7224 */ /* 0x000fc400078e020b */
[----:B------:R-:W-:Y:S01]  /*18e0*/  @!P2 IMAD.IADD R29, R29, 0x1, -R2 ;  /* 0x000000011d1da824 */ /* 0x000fe200078e0a02 */
[----:B------:R-:W-:Y:S01]  /*18f0*/  ISETP.GT.U32.AND P6, PT, R2, R28, PT ;  /* 0x0000001c0200720c */ /* 0x000fe20003fc4070 */
[----:B------:R-:W-:Y:S01]  /*1900*/  IMAD.HI.U32 R6, R4, R27, RZ ;  /* 0x0000001b04067227 */ /* 0x000fe200078e00ff */
[----:B------:R-:W-:-:S03]  /*1910*/  ISETP.GT.U32.AND P2, PT, R2, R43, PT ;  /* 0x0000002b0200720c */ /* 0x000fc60003f44070 */
[----:B------:R-:W-:Y:S01]  /*1920*/  @!P3 IMAD.MOV R29, RZ, RZ, -R29 ;  /* 0x000000ffff1db224 */ /* 0x000fe200078e0a1d */
[----:B------:R-:W-:Y:S01]  /*1930*/  ISETP.GT.U32.AND P3, PT, R2, R42, PT ;  /* 0x0000002a0200720c */ /* 0x000fe20003f64070 */
[----:B------:R-:W-:Y:S02]  /*1940*/  IMAD.MOV R6, RZ, RZ, -R6 ;  /* 0x000000ffff067224 */ /* 0x000fe400078e0a06 */
[----:B------:R-:W-:Y:S01]  /*1950*/  @!P0 IMAD.IADD R44, R44, 0x1, -R2 ;  /* 0x000000012c2c8824 */ /* 0x000fe200078e0a02 */
[----:B------:R-:W-:Y:S01]  /*1960*/  ISETP.GE.AND P0, PT, R14, RZ, PT ;  /* 0x000000ff0e00720c */ /* 0x000fe20003f06270 */
[C---:B------:R-:W-:Y:S01]  /*1970*/  IMAD R27, R2.reuse, R6, R27 ;  /* 0x00000006021b7224 */ /* 0x040fe200078e021b */
[----:B------:R-:W-:Y:S01]  /*1980*/  LOP3.LUT R14, R5, 0x6c, RZ, 0xfc, !PT ;  /* 0x0000006c050e7812 */ /* 0x000fe200078efcff */
[----:B------:R-:W-:Y:S01]  /*1990*/  @!P1 IMAD.MOV R30, RZ, RZ, -R30 ;  /* 0x000000ffff1e9224 */ /* 0x000fe200078e0a1e */
[----:B------:R-:W-:Y:S01]  /*19a0*/  ISETP.GT.U32.AND P1, PT, R2, R44, PT ;  /* 0x0000002c0200720c */ /* 0x000fe20003f24070 */
[--C-:B------:R-:W-:Y:S01]  /*19b0*/  @!P6 IMAD.IADD R28, R28, 0x1, -R2.reuse ;  /* 0x000000011c1ce824 */ /* 0x100fe200078e0a02 */
[----:B------:R-:W-:Y:S01]  /*19c0*/  ISETP.GT.U32.AND P6, PT, R2, R27, PT ;  /* 0x0000001b0200720c */ /* 0x000fe20003fc4070 */
[--C-:B------:R-:W-:Y:S01]  /*19d0*/  @!P2 IMAD.IADD R43, R43, 0x1, -R2.reuse ;  /* 0x000000012b2ba824 */ /* 0x100fe200078e0a02 */
[----:B------:R-:W-:Y:S01]  /*19e0*/  IABS R11, R14 ;  /* 0x0000000e000b7213 */ /* 0x000fe20000000000 */
[----:B------:R-:W-:Y:S01]  /*19f0*/  @!P3 IMAD.IADD R42, R42, 0x1, -R2 ;  /* 0x000000012a2ab824 */ /* 0x000fe200078e0a02 */
[----:B------:R-:W-:Y:S01]  /*1a00*/  ISETP.GE.AND P2, PT, R10, RZ, PT ;  /* 0x000000ff0a00720c */ /* 0x000fe20003f46270 */
[----:B------:R-:W-:Y:S01]  /*1a10*/  IMAD.HI.U32 R6, R4, R41, RZ ;  /* 0x0000002904067227 */ /* 0x000fe200078e00ff */
[----:B------:R-:W-:-:S02]  /*1a20*/  ISETP.GT.U32.AND P3, PT, R2, R43, PT ;  /* 0x0000002b0200720c */ /* 0x000fc40003f64070 */
[----:B------:R-:W-:Y:S01]  /*1a30*/  LOP3.LUT R10, R5, 0x70, RZ, 0xfc, !PT ;  /* 0x00000070050a7812 */ /* 0x000fe200078efcff */
[----:B------:R-:W-:Y:S02]  /*1a40*/  IMAD.MOV R7, RZ, RZ, -R6 ;  /* 0x000000ffff077224 */ /* 0x000fe400078e0a06 */
[--C-:B------:R-:W-:Y:S01]  /*1a50*/  @!P1 IMAD.IADD R44, R44, 0x1, -R2.reuse ;  /* 0x000000012c2c9824 */ /* 0x100fe200078e0a02 */
[----:B------:R-:W-:Y:S01]  /*1a60*/  IABS R13, R10 ;  /* 0x0000000a000d7213 */ /* 0x000fe20000000000 */
[----:B------:R-:W-:Y:S01]  /*1a70*/  @!P6 IMAD.IADD R27, R27, 0x1, -R2 ;  /* 0x000000011b1be824 */ /* 0x000fe200078e0a02 */
[C---:B------:R-:W-:Y:S01]  /*1a80*/  ISETP.GT.U32.AND P6, PT, R2.reuse, R42, PT ;  /* 0x0000002a0200720c */ /* 0x040fe20003fc4070 */
[----:B------:R-:W-:Y:S01]  /*1a90*/  IMAD R41, R2, R7, R41 ;  /* 0x0000000702297224 */ /* 0x000fe200078e0229 */
[----:B------:R-:W-:Y:S01]  /*1aa0*/  ISETP.GE.AND P1, PT, R16, RZ, PT ;  /* 0x000000ff1000720c */ /* 0x000fe20003f26270 */
[----:B------:R-:W-:Y:S01]  /*1ab0*/  @!P5 IMAD.MOV R44, RZ, RZ, -R44 ;  /* 0x000000ffff2cd224 */ /* 0x000fe200078e0a2c */
[C---:B------:R-:W-:Y:S01]  /*1ac0*/  ISETP.GT.U32.AND P5, PT, R2.reuse, R27, PT ;  /* 0x0000001b0200720c */ /* 0x040fe20003fa4070 */
[----:B------:R-:W-:Y:S01]  /*1ad0*/  @!P3 IMAD.IADD R43, R43, 0x1, -R2 ;  /* 0x000000012b2bb824 */ /* 0x000fe200078e0a02 */
[----:B------:R-:W-:Y:S01]  /*1ae0*/  ISETP.GT.U32.AND P3, PT, R2, R41, PT ;  /* 0x000000290200720c */ /* 0x000fe20003f64070 */
[----:B------:R-:W-:-:S04]  /*1af0*/  IMAD.HI.U32 R6, R4, R11, RZ ;  /* 0x0000000b04067227 */ /* 0x000fc800078e00ff */
[----:B------:R-:W-:Y:S02]  /*1b00*/  IMAD.MOV R6, RZ, RZ, -R6 ;  /* 0x000000ffff067224 */ /* 0x000fe400078e0a06 */
[----:B------:R-:W-:Y:S01]  /*1b10*/  @!P4 IMAD.MOV R45, RZ, RZ, -R45 ;  /* 0x000000ffff2dc224 */ /* 0x000fe200078e0a2d */
[----:B------:R-:W-:Y:S01]  /*1b20*/  ISETP.GE.AND P4, PT, R15, RZ, PT ;  /* 0x000000ff0f00720c */ /* 0x000fe20003f86270 */
[----:B------:R-:W-:Y:S01]  /*1b30*/  IMAD R26, R2, R6, R11 ;  /* 0x00000006021a7224 */ /* 0x000fe200078e020b */
[----:B------:R-:W-:Y:S01]  /*1b40*/  LOP3.LUT R15, R5, 0x74, RZ, 0xfc, !PT ;  /* 0x00000074050f7812 */ /* 0x000fe200078efcff */
[--C-:B------:R-:W-:Y:S01]  /*1b50*/  @!P6 IMAD.IADD R42, R42, 0x1, -R2.reuse ;  /* 0x000000012a2ae824 */ /* 0x100fe200078e0a02 */
[----:B------:R-:W-:Y:S01]  /*1b60*/  ISETP.GE.AND P6, PT, R12, RZ, PT ;  /* 0x000000ff0c00720c */ /* 0x000fe20003fc6270 */
[--C-:B------:R-:W-:Y:S01]  /*1b70*/  @!P5 IMAD.IADD R27, R27, 0x1, -R2.reuse ;  /* 0x000000011b1bd824 */ /* 0x100fe200078e0a02 */
[----:B------:R-:W-:Y:S01]  /*1b80*/  ISETP.GT.U32.AND P5, PT, R2, R26, PT ;  /* 0x0000001a0200720c */ /* 0x000fe20003fa4070 */
[----:B------:R-:W-:Y:S01]  /*1b90*/  @!P3 IMAD.IADD R41, R41, 0x1, -R2 ;  /* 0x000000012929b824 */ /* 0x000fe200078e0a02 */
[----:B------:R-:W-:Y:S01]  /*1ba0*/  LOP3.LUT R12, R5, 0x78, RZ, 0xfc, !PT ;  /* 0x00000078050c7812 */ /* 0x000fe200078efcff */
[----:B------:R-:W-:Y:S01]  /*1bb0*/  IMAD.HI.U32 R6, R4, R13, RZ ;  /* 0x0000000d04067227 */ /* 0x000fe200078e00ff */
[----:B------:R-:W-:-:S02]  /*1bc0*/  IABS R25, R15 ;  /* 0x0000000f00197213 */ /* 0x000fc40000000000 */
[----:B------:R-:W-:Y:S01]  /*1bd0*/  IABS R37, R12 ;  /* 0x0000000c00257213 */ /* 0x000fe20000000000 */
[----:B------:R-:W-:Y:S01]  /*1be0*/  @!P0 IMAD.MOV R28, RZ, RZ, -R28 ;  /* 0x000000ffff1c8224 */ /* 0x000fe200078e0a1c */
[----:B------:R-:W-:Y:S01]  /*1bf0*/  ISETP.GT.U32.AND P0, PT, R2, R41, PT ;  /* 0x000000290200720c */ /* 0x000fe20003f04070 */
[----:B------:R-:W-:Y:S01]  /*1c00*/  IMAD.MOV R6, RZ, RZ, -R6 ;  /* 0x000000ffff067224 */ /* 0x000fe200078e0a06 */
[----:B------:R-:W-:Y:S01]  /*1c10*/  ISETP.GE.AND P3, PT, R14, RZ, PT ;  /* 0x000000ff0e00720c */ /* 0x000fe20003f66270 */
[----:B------:R-:W-:Y:S01]  /*1c20*/  IMAD.HI.U32 R7, R4, R25, RZ ;  /* 0x0000001904077227 */ /* 0x000fe200078e00ff */
[----:B------:R-:W-:-:S03]  /*1c30*/  LOP3.LUT R14, R5, 0x80, RZ, 0xfc, !PT ;  /* 0x00000080050e7812 */ /* 0x000fc600078efcff */
[----:B------:R-:W-:Y:S01]  /*1c40*/  IMAD R40, R2, R6, R13 ;  /* 0x0000000602287224 */ /* 0x000fe200078e020d */
[----:B------:R-:W-:Y:S01]  /*1c50*/  IABS R11, R14 ;  /* 0x0000000e000b7213 */ /* 0x000fe20000000000 */
[----:B------:R-:W-:-:S04]  /*1c60*/  IMAD.HI.U32 R6, R4, R37, RZ ;  /* 0x0000002504067227 */ /* 0x000fc800078e00ff */
[----:B------:R-:W-:Y:S02]  /*1c70*/  IMAD.MOV R7, RZ, RZ, -R7 ;  /* 0x000000ffff077224 */ /* 0x000fe400078e0a07 */
[----:B------:R-:W-:Y:S01]  /*1c80*/  @!P5 IMAD.IADD R26, R26, 0x1, -R2 ;  /* 0x000000011a1ad824 */ /* 0x000fe200078e0a02 */
[C---:B------:R-:W-:Y:S01]  /*1c90*/  ISETP.GT.U32.AND P5, PT, R2.reuse, R40, PT ;  /* 0x000000280200720c */ /* 0x040fe20003fa4070 */
[----:B------:R-:W-:Y:S02]  /*1ca0*/  IMAD.MOV R6, RZ, RZ, -R6 ;  /* 0x000000ffff067224 */ /* 0x000fe400078e0a06 */
[C---:B------:R-:W-:Y:S02]  /*1cb0*/  IMAD R25, R2.reuse, R7, R25 ;  /* 0x0000000702197224 */ /* 0x040fe400078e0219 */
[----:B------:R-:W-:Y:S01]  /*1cc0*/  @!P4 IMAD.MOV R43, RZ, RZ, -R43 ;  /* 0x000000ffff2bc224 */ /* 0x000fe200078e0a2b */
[C---:B------:R-:W-:Y:S01]  /*1cd0*/  ISETP.GT.U32.AND P4, PT, R2.reuse, R26, PT ;  /* 0x0000001a0200720c */ /* 0x040fe20003f84070 */
[----:B------:R-:W-:Y:S01]  /*1ce0*/  @!P0 IMAD.IADD R41, R41, 0x1, -R2 ;  /* 0x0000000129298824 */ /* 0x000fe200078e0a02 */
[----:B------:R-:W-:Y:S01]  /*1cf0*/  ISETP.GE.AND P0, PT, R15, RZ, PT ;  /* 0x000000ff0f00720c */ /* 0x000fe20003f06270 */
[----:B------:R-:W-:-:S02]  /*1d00*/  IMAD R37, R2, R6, R37 ;  /* 0x0000000602257224 */ /* 0x000fc400078e0225 */
[----:B------:R-:W-:Y:S01]  /*1d10*/  @!P1 IMAD.MOV R42, RZ, RZ, -R42 ;  /* 0x000000ffff2a9224 */ /* 0x000fe200078e0a2a */
[C---:B------:R-:W-:Y:S01]  /*1d20*/  ISETP.GT.U32.AND P1, PT, R2.reuse, R25, PT ;  /* 0x000000190200720c */ /* 0x040fe20003f24070 */
[----:B------:R-:W-:Y:S01]  /*1d30*/  @!P6 IMAD.MOV R41, RZ, RZ, -R41 ;  /* 0x000000ffff29e224 */ /* 0x000fe200078e0a29 */
[----:B------:R-:W-:Y:S01]  /*1d40*/  ISETP.GT.U32.AND P6, PT, R2, R37, PT ;  /* 0x000000250200720c */ /* 0x000fe20003fc4070 */
[----:B------:R-:W-:-:S04]  /*1d50*/  IMAD.HI.U32 R7, R4, R11, RZ ;  /* 0x0000000b04077227 */ /* 0x000fc800078e00ff */
[----:B------:R-:W-:Y:S02]  /*1d60*/  IMAD.MOV R7, RZ, RZ, -R7 ;  /* 0x000000ffff077224 */ /* 0x000fe400078e0a07 */
[--C-:B------:R-:W-:Y:S01]  /*1d70*/  @!P4 IMAD.IADD R26, R26, 0x1, -R2.reuse ;  /* 0x000000011a1ac824 */ /* 0x100fe200078e0a02 */
[----:B------:R-:W-:Y:S01]  /*1d80*/  ISETP.GE.AND P4, PT, R12, RZ, PT ;  /* 0x000000ff0c00720c */ /* 0x000fe20003f86270 */
[--C-:B------:R-:W-:Y:S01]  /*1d90*/  @!P5 IMAD.IADD R40, R40, 0x1, -R2.reuse ;  /* 0x000000012828d824 */ /* 0x100fe200078e0a02 */
[C---:B------:R-:W-:Y:S01]  /*1da0*/  LOP3.LUT R12, R5.reuse, 0x88, RZ, 0xfc, !PT ;  /* 0x00000088050c7812 */ /* 0x040fe200078efcff */
[C---:B------:R-:W-:Y:S01]  /*1db0*/  IMAD R24, R2.reuse, R7, R11 ;  /* 0x0000000702187224 */ /* 0x040fe200078e020b */
[----:B------:R-:W-:Y:S01]  /*1dc0*/  LOP3.LUT R7, R5, 0x84, RZ, 0xfc, !PT ;  /* 0x0000008405077812 */ /* 0x000fe200078efcff */
[----:B------:R-:W-:Y:S01]  /*1dd0*/  @!P1 IMAD.IADD R25, R25, 0x1, -R2 ;  /* 0x0000000119199824 */ /* 0x000fe200078e0a02 */
[C---:B------:R-:W-:Y:S01]  /*1de0*/  ISETP.GT.U32.AND P5, PT, R2.reuse, R40, PT ;  /* 0x000000280200720c */ /* 0x040fe20003fa4070 */
[----:B------:R-:W-:Y:S01]  /*1df0*/  @!P3 IMAD.MOV R26, RZ, RZ, -R26 ;  /* 0x000000ffff1ab224 */ /* 0x000fe200078e0a1a */
[----:B------:R-:W-:Y:S01]  /*1e00*/  IABS R11, R7 ;  /* 0x00000007000b7213 */ /* 0x000fe20000000000 */
[----:B------:R-:W-:Y:S01]  /*1e10*/  @!P6 IMAD.IADD R37, R37, 0x1, -R2 ;  /* 0x000000012525e824 */ /* 0x000fe200078e0a02 */
[C---:B------:R-:W-:Y:S01]  /*1e20*/  ISETP.GT.U32.AND P3, PT, R2.reuse, R24, PT ;  /* 0x000000180200720c */ /* 0x040fe20003f64070 */
[----:B------:R-:W-:Y:S01]  /*1e30*/  @!P2 IMAD.MOV R27, RZ, RZ, -R27 ;  /* 0x000000ffff1ba224 */ /* 0x000fe200078e0a1b */
[----:B------:R-:W-:Y:S01]  /*1e40*/  ISETP.GT.U32.AND P1, PT, R2, R25, PT ;  /* 0x000000190200720c */ /* 0x000fe20003f24070 */
[----:B------:R-:W-:Y:S01]  /*1e50*/  IMAD.HI.U32 R6, R4, R11, RZ ;  /* 0x0000000b04067227 */ /* 0x000fe200078e00ff */
[----:B------:R-:W-:-:S02]  /*1e60*/  ISETP.GT.U32.AND P6, PT, R2, R37, PT ;  /* 0x000000250200720c */ /* 0x000fc40003fc4070 */
[----:B------:R-:W-:Y:S01]  /*1e70*/  IABS R13, R12 ;  /* 0x0000000c000d7213 */ /* 0x000fe20000000000 */
[----:B------:R-:W-:Y:S01]  /*1e80*/  IMAD.MOV R6, RZ, RZ, -R6 ;  /* 0x000000ffff067224 */ /* 0x000fe200078e0a06 */
[----:B------:R-:W-:Y:S01]  /*1e90*/  ISETP.GE.AND P2, PT, R10, RZ, PT ;  /* 0x000000ff0a00720c */ /* 0x000fe20003f46270 */
[--C-:B------:R-:W-:Y:S01]  /*1ea0*/  @!P5 IMAD.IADD R40, R40, 0x1, -R2.reuse ;  /* 0x000000012828d824 */ /* 0x100fe200078e0a02 */
[----:B------:R-:W-:Y:S01]  /*1eb0*/  ISETP.GE.AND P5, PT, R14, RZ, PT ;  /* 0x000000ff0e00720c */ /* 0x000fe20003fa6270 */
[----:B------:R-:W-:Y:S01]  /*1ec0*/  IMAD R20, R2, R6, R11 ;  /* 0x0000000602147224 */ /* 0x000fe200078e020b */
[----:B------:R-:W-:Y:S01]  /*1ed0*/  LOP3.LUT R14, R5, 0x8c, RZ, 0xfc, !PT ;  /* 0x0000008c050e7812 */ /* 0x000fe200078efcff */
[--C-:B------:R-:W-:Y:S02]  /*1ee0*/  @!P3 IMAD.IADD R24, R24, 0x1, -R2.reuse ;  /* 0x000000011818b824 */ /* 0x100fe400078e0a02 */
[--C-:B------:R-:W-:Y:S01]  /*1ef0*/  @!P1 IMAD.IADD R25, R25, 0x1, -R2.reuse ;  /* 0x0000000119199824 */ /* 0x100fe200078e0a02 */
[----:B------:R-:W-:Y:S01]  /*1f00*/  ISETP.GE.AND P1, PT, R7, RZ, PT ;  /* 0x000000ff0700720c */ /* 0x000fe20003f26270 */
[----:B------:R-:W-:Y:S01]  /*1f10*/  @!P6 IMAD.IADD R37, R37, 0x1, -R2 ;  /* 0x000000012525e824 */ /* 0x000fe200078e0a02 */
[----:B------:R-:W-:Y:S01]  /*1f20*/  ISETP.GT.U32.AND P3, PT, R2, R24, PT ;  /* 0x000000180200720c */ /* 0x000fe20003f64070 */
[----:B------:R-:W-:Y:S01]  /*1f30*/  IMAD.HI.U32 R7, R4, R13, RZ ;  /* 0x0000000d04077227 */ /* 0x000fe200078e00ff */
[----:B------:R-:W-:-:S02]  /*1f40*/  ISETP.GT.U32.AND P6, PT, R2, R20, PT ;  /* 0x000000140200720c */ /* 0x000fc40003fc4070 */
[----:B------:R-:W-:Y:S01]  /*1f50*/  IABS R10, R14 ;  /* 0x0000000e000a7213 */ /* 0x000fe20000000000 */
[----:B------:R-:W-:Y:S02]  /*1f60*/  IMAD.MOV R7, RZ, RZ, -R7 ;  /* 0x000000ffff077224 */ /* 0x000fe400078e0a07 */
[----:B------:R-:W-:Y:S02]  /*1f70*/  @!P0 IMAD.MOV R25, RZ, RZ, -R25 ;  /* 0x000000ffff198224 */ /* 0x000fe400078e0a19 */
[----:B------:R-:W-:Y:S01]  /*1f80*/  IMAD.MOV.U32 R11, RZ, RZ, R10 ;  /* 0x000000ffff0b7224 */ /* 0x000fe200078e000a */
[----:B------:R-:W-:Y:S01]  /*1f90*/  LOP3.LUT R10, R5, 0x90, RZ, 0xfc, !PT ;  /* 0x00000090050a7812 */ /* 0x000fe200078efcff */
[----:B------:R-:W-:Y:S02]  /*1fa0*/  IMAD R72, R2, R7, R13 ;  /* 0x0000000702487224 */ /* 0x000fe400078e020d */
[----:B------:R-:W-:Y:S01]  /*1fb0*/  IMAD.HI.U32 R6, R4, R11, RZ ;  /* 0x0000000b04067227 */ /* 0x000fe200078e00ff */
[----:B------:R-:W-:-:S03]  /*1fc0*/  IABS R13, R10 ;  /* 0x0000000a000d7213 */ /* 0x000fc60000000000 */
[--C-:B------:R-:W-:Y:S01]  /*1fd0*/  @!P3 IMAD.IADD R24, R24, 0x1, -R2.reuse ;  /* 0x000000011818b824 */ /* 0x100fe200078e0a02 */
[----:B------:R-:W-:Y:S01]  /*1fe0*/  ISETP.GT.U32.AND P3, PT, R2, R72, PT ;  /* 0x000000480200720c */ /* 0x000fe20003f64070 */
[----:B------:R-:W-:Y:S02]  /*1ff0*/  @!P6 IMAD.IADD R20, R20, 0x1, -R2 ;  /* 0x000000011414e824 */ /* 0x000fe400078e0a02 */
[----:B------:R-:W-:Y:S02]  /*2000*/  IMAD.MOV R6, RZ, RZ, -R6 ;  /* 0x000000ffff067224 */ /* 0x000fe400078e0a06 */
[----:B------:R-:W-:Y:S01]  /*2010*/  @!P2 IMAD.MOV R40, RZ, RZ, -R40 ;  /* 0x000000ffff28a224 */ /* 0x000fe200078e0a28 */
[C---:B------:R-:W-:Y:S01]  /*2020*/  ISETP.GT.U32.AND P0, PT, R2.reuse, R20, PT ;  /* 0x000000140200720c */ /* 0x040fe20003f04070 */
[----:B------:R-:W-:Y:S01]  /*2030*/  IMAD R18, R2, R6, R11 ;  /* 0x0000000602127224 */ /* 0x000fe200078e020b */
[----:B------:R-:W-:Y:S01]  /*2040*/  ISETP.GE.AND P2, PT, R12, RZ, PT ;  /* 0x000000ff0c00720c */ /* 0x000fe20003f46270 */
[----:B------:R-:W-:Y:S01]  /*2050*/  IMAD.HI.U32 R6, R4, R13, RZ ;  /* 0x0000000d04067227 */ /* 0x000fe200078e00ff */
[----:B------:R-:W-:-:S02]  /*2060*/  LOP3.LUT R12, R5, 0x94, RZ, 0xfc, !PT ;  /* 0x00000094050c7812 */ /* 0x000fc400078efcff */
[----:B------:R-:W-:Y:S01]  /*2070*/  IABS R11, R17 ;  /* 0x00000011000b7213 */ /* 0x000fe20000000000 */
[----:B------:R-:W-:Y:S01]  /*2080*/  IMAD.MOV R6, RZ, RZ, -R6 ;  /* 0x000000ffff067224 */ /* 0x000fe200078e0a06 */
[----:B------:R-:W-:Y:S01]  /*2090*/  IABS R15, R12 ;  /* 0x0000000c000f7213 */ /* 0x000fe20000000000 */
[----:B------:R-:W-:Y:S01]  /*20a0*/  @!P3 IMAD.IADD R72, R72, 0x1, -R2 ;  /* 0x000000014848b824 */ /* 0x000fe200078e0a02 */
[C---:B------:R-:W-:Y:S01]  /*20b0*/  ISETP.GT.U32.AND P6, PT, R2.reuse, R18, PT ;  /* 0x000000120200720c */ /* 0x040fe20003fc4070 */
[----:B------:R-:W-:Y:S01]  /*20c0*/  IMAD R70, R2, R6, R13 ;  /* 0x0000000602467224 */ /* 0x000fe200078e020d */
[----:B------:R-:W-:Y:S01]  /*20d0*/  IABS R6, R19 ;  /* 0x0000001300067213 */ /* 0x000fe20000000000 */
[----:B------:R-:W-:Y:S01]  /*20e0*/  IMAD.HI.U32 R7, R4, R15, RZ ;  /* 0x0000000f04077227 */ /* 0x000fe200078e00ff */
[----:B------:R-:W-:-:S03]  /*20f0*/  ISETP.GE.AND P3, PT, R14, RZ, PT ;  /* 0x000000ff0e00720c */ /* 0x000fc60003f66270 */
[----:B------:R-:W-:Y:S01]  /*2100*/  @!P4 IMAD.MOV R37, RZ, RZ, -R37 ;  /* 0x000000ffff25c224 */ /* 0x000fe200078e0a25 */
[----:B------:R-:W-:Y:S01]  /*2110*/  ISETP.GT.U32.AND P4, PT, R2, R72, PT ;  /* 0x000000480200720c */ /* 0x000fe20003f84070 */
[----:B------:R-:W-:Y:S01]  /*2120*/  @!P0 IMAD.IADD R20, R20, 0x1, -R2 ;  /* 0x0000000114148824 */ /* 0x000fe200078e0a02 */
[C---:B------:R-:W-:Y:S01]  /*2130*/  ISETP.GT.U32.AND P0, PT, R2.reuse, R70, PT ;  /* 0x000000460200720c */ /* 0x040fe20003f04070 */
[----:B------:R-:W-:Y:S02]  /*2140*/  IMAD.MOV R7, RZ, RZ, -R7 ;  /* 0x000000ffff077224 */ /* 0x000fe400078e0a07 */
[----:B------:R-:W-:Y:S02]  /*2150*/  @!P5 IMAD.MOV R24, RZ, RZ, -R24 ;  /* 0x000000ffff18d224 */ /* 0x000fe400078e0a18 */
[----:B------:R-:W-:Y:S01]  /*2160*/  IMAD R16, R2, R7, R15 ;  /* 0x0000000702107224 */ /* 0x000fe200078e020f */
[----:B------:R-:W-:Y:S01]  /*2170*/  IABS R15, R21 ;  /* 0x00000015000f7213 */ /* 0x000fe20000000000 */
[----:B------:R-:W-:-:S02]  /*2180*/  IMAD.MOV.U32 R7, RZ, RZ, R6 ;  /* 0x000000ffff077224 */ /* 0x000fc400078e0006 */
[----:B------:R-:W-:Y:S01]  /*2190*/  IMAD.HI.U32 R6, R4, R11, RZ ;  /* 0x0000000b04067227 */ /* 0x000fe200078e00ff */
[----:B------:R-:W-:-:S03]  /*21a0*/  ISETP.GT.U32.AND P5, PT, R2, R16, PT ;  /* 0x000000100200720c */ /* 0x000fc60003fa4070 */
[----:B------:R-:W-:Y:S02]  /*21b0*/  IMAD.MOV R6, RZ, RZ, -R6 ;  /* 0x000000ffff067224 */ /* 0x000fe400078e0a06 */
[--C-:B------:R-:W-:Y:S02]  /*21c0*/  @!P4 IMAD.IADD R72, R72, 0x1, -R2.reuse ;  /* 0x000000014848c824 */ /* 0x100fe400078e0a02 */
[----:B------:R-:W-:Y:S01]  /*21d0*/  @!P0 IMAD.IADD R70, R70, 0x1, -R2 ;  /* 0x0000000146468824 */ /* 0x000fe200078e0a02 */
[----:B------:R-:W-:Y:S01]  /*21e0*/  ISETP.GE.AND P0, PT, R17, RZ, PT ;  /* 0x000000ff1100720c */ /* 0x000fe20003f06270 */
[C---:B------:R-:W-:Y:S01]  /*21f0*/  IMAD R68, R2.reuse, R6, R11 ;  /* 0x0000000602447224 */ /* 0x040fe200078e020b */
[----:B------:R-:W-:Y:S01]  /*2200*/  IABS R17, R22 ;  /* 0x0000001600117213 */ /* 0x000fe20000000000 */
[----:B------:R-:W-:Y:S01]  /*2210*/  @!P2 IMAD.MOV R72, RZ, RZ, -R72 ;  /* 0x000000ffff48a224 */ /* 0x000fe200078e0a48 */
[----:B------:R-:W-:Y:S01]  /*2220*/  ISETP.GT.U32.AND P2, PT, R2, R70, PT ;  /* 0x000000460200720c */ /* 0x000fe20003f44070 */
[----:B------:R-:W-:Y:S01]  /*2230*/  IMAD.HI.U32 R6, R4, R7, RZ ;  /* 0x0000000704067227 */ /* 0x000fe200078e00ff */
[----:B------:R-:W-:-:S03]  /*2240*/  ISETP.GT.U32.AND P4, PT, R2, R68, PT ;  /* 0x000000440200720c */ /* 0x000fc60003f84070 */
[----:B------:R-:W-:Y:S02]  /*2250*/  IMAD.MOV R6, RZ, RZ, -R6 ;  /* 0x000000ffff067224 */ /* 0x000fe400078e0a06 */
[--C-:B------:R-:W-:Y:S02]  /*2260*/  @!P6 IMAD.IADD R18, R18, 0x1, -R2.reuse ;  /* 0x000000011212e824 */ /* 0x100fe400078e0a02 */
[--C-:B------:R-:W-:Y:S02]  /*2270*/  @!P5 IMAD.IADD R16, R16, 0x1, -R2.reuse ;  /* 0x000000011010d824 */ /* 0x100fe400078e0a02 */
[C---:B------:R-:W-:Y:S01]  /*2280*/  IMAD R66, R2.reuse, R6, R7 ;  /* 0x0000000602427224 */ /* 0x040fe200078e0207 */
[----:B------:R-:W-:Y:S01]  /*2290*/  ISETP.GT.U32.AND P6, PT, R2, R18, PT ;  /* 0x000000120200720c */ /* 0x000fe20003fc4070 */
[--C-:B------:R-:W-:Y:S01]  /*22a0*/  @!P2 IMAD.IADD R70, R70, 0x1, -R2.reuse ;  /* 0x000000014646a824 */ /* 0x100fe200078e0a02 */
[----:B------:R-:W-:Y:S01]  /*22b0*/  ISETP.GT.U32.AND P5, PT, R2, R16, PT ;  /* 0x000000100200720c */ /* 0x000fe20003fa4070 */
[----:B------:R-:W-:Y:S01]  /*22c0*/  @!P4 IMAD.IADD R68, R68, 0x1, -R2 ;  /* 0x000000014444c824 */ /* 0x000fe200078e0a02 */
[----:B------:R-:W-:Y:S01]  /*22d0*/  ISETP.GT.U32.AND P2, PT, R2, R66, PT ;  /* 0x000000420200720c */ /* 0x000fe20003f44070 */
[----:B------:R-:W-:Y:S01]  /*22e0*/  @!P1 IMAD.MOV R20, RZ, RZ, -R20 ;  /* 0x000000ffff149224 */ /* 0x000fe200078e0a14 */
[----:B------:R-:W-:-:S02]  /*22f0*/  LOP3.LUT R6, R5, 0xa4, RZ, 0xfc, !PT ;  /* 0x000000a405067812 */ /* 0x000fc400078efcff */
[----:B------:R-:W-:Y:S02]  /*2300*/  ISETP.GT.U32.AND P4, PT, R2, R68, PT ;  /* 0x000000440200720c */ /* 0x000fe40003f84070 */
[----:B------:R-:W-:Y:S02]  /*2310*/  ISETP.GE.AND P1, PT, R10, RZ, PT ;  /* 0x000000ff0a00720c */ /* 0x000fe40003f26270 */
[C---:B------:R-:W-:Y:S01]  /*2320*/  LOP3.LUT R10, R5.reuse, 0xa8, RZ, 0xfc, !PT ;  /* 0x000000a8050a7812 */ /* 0x040fe200078efcff */
[--C-:B------:R-:W-:Y:S01]  /*2330*/  @!P6 IMAD.IADD R18, R18, 0x1, -R2.reuse ;  /* 0x000000011212e824 */ /* 0x100fe200078e0a02 */
[----:B------:R-:W-:Y:S01]  /*2340*/  IABS R11, R6 ;  /* 0x00000006000b7213 */ /* 0x000fe20000000000 */
[--C-:B------:R-:W-:Y:S01]  /*2350*/  @!P5 IMAD.IADD R16, R16, 0x1, -R2.reuse ;  /* 0x000000011010d824 */ /* 0x100fe200078e0a02 */
[----:B------:R-:W-:Y:S01]  /*2360*/  ISETP.GE.AND P6, PT, R12, RZ, PT ;  /* 0x000000ff0c00720c */ /* 0x000fe20003fc6270 */
[----:B------:R-:W-:Y:S01]  /*2370*/  @!P2 IMAD.IADD R66, R66, 0x1, -R2 ;  /* 0x000000014242a824 */ /* 0x000fe200078e0a02 */
[----:B------:R-:W-:Y:S01]  /*2380*/  IABS R13, R10 ;  /* 0x0000000a000d7213 */ /* 0x000fe20000000000 */
[----:B------:R-:W-:Y:S01]  /*2390*/  @!P3 IMAD.MOV R18, RZ, RZ, -R18 ;  /* 0x000000ffff12b224 */ /* 0x000fe200078e0a12 */
[----:B------:R-:W-:Y:S01]  /*23a0*/  ISETP.GE.AND P5, PT, R6, RZ, PT ;  /* 0x000000ff0600720c */ /* 0x000fe20003fa6270 */
[----:B------:R-:W-:Y:S01]  /*23b0*/  IMAD.HI.U32 R6, R4, R11, RZ ;  /* 0x0000000b04067227 */ /* 0x000fe200078e00ff */
[----:B------:R-:W-:-:S02]  /*23c0*/  LOP3.LUT R12, R5, 0xac, RZ, 0xfc, !PT ;  /* 0x000000ac050c7812 */ /* 0x000fc400078efcff */
[----:B------:R-:W-:Y:S01]  /*23d0*/  ISETP.GT.U32.AND P2, PT, R2, R66, PT ;  /* 0x000000420200720c */ /* 0x000fe20003f44070 */
[----:B------:R-:W-:Y:S01]  /*23e0*/  IMAD.HI.U32 R7, R4, R13, RZ ;  /* 0x0000000d04077227 */ /* 0x000fe200078e00ff */
[----:B------:R-:W-:Y:S02]  /*23f0*/  ISETP.GE.AND P3, PT, R19, RZ, PT ;  /* 0x000000ff1300720c */ /* 0x000fe40003f66270 */
[----:B------:R-:W-:Y:S01]  /*2400*/  LOP3.LUT R19, R5, 0xb4, RZ, 0xfc, !PT ;  /* 0x000000b405137812 */ /* 0x000fe200078efcff */
[----:B------:R-:W-:Y:S02]  /*2410*/  IMAD.MOV R6, RZ, RZ, -R6 ;  /* 0x000000ffff067224 */ /* 0x000fe400078e0a06 */
[----:B------:R-:W-:Y:S01]  /*2420*/  @!P4 IMAD.IADD R68, R68, 0x1, -R2 ;  /* 0x000000014444c824 */ /* 0x000fe200078e0a02 */
[----:B------:R-:W-:Y:S01]  /*2430*/  ISETP.GE.AND P4, PT, R10, RZ, PT ;  /* 0x000000ff0a00720c */ /* 0x000fe20003f86270 */
[----:B------:R-:W-:Y:S01]  /*2440*/  @!P1 IMAD.MOV R70, RZ, RZ, -R70 ;  /* 0x000000ffff469224 */ /* 0x000fe200078e0a46 */
[----:B------:R-:W-:Y:S01]  /*2450*/  IABS R10, R12 ;  /* 0x0000000c000a7213 */ /* 0x000fe20000000000 */
[----:B------:R-:W-:Y:S01]  /*2460*/  IMAD.MOV R7, RZ, RZ, -R7 ;  /* 0x000000ffff077224 */ /* 0x000fe200078e0a07 */
[----:B------:R-:W-:Y:S01]  /*2470*/  ISETP.GE.AND P1, PT, R12, RZ, PT ;  /* 0x000000ff0c00720c */ /* 0x000fe20003f26270 */
[----:B------:R-:W-:-:S02]  /*2480*/  IMAD R12, R2, R6, R11 ;  /* 0x00000006020c7224 */ /* 0x000fc400078e020b */
[C---:B------:R-:W-:Y:S01]  /*2490*/  IMAD R64, R2.reuse, R7, R13 ;  /* 0x0000000702407224 */ /* 0x040fe200078e020d */
[----:B------:R-:W-:Y:S01]  /*24a0*/  LOP3.LUT R7, R5, 0xb0, RZ, 0xfc, !PT ;  /* 0x000000b005077812 */ /* 0x000fe200078efcff */
[----:B------:R-:W-:Y:S01]  /*24b0*/  @!P6 IMAD.MOV R16, RZ, RZ, -R16 ;  /* 0x000000ffff10e224 */ /* 0x000fe200078e0a10 */
[----:B------:R-:W-:Y:S01]  /*24c0*/  ISETP.GT.U32.AND P6, PT, R2, R12, PT ;  /* 0x0000000c0200720c */ /* 0x000fe20003fc4070 */
[----:B------:R-:W-:Y:S01]  /*24d0*/  @!P2 IMAD.IADD R66, R66, 0x1, -R2 ;  /* 0x000000014242a824 */ /* 0x000fe200078e0a02 */
[----:B------:R-:W-:Y:S01]  /*24e0*/  ISETP.GT.U32.AND P2, PT, R2, R64, PT ;  /* 0x000000400200720c */ /* 0x000fe20003f44070 */
[----:B------:R-:W-:Y:S01]  /*24f0*/  IMAD.MOV.U32 R11, RZ, RZ, R10 ;  /* 0x000000ffff0b7224 */ /* 0x000fe200078e000a */
[----:B------:R-:W-:Y:S01]  /*2500*/  IABS R13, R19 ;  /* 0x00000013000d7213 */ /* 0x000fe20000000000 */
[----:B------:R-:W-:Y:S01]  /*2510*/  @!P0 IMAD.MOV R68, RZ, RZ, -R68 ;  /* 0x000000ffff448224 */ /* 0x000fe200078e0a44 */
[----:B------:R-:W-:Y:S01]  /*2520*/  ISETP.GE.AND P0, PT, R7, RZ, PT ;  /* 0x000000ff0700720c */ /* 0x000fe20003f06270 */
[----:B------:R-:W-:Y:S01]  /*2530*/  IMAD.HI.U32 R6, R4, R11, RZ ;  /* 0x0000000b04067227 */ /* 0x000fe200078e00ff */
[----:B------:R-:W-:-:S03]  /*2540*/  IABS R7, R7 ;  /* 0x0000000700077213 */ /* 0x000fc60000000000 */
[----:B------:R-:W-:Y:S02]  /*2550*/  IMAD.MOV R6, RZ, RZ, -R6 ;  /* 0x000000ffff067224 */ /* 0x000fe400078e0a06 */
[----:B------:R-:W-:Y:S02]  /*2560*/  @!P6 IMAD.IADD R12, R12, 0x1, -R2 ;  /* 0x000000010c0ce824 */ /* 0x000fe400078e0a02 */
[----:B------:R-:W-:Y:S02]  /*2570*/  IMAD R10, R2, R6, R11 ;  /* 0x00000006020a7224 */ /* 0x000fe400078e020b */
[----:B------:R-:W-:-:S03]  /*2580*/  IMAD.HI.U32 R6, R4, R7, RZ ;  /* 0x0000000704067227 */ /* 0x000fc600078e00ff */
[----:B------:R-:W-:Y:S01]  /*2590*/  ISETP.GT.U32.AND P6, PT, R2, R10, PT ;  /* 0x0000000a0200720c */ /* 0x000fe20003fc4070 */
[----:B------:R-:W-:Y:S01]  /*25a0*/  @!P2 IMAD.IADD R64, R64, 0x1, -R2 ;  /* 0x000000014040a824 */ /* 0x000fe200078e0a02 */
[----:B------:R-:W-:Y:S01]  /*25b0*/  ISETP.GT.U32.AND P2, PT, R2, R12, PT ;  /* 0x0000000c0200720c */ /* 0x000fe20003f44070 */
[----:B------:R-:W-:Y:S02]  /*25c0*/  IMAD.MOV R11, RZ, RZ, -R6 ;  /* 0x000000ffff0b7224 */ /* 0x000fe400078e0a06 */
[----:B------:R-:W-:-:S04]  /*25d0*/  IMAD.HI.U32 R6, R4, R13, RZ ;  /* 0x0000000d04067227 */ /* 0x000fc800078e00ff */
[----:B------:R-:W-:Y:S02]  /*25e0*/  IMAD R7, R2, R11, R7 ;  /* 0x0000000b02077224 */ /* 0x000fe400078e0207 */
[----:B------:R-:W-:-:S04]  /*25f0*/  IMAD.HI.U32 R11, R4, R15, RZ ;  /* 0x0000000f040b7227 */ /* 0x000fc800078e00ff */
[----:B------:R-:W-:Y:S02]  /*2600*/  IMAD.MOV R6, RZ, RZ, -R6 ;  /* 0x000000ffff067224 */ /* 0x000fe400078e0a06 */
[----:B------:R-:W-:Y:S02]  /*2610*/  IMAD.MOV R14, RZ, RZ, -R11 ;  /* 0x000000ffff0e7224 */ /* 0x000fe400078e0a0b */
[--C-:B------:R-:W-:Y:S01]  /*2620*/  @!P2 IMAD.IADD R12, R12, 0x1, -R2.reuse ;  /* 0x000000010c0ca824 */ /* 0x100fe200078e0a02 */
[C---:B------:R-:W-:Y:S01]  /*2630*/  ISETP.GT.U32.AND P2, PT, R2.reuse, R7, PT ;  /* 0x000000070200720c */ /* 0x040fe20003f44070 */
[----:B------:R-:W-:Y:S02]  /*2640*/  IMAD R11, R2, R6, R13 ;  /* 0x00000006020b7224 */ /* 0x000fe400078e020d */
[----:B------:R-:W-:Y:S01]  /*2650*/  @!P6 IMAD.IADD R10, R10, 0x1, -R2 ;  /* 0x000000010a0ae824 */ /* 0x000fe200078e0a02 */
[C---:B------:R-:W-:Y:S01]  /*2660*/  ISETP.GT.U32.AND P6, PT, R2.reuse, R64, PT ;  /* 0x000000400200720c */ /* 0x040fe20003fc4070 */
[----:B------:R-:W-:Y:S01]  /*2670*/  @!P5 IMAD.MOV R12, RZ, RZ, -R12 ;  /* 0x000000ffff0cd224 */ /* 0x000fe200078e0a0c */
[----:B------:R-:W-:Y:S01]  /*2680*/  ISETP.GT.U32.AND P5, PT, R2, R11, PT ;  /* 0x0000000b0200720c */ /* 0x000fe20003fa4070 */
[----:B------:R-:W-:-:S04]  /*2690*/  IMAD.HI.U32 R6, R4, R17, RZ ;  /* 0x0000001104067227 */ /* 0x000fc800078e00ff */
[C---:B------:R-:W-:Y:S01]  /*26a0*/  IMAD R13, R2.reuse, R14, R15 ;  /* 0x0000000e020d7224 */ /* 0x040fe200078e020f */
[----:B------:R-:W-:Y:S01]  /*26b0*/  IABS R14, R23 ;  /* 0x00000017000e7213 */ /* 0x000fe20000000000 */
[----:B------:R-:W-:Y:S02]  /*26c0*/  IMAD.MOV R6, RZ, RZ, -R6 ;  /* 0x000000ffff067224 */ /* 0x000fe400078e0a06 */
[----:B------:R-:W-:Y:S01]  /*26d0*/  @!P3 IMAD.MOV R66, RZ, RZ, -R66 ;  /* 0x000000ffff42b224 */ /* 0x000fe200078e0a42 */
[----:B------:R-:W-:Y:S01]  /*26e0*/  ISETP.GT.U32.AND P3, PT, R2, R10, PT ;  /* 0x0000000a0200720c */ /* 0x000fe20003f64070 */
[--C-:B------:R-:W-:Y:S01]  /*26f0*/  @!P6 IMAD.IADD R64, R64, 0x1, -R2.reuse ;  /* 0x000000014040e824 */ /* 0x100fe200078e0a02 */
[C---:B------:R-:W-:Y:S01]  /*2700*/  ISETP.GT.U32.AND P6, PT, R2.reuse, R13, PT ;  /* 0x0000000d0200720c */ /* 0x040fe20003fc4070 */
[----:B------:R-:W-:Y:S02]  /*2710*/  @!P5 IMAD.IADD R11, R11, 0x1, -R2 ;  /* 0x000000010b0bd824 */ /* 0x000fe400078e0a02 */
[----:B------:R-:W-:-:S02]  /*2720*/  IMAD R15, R2, R6, R17 ;  /* 0x00000006020f7224 */ /* 0x000fc400078e0211 */
[----:B------:R-:W-:Y:S01]  /*2730*/  IMAD.MOV.U32 R17, RZ, RZ, R14 ;  /* 0x000000ffff117224 */ /* 0x000fe200078e000e */
[----:B------:R-:W-:Y:S01]  /*2740*/  LOP3.LUT R14, R5, 0xcc, RZ, 0xfc, !PT ;  /* 0x000000cc050e7812 */ /* 0x000fe200078efcff */
[----:B------:R-:W-:Y:S01]  /*2750*/  @!P4 IMAD.MOV R64, RZ, RZ, -R64 ;  /* 0x000000ffff40c224 */ /* 0x000fe200078e0a40 */
[----:B------:R-:W-:Y:S01]  /*2760*/  ISETP.GT.U32.AND P4, PT, R2, R11, PT ;  /* 0x0000000b0200720c */ /* 0x000fe20003f84070 */
[----:B------:R-:W-:-:S04]  /*2770*/  IMAD.HI.U32 R6, R4, R17, RZ ;  /* 0x0000001104067227 */ /* 0x000fc800078e00ff */
[----:B------:R-:W-:Y:S02]  /*2780*/  IMAD.MOV R6, RZ, RZ, -R6 ;  /* 0x000000ffff067224 */ /* 0x000fe400078e0a06 */
[--C-:B------:R-:W-:Y:S01]  /*2790*/  @!P2 IMAD.IADD R7, R7, 0x1, -R2.reuse ;  /* 0x000000010707a824 */ /* 0x100fe200078e0a02 */
[----:B------:R-:W-:Y:S01]  /*27a0*/  ISETP.GE.AND P2, PT, R21, RZ, PT ;  /* 0x000000ff1500720c */ /* 0x000fe20003f46270 */
[----:B------:R-:W-:Y:S01]  /*27b0*/  IMAD R17, R2, R6, R17 ;  /* 0x0000000602117224 */ /* 0x000fe200078e0211 */
[----:B------:R-:W-:Y:S01]  /*27c0*/  IABS R21, R14 ;  /* 0x0000000e00157213 */ /* 0x000fe20000000000 */
[--C-:B------:R-:W-:Y:S01]  /*27d0*/  @!P3 IMAD.IADD R10, R10, 0x1, -R2.reuse ;  /* 0x000000010a0ab824 */ /* 0x100fe200078e0a02 */
[C---:B------:R-:W-:Y:S01]  /*27e0*/  ISETP.GT.U32.AND P5, PT, R2.reuse, R7, PT ;  /* 0x000000070200720c */ /* 0x040fe20003fa4070 */
[--C-:B------:R-:W-:Y:S01]  /*27f0*/  @!P4 IMAD.IADD R11, R11, 0x1, -R2.reuse ;  /* 0x000000010b0bc824 */ /* 0x100fe200078e0a02 */
[C---:B------:R-:W-:Y:S01]  /*2800*/  ISETP.GT.U32.AND P4, PT, R2.reuse, R17, PT ;  /* 0x000000110200720c */ /* 0x040fe20003f84070 */
[----:B------:R-:W-:Y:S01]  /*2810*/  @!P6 IMAD.IADD R13, R13, 0x1, -R2 ;  /* 0x000000010d0de824 */ /* 0x000fe200078e0a02 */
[----:B------:R-:W-:Y:S01]  /*2820*/  ISETP.GE.AND P3, PT, R19, RZ, PT ;  /* 0x000000ff1300720c */ /* 0x000fe20003f66270 */
[----:B------:R-:W-:Y:S01]  /*2830*/  @!P1 IMAD.MOV R10, RZ, RZ, -R10 ;  /* 0x000000ffff0a9224 */ /* 0x000fe200078e0a0a */
[----:B------:R-:W-:-:S02]  /*2840*/  ISETP.GT.U32.AND P1, PT, R2, R15, PT ;  /* 0x0000000f0200720c */ /* 0x000fc40003f24070 */
[----:B------:R-:W-:Y:S02]  /*2850*/  ISETP.GT.U32.AND P6, PT, R2, R13, PT ;  /* 0x0000000d0200720c */ /* 0x000fe40003fc4070 */
[----:B------:R-:W-:-:S03]  /*2860*/  IABS R19, R38 ;  /* 0x0000002600137213 */ /* 0x000fc60000000000 */
[--C-:B------:R-:W-:Y:S01]  /*2870*/  @!P5 IMAD.IADD R7, R7, 0x1, -R2.reuse ;  /* 0x000000010707d824 */ /* 0x100fe200078e0a02 */
[----:B------:R-:W-:Y:S01]  /*2880*/  ISETP.GE.AND P5, PT, R22, RZ, PT ;  /* 0x000000ff1600720c */ /* 0x000fe20003fa6270 */
[----:B------:R-:W-:Y:S02]  /*2890*/  @!P4 IMAD.IADD R17, R17, 0x1, -R2 ;  /* 0x000000011111c824 */ /* 0x000fe400078e0a02 */
[----:B------:R-:W-:-:S03]  /*28a0*/  IMAD.HI.U32 R6, R4, R19, RZ ;  /* 0x0000001304067227 */ /* 0x000fc600078e00ff */
[C---:B------:R-:W-:Y:S01]  /*28b0*/  ISETP.GT.U32.AND P4, PT, R2.reuse, R17, PT ;  /* 0x000000110200720c */ /* 0x040fe20003f84070 */
[----:B------:R-:W-:Y:S02]  /*28c0*/  IMAD.MOV R6, RZ, RZ, -R6 ;  /* 0x000000ffff067224 */ /* 0x000fe400078e0a06 */
[--C-:B------:R-:W-:Y:S01]  /*28d0*/  @!P6 IMAD.IADD R13, R13, 0x1, -R2.reuse ;  /* 0x000000010d0de824 */ /* 0x100fe200078e0a02 */
[----:B------:R-:W-:Y:S01]  /*28e0*/  ISETP.GE.AND P6, PT, R23, RZ, PT ;  /* 0x000000ff1700720c */ /* 0x000fe20003fc6270 */
[----:B------:R-:W-:Y:S02]  /*28f0*/  IMAD.MOV.U32 R62, RZ, RZ, R7 ;  /* 0x000000ffff3e7224 */ /* 0x000fe400078e0007 */
[----:B------:R-:W-:Y:S02]  /*2900*/  @!P1 IMAD.IADD R15, R15, 0x1, -R2 ;  /* 0x000000010f0f9824 */ /* 0x000fe400078e0a02 */
[----:B------:R-:W-:Y:S01]  /*2910*/  IMAD R7, R2, R6, R19 ;  /* 0x0000000602077224 */ /* 0x000fe200078e0213 */
[----:B------:R-:W-:Y:S01]  /*2920*/  LOP3.LUT R19, R5, 0xe0, RZ, 0xfc, !PT ;  /* 0x000000e005137812 */ /* 0x000fe200078efcff */
[----:B------:R-:W-:Y:S01]  /*2930*/  IMAD.HI.U32 R6, R4, R21, RZ ;  /* 0x0000001504067227 */ /* 0x000fe200078e00ff */
[----:B------:R-:W-:-:S02]  /*2940*/  ISETP.GT.U32.AND P1, PT, R2, R15, PT ;  /* 0x0000000f0200720c */ /* 0x000fc40003f24070 */
[----:B------:R-:W-:Y:S01]  /*2950*/  IABS R53, R19 ;  /* 0x0000001300357213 */ /* 0x000fe20000000000 */
[----:B------:R-:W-:Y:S02]  /*2960*/  IMAD.MOV R6, RZ, RZ, -R6 ;  /* 0x000000ffff067224 */ /* 0x000fe400078e0a06 */
[----:B------:R-:W-:Y:S02]  /*2970*/  @!P4 IMAD.IADD R17, R17, 0x1, -R2 ;  /* 0x000000011111c824 */ /* 0x000fe400078e0a02 */
[----:B------:R-:W-:Y:S01]  /*2980*/  @!P0 IMAD.MOV R62, RZ, RZ, -R62 ;  /* 0x000000ffff3e8224 */ /* 0x000fe200078e0a3e */
[----:B------:R-:W-:Y:S01]  /*2990*/  ISETP.GE.AND P0, PT, R38, RZ, PT ;  /* 0x000000ff2600720c */ /* 0x000fe20003f06270 */
[----:B------:R-:W-:Y:S02]  /*29a0*/  IMAD.MOV.U32 R22, RZ, RZ, R11 ;  /* 0x000000ffff167224 */ /* 0x000fe400078e000b */
[----:B------:R-:W-:Y:S01]  /*29b0*/  IMAD R11, R2, R6, R21 ;  /* 0x00000006020b7224 */ /* 0x000fe200078e0215 */
[----:B------:R-:W-:Y:S01]  /*29c0*/  LOP3.LUT R6, R5, 0xd4, RZ, 0xfc, !PT ;  /* 0x000000d405067812 */ /* 0x000fe200078efcff */
[----:B------:R-:W-:-:S02]  /*29d0*/  IMAD.MOV.U32 R38, RZ, RZ, R17 ;  /* 0x000000ffff267224 */ /* 0x000fc400078e0011 */
[----:B------:R-:W-:Y:S01]  /*29e0*/  IMAD.MOV.U32 R60, RZ, RZ, R13 ;  /* 0x000000ffff3c7224 */ /* 0x000fe200078e000d */
[----:B------:R-:W-:Y:S01]  /*29f0*/  LOP3.LUT R13, R5, 0xd0, RZ, 0xfc, !PT ;  /* 0x000000d0050d7812 */ /* 0x000fe200078efcff */
[----:B------:R-:W-:Y:S01]  /*2a00*/  @!P6 IMAD.MOV R38, RZ, RZ, -R38 ;  /* 0x000000ffff26e224 */ /* 0x000fe200078e0a26 */
[C---:B------:R-:W-:Y:S01]  /*2a10*/  ISETP.GT.U32.AND P6, PT, R2.reuse, R11, PT ;  /* 0x0000000b0200720c */ /* 0x040fe20003fc4070 */
[----:B------:R-:W-:Y:S01]  /*2a20*/  @!P2 IMAD.MOV R60, RZ, RZ, -R60 ;  /* 0x000000ffff3ca224 */ /* 0x000fe200078e0a3c */
[----:B------:R-:W-:Y:S01]  /*2a30*/  ISETP.GT.U32.AND P2, PT, R2, R7, PT ;  /* 0x000000070200720c */ /* 0x000fe20003f44070 */
[----:B------:R-:W-:Y:S01]  /*2a40*/  @!P1 IMAD.IADD R15, R15, 0x1, -R2 ;  /* 0x000000010f0f9824 */ /* 0x000fe200078e0a02 */
[----:B------:R-:W-:Y:S01]  /*2a50*/  ISETP.GE.AND P1, PT, R13, RZ, PT ;  /* 0x000000ff0d00720c */ /* 0x000fe20003f26270 */
[----:B------:R-:W-:Y:S01]  /*2a60*/  @!P3 IMAD.MOV R22, RZ, RZ, -R22 ;  /* 0x000000ffff16b224 */ /* 0x000fe200078e0a16 */
[----:B------:R-:W-:Y:S01]  /*2a70*/  IABS R13, R13 ;  /* 0x0000000d000d7213 */ /* 0x000fe20000000000 */
[----:B------:R-:W-:Y:S01]  /*2a80*/  IMAD.MOV.U32 R58, RZ, RZ, R15 ;  /* 0x000000ffff3a7224 */ /* 0x000fe200078e000f */
[----:B------:R-:W-:Y:S01]  /*2a90*/  ISETP.GE.AND P4, PT, R6, RZ, PT ;  /* 0x000000ff0600720c */ /* 0x000fe20003f86270 */
[----:B------:R-:W-:Y:S01]  /*2aa0*/  IMAD.HI.U32 R15, R4, R53, RZ ;  /* 0x00000035040f7227 */ /* 0x000fe200078e00ff */
[----:B------:R-:W-:-:S02]  /*2ab0*/  IABS R21, R6 ;  /* 0x0000000600157213 */ /* 0x000fc40000000000 */
[----:B------:R-:W-:Y:S01]  /*2ac0*/  ISETP.GE.AND P3, PT, R14, RZ, PT ;  /* 0x000000ff0e00720c */ /* 0x000fe20003f66270 */
[----:B------:R-:W-:Y:S01]  /*2ad0*/  IMAD.HI.U32 R6, R4, R13, RZ ;  /* 0x0000000d04067227 */ /* 0x000fe200078e00ff */
[----:B------:R-:W-:-:S03]  /*2ae0*/  LOP3.LUT R14, R5, 0xd8, RZ, 0xfc, !PT ;  /* 0x000000d8050e7812 */ /* 0x000fc600078efcff */
[----:B------:R-:W-:Y:S01]  /*2af0*/  @!P6 IMAD.IADD R11, R11, 0x1, -R2 ;  /* 0x000000010b0be824 */ /* 0x000fe200078e0a02 */
[----:B------:R-:W-:Y:S01]  /*2b00*/  IABS R23, R14 ;  /* 0x0000000e00177213 */ /* 0x000fe20000000000 */
[----:B------:R-:W-:Y:S02]  /*2b10*/  IMAD.MOV R6, RZ, RZ, -R6 ;  /* 0x000000ffff067224 */ /* 0x000fe400078e0a06 */
[----:B------:R-:W-:Y:S01]  /*2b20*/  @!P2 IMAD.IADD R7, R7, 0x1, -R2 ;  /* 0x000000010707a824 */ /* 0x000fe200078e0a02 */
[C---:B------:R-:W-:Y:S01]  /*2b30*/  ISETP.GT.U32.AND P6, PT, R2.reuse, R11, PT ;  /* 0x0000000b0200720c */ /* 0x040fe20003fc4070 */
[----:B------:R-:W-:Y:S02]  /*2b40*/  IMAD R13, R2, R6, R13 ;  /* 0x00000006020d7224 */ /* 0x000fe400078e020d */
[----:B------:R-:W-:Y:S01]  /*2b50*/  IMAD.HI.U32 R6, R4, R21, RZ ;  /* 0x0000001504067227 */ /* 0x000fe200078e00ff */
[----:B------:R-:W-:-:S03]  /*2b60*/  ISETP.GT.U32.AND P2, PT, R2, R7, PT ;  /* 0x000000070200720c */ /* 0x000fc60003f44070 */
[----:B------:R-:W-:Y:S02]  /*2b70*/  IMAD.MOV R17, RZ, RZ, -R6 ;  /* 0x000000ffff117224 */ /* 0x000fe400078e0a06 */
[----:B------:R-:W-:Y:S02]  /*2b80*/  IMAD.MOV R15, RZ, RZ, -R15 ;  /* 0x000000ffff0f7224 */ /* 0x000fe400078e0a0f */
[----:B------:R-:W-:Y:S02]  /*2b90*/  IMAD R21, R2, R17, R21 ;  /* 0x0000001102157224 */ /* 0x000fe400078e0215 */
[----:B------:R-:W-:Y:S02]  /*2ba0*/  @!P6 IMAD.IADD R11, R11, 0x1, -R2 ;  /* 0x000000010b0be824 */ /* 0x000fe400078e0a02 */
[----:B------:R-:W-:Y:S01]  /*2bb0*/  IMAD.HI.U32 R6, R4, R59, RZ ;  /* 0x0000003b04067227 */ /* 0x000fe200078e00ff */
[----:B------:R-:W-:-:S03]  /*2bc0*/  ISETP.GT.U32.AND P6, PT, R2, R21, PT ;  /* 0x000000150200720c */ /* 0x000fc60003fc4070 */
[----:B------:R-:W-:Y:S01]  /*2bd0*/  @!P2 IMAD.IADD R7, R7, 0x1, -R2 ;  /* 0x000000010707a824 */ /* 0x000fe200078e0a02 */
[C---:B------:R-:W-:Y:S01]  /*2be0*/  ISETP.GT.U32.AND P2, PT, R2.reuse, R13, PT ;  /* 0x0000000d0200720c */ /* 0x040fe20003f44070 */
[----:B------:R-:W-:Y:S01]  /*2bf0*/  IMAD R53, R2, R15, R53 ;  /* 0x0000000f02357224 */ /* 0x000fe200078e0235 */
[----:B------:R-:W-:Y:S01]  /*2c00*/  IABS R15, R5 ;  /* 0x00000005000f7213 */ /* 0x000fe20000000000 */
[----:B------:R-:W-:Y:S02]  /*2c10*/  IMAD.MOV R6, RZ, RZ, -R6 ;  /* 0x000000ffff067224 */ /* 0x000fe400078e0a06 */
[----:B------:R-:W-:Y:S01]  /*2c20*/  @!P5 IMAD.MOV R58, RZ, RZ, -R58 ;  /* 0x000000ffff3ad224 */ /* 0x000fe200078e0a3a */
[----:B------:R-:W-:Y:S01]  /*2c30*/  ISETP.GE.AND P5, PT, R14, RZ, PT ;  /* 0x000000ff0e00720c */ /* 0x000fe20003fa6270 */
[C---:B------:R-:W-:Y:S02]  /*2c40*/  IMAD R59, R2.reuse, R6, R59 ;  /* 0x00000006023b7224 */ /* 0x040fe400078e023b */
[----:B------:R-:W-:Y:S01]  /*2c50*/  @!P6 IMAD.IADD R21, R21, 0x1, -R2 ;  /* 0x000000011515e824 */ /* 0x000fe200078e0a02 */
[----:B------:R-:W-:Y:S01]  /*2c60*/  ISETP.GT.U32.AND P6, PT, R2, R53, PT ;  /* 0x000000350200720c */ /* 0x000fe20003fc4070 */
[----:B------:R-:W-:-:S04]  /*2c70*/  IMAD.HI.U32 R6, R4, R61, RZ ;  /* 0x0000003d04067227 */ /* 0x000fc800078e00ff */
[----:B------:R-:W-:Y:S02]  /*2c80*/  @!P2 IMAD.IADD R13, R13, 0x1, -R2 ;  /* 0x000000010d0da824 */ /* 0x000fe400078e0a02 */
[----:B------:R-:W-:Y:S02]  /*2c90*/  IMAD.MOV R6, RZ, RZ, -R6 ;  /* 0x000000ffff067224 */ /* 0x000fe400078e0a06 */
[----:B------:R-:W-:Y:S01]  /*2ca0*/  IMAD.HI.U32 R14, R4, R23, RZ ;  /* 0x00000017040e7227 */ /* 0x000fe200078e00ff */
[----:B------:R-:W-:-:S03]  /*2cb0*/  ISETP.GT.U32.AND P2, PT, R2, R13, PT ;  /* 0x0000000d0200720c */ /* 0x000fc60003f44070 */
[C---:B------:R-:W-:Y:S02]  /*2cc0*/  IMAD R61, R2.reuse, R6, R61 ;  /* 0x00000006023d7224 */ /* 0x040fe400078e023d */
[----:B------:R-:W-:Y:S02]  /*2cd0*/  IMAD.MOV R14, RZ, RZ, -R14 ;  /* 0x000000ffff0e7224 */ /* 0x000fe400078e0a0e */
[--C-:B------:R-:W-:Y:S01]  /*2ce0*/  @!P6 IMAD.IADD R53, R53, 0x1, -R2.reuse ;  /* 0x000000013535e824 */ /* 0x100fe200078e0a02 */
[C---:B------:R-:W-:Y:S01]  /*2cf0*/  ISETP.GT.U32.AND P6, PT, R2.reuse, R61, PT ;  /* 0x0000003d0200720c */ /* 0x040fe20003fc4070 */
[C---:B------:R-:W-:Y:S02]  /*2d00*/  IMAD R23, R2.reuse, R14, R23 ;  /* 0x0000000e02177224 */ /* 0x040fe400078e0217 */
[----:B------:R-:W-:Y:S02]  /*2d10*/  IMAD.MOV.U32 R56, RZ, RZ, R7 ;  /* 0x000000ffff387224 */ /* 0x000fe400078e0007 */
[----:B------:R-:W-:Y:S01]  /*2d20*/  @!P2 IMAD.IADD R13, R13, 0x1, -R2 ;  /* 0x000000010d0da824 */ /* 0x000fe200078e0a02 */
[C---:B------:R-:W-:Y:S01]  /*2d30*/  ISETP.GT.U32.AND P2, PT, R2.reuse, R23, PT ;  /* 0x000000170200720c */ /* 0x040fe20003f44070 */
[----:B------:R-:W-:Y:S01]  /*2d40*/  @!P0 IMAD.MOV R56, RZ, RZ, -R56 ;  /* 0x000000ffff388224 */ /* 0x000fe200078e0a38 */
[----:B------:R-:W-:Y:S01]  /*2d50*/  ISETP.GT.U32.AND P0, PT, R2, R21, PT ;  /* 0x000000150200720c */ /* 0x000fe20003f04070 */
[----:B------:R-:W-:-:S04]  /*2d60*/  IMAD.HI.U32 R14, R4, R63, RZ ;  /* 0x0000003f040e7227 */ /* 0x000fc800078e00ff */
[----:B------:R-:W-:Y:S02]  /*2d70*/  @!P6 IMAD.IADD R61, R61, 0x1, -R2 ;  /* 0x000000013d3de824 */ /* 0x000fe400078e0a02 */
[----:B------:R-:W-:Y:S02]  /*2d80*/  IMAD.MOV R14, RZ, RZ, -R14 ;  /* 0x000000ffff0e7224 */ /* 0x000fe400078e0a0e */
[----:B------:R-:W-:Y:S01]  /*2d90*/  IMAD.HI.U32 R6, R4, R15, RZ ;  /* 0x0000000f04067227 */ /* 0x000fe200078e00ff */
[----:B------:R-:W-:-:S03]  /*2da0*/  ISETP.GT.U32.AND P6, PT, R2, R61, PT ;  /* 0x0000003d0200720c */ /* 0x000fc60003fc4070 */
[C---:B------:R-:W-:Y:S02]  /*2db0*/  IMAD R63, R2.reuse, R14, R63 ;  /* 0x0000000e023f7224 */ /* 0x040fe400078e023f */
[----:B------:R-:W-:Y:S01]  /*2dc0*/  @!P2 IMAD.IADD R23, R23, 0x1, -R2 ;  /* 0x000000011717a824 */ /* 0x000fe200078e0a02 */
[----:B------:R-:W-:Y:S01]  /*2dd0*/  ISETP.GT.U32.AND P2, PT, R2, R59, PT ;  /* 0x0000003b0200720c */ /* 0x000fe20003f44070 */
[----:B------:R-:W-:-:S04]  /*2de0*/  IMAD.HI.U32 R7, R4, R67, RZ ;  /* 0x0000004304077227 */ /* 0x000fc800078e00ff */
[----:B------:R-:W-:Y:S02]  /*2df0*/  IMAD.MOV R14, RZ, RZ, -R6 ;  /* 0x000000ffff0e7224 */ /* 0x000fe400078e0a06 */
[--C-:B------:R-:W-:Y:S01]  /*2e00*/  @!P0 IMAD.IADD R21, R21, 0x1, -R2.reuse ;  /* 0x0000000115158824 */ /* 0x100fe200078e0a02 */
[C---:B------:R-:W-:Y:S01]  /*2e10*/  ISETP.GT.U32.AND P0, PT, R2.reuse, R63, PT ;  /* 0x0000003f0200720c */ /* 0x040fe20003f04070 */
[----:B------:R-:W-:Y:S02]  /*2e20*/  IMAD.MOV.U32 R54, RZ, RZ, R11 ;  /* 0x000000ffff367224 */ /* 0x000fe400078e000b */
[----:B------:R-:W-:Y:S02]  /*2e30*/  IMAD.MOV R11, RZ, RZ, -R7 ;  /* 0x000000ffff0b7224 */ /* 0x000fe400078e0a07 */
[----:B------:R-:W-:Y:S02]  /*2e40*/  IMAD R7, R2, R14, R15 ;  /* 0x0000000e02077224 */ /* 0x000fe400078e020f */
[----:B------:R-:W-:-:S02]  /*2e50*/  @!P6 IMAD.IADD R61, R61, 0x1, -R2 ;  /* 0x000000013d3de824 */ /* 0x000fc400078e0a02 */
[----:B------:R-:W-:Y:S01]  /*2e60*/  @!P2 IMAD.IADD R59, R59, 0x1, -R2 ;  /* 0x000000013b3ba824 */ /* 0x000fe200078e0a02 */
[----:B------:R-:W-:Y:S01]  /*2e70*/  ISETP.GT.U32.AND P6, PT, R2, R7, PT ;  /* 0x000000070200720c */ /* 0x000fe20003fc4070 */
[----:B------:R-:W-:Y:S01]  /*2e80*/  IMAD.HI.U32 R6, R4, R65, RZ ;  /* 0x0000004104067227 */ /* 0x000fe200078e00ff */
[----:B------:R-:W-:-:S03]  /*2e90*/  ISETP.GT.U32.AND P2, PT, R2, R53, PT ;  /* 0x000000350200720c */ /* 0x000fc60003f44070 */
[----:B------:R-:W-:Y:S02]  /*2ea0*/  @!P0 IMAD.IADD R63, R63, 0x1, -R2 ;  /* 0x000000013f3f8824 */ /* 0x000fe400078e0a02 */
[----:B------:R-:W-:Y:S01]  /*2eb0*/  @!P3 IMAD.MOV R54, RZ, RZ, -R54 ;  /* 0x000000ffff36b224 */ /* 0x000fe200078e0a36 */
[C---:B------:R-:W-:Y:S01]  /*2ec0*/  ISETP.GT.U32.AND P3, PT, R2.reuse, R23, PT ;  /* 0x000000170200720c */ /* 0x040fe20003f64070 */
[----:B------:R-:W-:Y:S01]  /*2ed0*/  IMAD.MOV R6, RZ, RZ, -R6 ;  /* 0x000000ffff067224 */ /* 0x000fe200078e0a06 */
[C---:B------:R-:W-:Y:S01]  /*2ee0*/  ISETP.GT.U32.AND P0, PT, R2.reuse, R63, PT ;  /* 0x0000003f0200720c */ /* 0x040fe20003f04070 */
[----:B------:R-:W-:Y:S02]  /*2ef0*/  IMAD.MOV.U32 R74, RZ, RZ, R13 ;  /* 0x000000ffff4a7224 */ /* 0x000fe400078e000d */
[----:B------:R-:W-:Y:S02]  /*2f00*/  IMAD R65, R2, R6, R65 ;  /* 0x0000000602417224 */ /* 0x000fe400078e0241 */
[----:B------:R-:W-:-:S02]  /*2f10*/  VIADD R6, R0, UR6 ;  /* 0x0000000600067c36 */ /* 0x000fc40008000000 */
[----:B------:R-:W-:Y:S02]  /*2f20*/  @!P6 IMAD.IADD R7, R7, 0x1, -R2 ;  /* 0x000000010707e824 */ /* 0x000fe400078e0a02 */
[----:B------:R-:W-:Y:S01]  /*2f30*/  @!P1 IMAD.MOV R74, RZ, RZ, -R74 ;  /* 0x000000ffff4a9224 */ /* 0x000fe200078e0a4a */
[C---:B------:R-:W-:Y:S01]  /*2f40*/  ISETP.GT.U32.AND P1, PT, R2.reuse, R59, PT ;  /* 0x0000003b0200720c */ /* 0x040fe20003f24070 */
[----:B------:R-:W-:Y:S01]  /*2f50*/  @!P2 IMAD.IADD R53, R53, 0x1, -R2 ;  /* 0x000000013535a824 */ /* 0x000fe200078e0a02 */
[----:B------:R-:W-:Y:S01]  /*2f60*/  ISETP.GT.U32.AND P2, PT, R2, R65, PT ;  /* 0x000000410200720c */ /* 0x000fe20003f44070 */
[----:B------:R-:W-:Y:S01]  /*2f70*/  VIADD R83, R6, 0x5c ;  /* 0x0000005c06537836 */ /* 0x000fe20000000000 */
[C---:B------:R-:W-:Y:S01]  /*2f80*/  ISETP.GT.U32.AND P6, PT, R2.reuse, R7, PT ;  /* 0x000000070200720c */ /* 0x040fe20003fc4070 */
[----:B------:R-:W-:Y:S02]  /*2f90*/  IMAD R67, R2, R11, R67 ;  /* 0x0000000b02437224 */ /* 0x000fe400078e0243 */
[----:B------:R-:W-:-:S04]  /*2fa0*/  IMAD.HI.U32 R14, R4, R69, RZ ;  /* 0x00000045040e7227 */ /* 0x000fc800078e00ff */
[--C-:B------:R-:W-:Y:S01]  /*2fb0*/  @!P3 IMAD.IADD R23, R23, 0x1, -R2.reuse ;  /* 0x000000011717b824 */ /* 0x100fe200078e0a02 */
[----:B------:R-:W-:Y:S01]  /*2fc0*/  ISETP.GE.AND P3, PT, R19, RZ, PT ;  /* 0x000000ff1300720c */ /* 0x000fe20003f66270 */
[----:B------:R-:W-:Y:S01]  /*2fd0*/  VIADD R81, R6, 0x1c ;  /* 0x0000001c06517836 */ /* 0x000fe20000000000 */
[----:B------:R-:W-:Y:S01]  /*2fe0*/  IABS R19, R83 ;  /* 0x0000005300137213 */ /* 0x000fe20000000000 */
[----:B------:R-:W-:Y:S01]  /*2ff0*/  @!P0 IMAD.IADD R63, R63, 0x1, -R2 ;  /* 0x000000013f3f8824 */ /* 0x000fe200078e0a02 */
[----:B------:R-:W-:Y:S01]  /*3000*/  ISETP.GT.U32.AND P0, PT, R2, R67, PT ;  /* 0x000000430200720c */ /* 0x000fe20003f04070 */
[----:B------:R-:W-:Y:S01]  /*3010*/  IMAD.MOV R14, RZ, RZ, -R14 ;  /* 0x000000ffff0e7224 */ /* 0x000fe200078e0a0e */
[----:B------:R-:W-:Y:S01]  /*3020*/  IABS R15, R81 ;  /* 0x00000051000f7213 */ /* 0x000fe20000000000 */
[----:B------:R-:W-:-:S04]  /*3030*/  IMAD.HI.U32 R13, R4, R19, RZ ;  /* 0x00000013040d7227 */ /* 0x000fc800078e00ff */
[C---:B------:R-:W-:Y:S02]  /*3040*/  IMAD R69, R2.reuse, R14, R69 ;  /* 0x0000000e02457224 */ /* 0x040fe400078e0245 */
[--C-:B------:R-:W-:Y:S01]  /*3050*/  @!P1 IMAD.IADD R59, R59, 0x1, -R2.reuse ;  /* 0x000000013b3b9824 */ /* 0x100fe200078e0a02 */
[----:B------:R-:W-:Y:S01]  /*3060*/  ISETP.GE.AND P1, PT, R5, RZ, PT ;  /* 0x000000ff0500720c */ /* 0x000fe20003f26270 */
[--C-:B------:R-:W-:Y:S02]  /*3070*/  @!P2 IMAD.IADD R65, R65, 0x1, -R2.reuse ;  /* 0x000000014141a824 */ /* 0x100fe400078e0a02 */
[----:B------:R-:W-:Y:S02]  /*3080*/  IMAD.MOV R13, RZ, RZ, -R13 ;  /* 0x000000ffff0d7224 */ /* 0x000fe400078e0a0d */
[----:B------:R-:W-:Y:S01]  /*3090*/  @!P6 IMAD.IADD R7, R7, 0x1, -R2 ;  /* 0x000000010707e824 */ /* 0x000fe200078e0a02 */
[----:B------:R-:W-:Y:S01]  /*30a0*/  ISETP.GT.U32.AND P6, PT, R2, R69, PT ;  /* 0x000000450200720c */ /* 0x000fe20003fc4070 */
[----:B------:R-:W-:Y:S01]  /*30b0*/  VIADD R84, R6, 0x7c ;  /* 0x0000007c06547836 */ /* 0x000fe20000000000 */
[----:B------:R-:W-:Y:S01]  /*30c0*/  ISETP.GT.U32.AND P2, PT, R2, R65, PT ;  /* 0x000000410200720c */ /* 0x000fe20003f44070 */
[----:B------:R-:W-:-:S04]  /*30d0*/  IMAD.HI.U32 R5, R4, R15, RZ ;  /* 0x0000000f04057227 */ /* 0x000fc800078e00ff */
[----:B------:R-:W-:Y:S02]  /*30e0*/  VIADD R86, R6, 0xbc ;  /* 0x000000bc06567836 */ /* 0x000fe40000000000 */
[----:B------:R-:W-:Y:S01]  /*30f0*/  IMAD R13, R2, R13, R19 ;  /* 0x0000000d020d7224 */ /* 0x000fe200078e0213 */
[----:B------:R-:W-:Y:S01]  /*3100*/  IABS R19, R84 ;  /* 0x0000005400137213 */ /* 0x000fe20000000000 */
[C---:B------:R-:W-:Y:S02]  /*3110*/  VIADD R82, R6.reuse, 0x3c ;  /* 0x0000003c06527836 */ /* 0x040fe40000000000 */
[----:B------:R-:W-:Y:S02]  /*3120*/  IMAD.MOV R5, RZ, RZ, -R5 ;  /* 0x000000ffff057224 */ /* 0x000fe400078e0a05 */
[----:B------:R-:W-:Y:S01]  /*3130*/  @!P0 IMAD.IADD R67, R67, 0x1, -R2 ;  /* 0x0000000143438824 */ /* 0x000fe200078e0a02 */
[----:B------:R-:W-:Y:S01]  /*3140*/  ISETP.GE.AND P0, PT, R71, RZ, PT ;  /* 0x000000ff4700720c */ /* 0x000fe20003f06270 */
[C---:B------:R-:W-:Y:S01]  /*3150*/  VIADD R85, R6.reuse, 0x9c ;  /* 0x0000009c06557836 */ /* 0x040fe20000000000 */
[----:B------:R-:W-:Y:S01]  /*3160*/  IABS R71, R86 ;  /* 0x0000005600477213 */ /* 0x000fe20000000000 */
[C---:B------:R-:W-:Y:S01]  /*3170*/  VIADD R87, R6.reuse, 0xdc ;  /* 0x000000dc06577836 */ /* 0x040fe20000000000 */
[----:B------:R-:W-:Y:S01]  /*3180*/  IABS R17, R82 ;  /* 0x0000005200117213 */ /* 0x000fe20000000000 */
[----:B------:R-:W-:-:S02]  /*3190*/  VIADD R80, R6, 0xfc ;  /* 0x000000fc06507836 */ /* 0x000fc40000000000 */
[----:B------:R-:W-:Y:S01]  /*31a0*/  IMAD R5, R2, R5, R15 ;  /* 0x0000000502057224 */ /* 0x000fe200078e020f */
[----:B------:R-:W-:Y:S01]  /*31b0*/  IABS R75, R87 ;  /* 0x00000057004b7213 */ /* 0x000fe20000000000 */
[----:B------:R-:W-:Y:S01]  /*31c0*/  IMAD.HI.U32 R6, R4, R19, RZ ;  /* 0x0000001304067227 */ /* 0x000fe200078e00ff */
[----:B------:R-:W-:-:S03]  /*31d0*/  IABS R77, R80 ;  /* 0x00000050004d7213 */ /* 0x000fc60000000000 */
[----:B------:R-:W-:-:S04]  /*31e0*/  IMAD.HI.U32 R15, R4, R71, RZ ;  /* 0x00000047040f7227 */ /* 0x000fc800078e00ff */
[----:B------:R-:W-:Y:S01]  /*31f0*/  @!P6 IMAD.IADD R69, R69, 0x1, -R2 ;  /* 0x000000014545e824 */ /* 0x000fe200078e0a02 */
[----:B------:R-:W-:Y:S01]  /*3200*/  ISETP.GT.U32.AND P6, PT, R2, R5, PT ;  /* 0x000000050200720c */ /* 0x000fe20003fc4070 */
[----:B------:R-:W-:Y:S02]  /*3210*/  IMAD.MOV R6, RZ, RZ, -R6 ;  /* 0x000000ffff067224 */ /* 0x000fe400078e0a06 */
[----:B------:R-:W-:-:S04]  /*3220*/  IMAD.HI.U32 R11, R4, R17, RZ ;  /* 0x00000011040b7227 */ /* 0x000fc800078e00ff */
[----:B------:R-:W-:Y:S02]  /*3230*/  IMAD.MOV R73, RZ, RZ, -R15 ;  /* 0x000000ffff497224 */ /* 0x000fe400078e0a0f */
[----:B------:R-:W-:Y:S01]  /*3240*/  @!P2 IMAD.IADD R65, R65, 0x1, -R2 ;  /* 0x000000014141a824 */ /* 0x000fe200078e0a02 */
[----:B------:R-:W-:Y:S01]  /*3250*/  ISETP.GE.AND P2, PT, R39, RZ, PT ;  /* 0x000000ff2700720c */ /* 0x000fe20003f46270 */
[C---:B------:R-:W-:Y:S01]  /*3260*/  IMAD R15, R2.reuse, R6, R19 ;  /* 0x00000006020f7224 */ /* 0x040fe200078e0213 */
[----:B------:R-:W-:Y:S01]  /*3270*/  IABS R39, R85 ;  /* 0x0000005500277213 */ /* 0x000fe20000000000 */
[----:B------:R-:W-:Y:S02]  /*3280*/  IMAD.MOV.U32 R6, RZ, RZ, R21 ;  /* 0x000000ffff067224 */ /* 0x000fe400078e0015 */
[----:B------:R-:W-:Y:S02]  /*3290*/  IMAD.MOV R11, RZ, RZ, -R11 ;  /* 0x000000ffff0b7224 */ /* 0x000fe400078e0a0b */
[----:B------:R-:W-:Y:S01]  /*32a0*/  @!P4 IMAD.MOV R6, RZ, RZ, -R6 ;  /* 0x000000ffff06c224 */ /* 0x000fe200078e0a06 */
[C---:B------:R-:W-:Y:S01]  /*32b0*/  ISETP.GT.U32.AND P4, PT, R2.reuse, R67, PT ;  /* 0x000000430200720c */ /* 0x040fe20003f84070 */
[----:B------:R-:W-:-:S02]  /*32c0*/  IMAD R11, R2, R11, R17 ;  /* 0x0000000b020b7224 */ /* 0x000fc400078e0211 */
[----:B------:R-:W-:-:S04]  /*32d0*/  IMAD.HI.U32 R14, R4, R39, RZ ;  /* 0x00000027040e7227 */ /* 0x000fc800078e00ff */
[----:B------:R-:W-:-:S04]  /*32e0*/  IMAD.HI.U32 R17, R4, R75, RZ ;  /* 0x0000004b04117227 */ /* 0x000fc800078e00ff */
[----:B------:R-:W-:Y:S01]  /*32f0*/  @!P6 IMAD.IADD R5, R5, 0x1, -R2 ;  /* 0x000000010505e824 */ /* 0x000fe200078e0a02 */
[C---:B------:R-:W-:Y:S01]  /*3300*/  ISETP.GT.U32.AND P6, PT, R2.reuse, R11, PT ;  /* 0x0000000b0200720c */ /* 0x040fe20003fc4070 */
[----:B------:R-:W-:Y:S02]  /*3310*/  IMAD.MOV R14, RZ, RZ, -R14 ;  /* 0x000000ffff0e7224 */ /* 0x000fe400078e0a0e */
[----:B------:R-:W-:Y:S02]  /*3320*/  IMAD.MOV R76, RZ, RZ, -R17 ;  /* 0x000000ffff4c7224 */ /* 0x000fe400078e0a11 */
[C---:B------:R-:W-:Y:S02]  /*3330*/  IMAD R17, R2.reuse, R14, R39 ;  /* 0x0000000e02117224 */ /* 0x040fe400078e0227 */
[----:B------:R-:W-:Y:S01]  /*3340*/  @!P4 IMAD.IADD R67, R67, 0x1, -R2 ;  /* 0x000000014343c824 */ /* 0x000fe200078e0a02 */
[----:B------:R-:W1:Y:S01]  /*3350*/  LDS R14, [UR16] ;  /* 0x00000010ff0e7984 */ /* 0x000e620008000800 */
[C---:B------:R-:W-:Y:S01]  /*3360*/  IMAD R39, R2.reuse, R76, R75 ;  /* 0x0000004c02277224 */ /* 0x040fe200078e024b */
[----:B------:R-:W-:Y:S01]  /*3370*/  ISETP.GT.U32.AND P4, PT, R2, R17, PT ;  /* 0x000000110200720c */ /* 0x000fe20003f84070 */
[----:B------:R-:W-:-:S02]  /*3380*/  IMAD.MOV.U32 R76, RZ, RZ, R53 ;  /* 0x000000ffff4c7224 */ /* 0x000fc400078e0035 */
[----:B------:R-:W-:Y:S01]  /*3390*/  @!P6 IMAD.IADD R11, R11, 0x1, -R2 ;  /* 0x000000010b0be824 */ /* 0x000fe200078e0a02 */
[C---:B------:R-:W-:Y:S01]  /*33a0*/  ISETP.GT.U32.AND P6, PT, R2.reuse, R69, PT ;  /* 0x000000450200720c */ /* 0x040fe20003fc4070 */
[----:B------:R-:W-:Y:S02]  /*33b0*/  IMAD.MOV.U32 R158, RZ, RZ, R23 ;  /* 0x000000ffff9e7224 */ /* 0x000fe400078e0017 */
[----:B------:R-:W-:Y:S02]  /*33c0*/  IMAD.MOV.U32 R78, RZ, RZ, R59 ;  /* 0x000000ffff4e7224 */ /* 0x000fe400078e003b */
[C---:B------:R-:W-:Y:S01]  /*33d0*/  IMAD R19, R2.reuse, R73, R71 ;  /* 0x0000004902137224 */ /* 0x040fe200078e0247 */
[----:B------:R-:W2:Y:S01]  /*33e0*/  LDC R59, c[0x0][0x3a0] ;  /* 0x0000e800ff3b7b82 */ /* 0x000ea20000000800 */
[----:B------:R-:W-:Y:S01]  /*33f0*/  @!P3 IMAD.MOV R76, RZ, RZ, -R76 ;  /* 0x000000ffff4cb224 */ /* 0x000fe200078e0a4c */
[C---:B------:R-:W-:Y:S01]  /*3400*/  ISETP.GT.U32.AND P3, PT, R2.reuse, R5, PT ;  /* 0x000000050200720c */ /* 0x040fe20003f64070 */
[----:B------:R-:W-:Y:S01]  /*3410*/  @!P5 IMAD.MOV R158, RZ, RZ, -R158 ;  /* 0x000000ffff9ed224 */ /* 0x000fe200078e0a9e */
[C---:B------:R-:W-:Y:S01]  /*3420*/  ISETP.GT.U32.AND P5, PT, R2.reuse, R11, PT ;  /* 0x0000000b0200720c */ /* 0x040fe20003fa4070 */
[----:B------:R-:W-:Y:S01]  /*3430*/  @!P2 IMAD.MOV R78, RZ, RZ, -R78 ;  /* 0x000000ffff4ea224 */ /* 0x000fe200078e0a4e */
[C---:B------:R-:W-:Y:S01]  /*3440*/  ISETP.GT.U32.AND P2, PT, R2.reuse, R13, PT ;  /* 0x0000000d0200720c */ /* 0x040fe20003f44070 */
[----:B------:R-:W-:Y:S01]  /*3450*/  @!P0 IMAD.MOV R61, RZ, RZ, -R61 ;  /* 0x000000ffff3d8224 */ /* 0x000fe200078e0a3d */
[C---:B------:R-:W-:Y:S01]  /*3460*/  ISETP.GT.U32.AND P0, PT, R2.reuse, R15, PT ;  /* 0x0000000f0200720c */ /* 0x040fe20003f04070 */
[----:B------:R-:W-:Y:S01]  /*3470*/  @!P1 IMAD.MOV R7, RZ, RZ, -R7 ;  /* 0x000000ffff079224 */ /* 0x000fe200078e0a07 */
[----:B------:R-:W-:Y:S01]  /*3480*/  ISETP.GT.U32.AND P1, PT, R2, R19, PT ;  /* 0x000000130200720c */ /* 0x000fe20003f24070 */
[----:B------:R-:W-:-:S04]  /*3490*/  IMAD.HI.U32 R4, R4, R77, RZ ;  /* 0x0000004d04047227 */ /* 0x000fc800078e00ff */
[----:B------:R-:W-:Y:S01]  /*34a0*/  @!P4 IMAD.IADD R17, R17, 0x1, -R2 ;  /* 0x000000011111c824 */ /* 0x000fe200078e0a02 */
[----:B------:R-:W-:Y:S01]  /*34b0*/  ISETP.GE.AND P4, PT, R79, RZ, PT ;  /* 0x000000ff4f00720c */ /* 0x000fe20003f86270 */
[----:B------:R-:W-:Y:S02]  /*34c0*/  IMAD.MOV R4, RZ, RZ, -R4 ;  /* 0x000000ffff047224 */ /* 0x000fe400078e0a04 */
[--C-:B------:R-:W-:Y:S01]  /*34d0*/  @!P6 IMAD.IADD R69, R69, 0x1, -R2.reuse ;  /* 0x000000014545e824 */ /* 0x100fe200078e0a02 */
[C---:B------:R-:W-:Y:S01]  /*34e0*/  ISETP.GT.U32.AND P6, PT, R2.reuse, R39, PT ;  /* 0x000000270200720c */ /* 0x040fe20003fc4070 */
[----:B------:R-:W-:Y:S02]  /*34f0*/  IMAD R71, R2, R4, R77 ;  /* 0x0000000402477224 */ /* 0x000fe400078e024d */
[--C-:B------:R-:W-:Y:S01]  /*3500*/  @!P3 IMAD.IADD R5, R5, 0x1, -R2.reuse ;  /* 0x000000010505b824 */ /* 0x100fe200078e0a02 */
[----:B------:R-:W-:Y:S01]  /*3510*/  ISETP.GE.AND P3, PT, R88, RZ, PT ;  /* 0x000000ff5800720c */ /* 0x000fe20003f66270 */
[--C-:B------:R-:W-:Y:S01]  /*3520*/  @!P5 IMAD.IADD R11, R11, 0x1, -R2.reuse ;  /* 0x000000010b0bd824 */ /* 0x100fe200078e0a02 */
[----:B------:R-:W-:Y:S01]  /*3530*/  ISETP.GT.U32.AND P5, PT, R2, R71, PT ;  /* 0x000000470200720c */ /* 0x000fe20003fa4070 */
[--C-:B------:R-:W-:Y:S01]  /*3540*/  @!P2 IMAD.IADD R13, R13, 0x1, -R2.reuse ;  /* 0x000000010d0da824 */ /* 0x100fe200078e0a02 */
[----:B------:R-:W-:Y:S01]  /*3550*/  ISETP.GE.AND P2, PT, R89, RZ, PT ;  /* 0x000000ff5900720c */ /* 0x000fe20003f46270 */
[--C-:B------:R-:W-:Y:S01]  /*3560*/  @!P0 IMAD.IADD R15, R15, 0x1, -R2.reuse ;  /* 0x000000010f0f8824 */ /* 0x100fe200078e0a02 */
[----:B------:R-:W-:Y:S01]  /*3570*/  ISETP.GE.AND P0, PT, R90, RZ, PT ;  /* 0x000000ff5a00720c */ /* 0x000fe20003f06270 */
[--C-:B------:R-:W-:Y:S01]  /*3580*/  @!P1 IMAD.IADD R19, R19, 0x1, -R2.reuse ;  /* 0x0000000113139824 */ /* 0x100fe200078e0a02 */
[----:B------:R-:W-:Y:S01]  /*3590*/  ISETP.GE.AND P1, PT, R81, RZ, PT ;  /* 0x000000ff5100720c */ /* 0x000fe20003f26270 */
[----:B------:R-:W-:Y:S01]  /*35a0*/  @!P4 IMAD.MOV R69, RZ, RZ, -R69 ;  /* 0x000000ffff45c224 */ /* 0x000fe200078e0a45 */
[----:B-1----:R-:W-:Y:S01]  /*35b0*/  R2UR UR17, R14 ;  /* 0x000000000e1172ca */ /* 0x002fe200000e0000 */
[--C-:B------:R-:W-:Y:S01]  /*35c0*/  @!P6 IMAD.IADD R39, R39, 0x1, -R2.reuse ;  /* 0x000000012727e824 */ /* 0x100fe200078e0a02 */
[----:B------:R-:W-:Y:S01]  /*35d0*/  ISETP.GT.U32.AND P4, PT, R2, R19, PT ;  /* 0x000000130200720c */ /* 0x000fe20003f84070 */
[----:B------:R-:W-:Y:S01]  /*35e0*/  @!P3 IMAD.MOV R63, RZ, RZ, -R63 ;  /* 0x000000ffff3fb224 */ /* 0x000fe200078e0a3f */
[----:B------:R-:W-:Y:S01]  /*35f0*/  ISETP.GE.AND P6, PT, R82, RZ, PT ;  /* 0x000000ff5200720c */ /* 0x000fe20003fc6270 */
[--C-:B------:R-:W-:Y:S01]  /*3600*/  @!P5 IMAD.IADD R71, R71, 0x1, -R2.reuse ;  /* 0x000000014747d824 */ /* 0x100fe200078e0a02 */
[C---:B------:R-:W-:Y:S01]  /*3610*/  ISETP.GT.U32.AND P3, PT, R2.reuse, R13, PT ;  /* 0x0000000d0200720c */ /* 0x040fe20003f64070 */
[----:B------:R-:W-:Y:S01]  /*3620*/  @!P2 IMAD.MOV R65, RZ, RZ, -R65 ;  /* 0x000000ffff41a224 */ /* 0x000fe200078e0a41 */
[C---:B------:R-:W-:Y:S01]  /*3630*/  ISETP.GT.U32.AND P2, PT, R2.reuse, R15, PT ;  /* 0x0000000f0200720c */ /* 0x040fe20003f44070 */
[----:B------:R-:W-:Y:S01]  /*3640*/  @!P0 IMAD.MOV R67, RZ, RZ, -R67 ;  /* 0x000000ffff438224 */ /* 0x000fe200078e0a43 */
[C---:B------:R-:W-:Y:S01]  /*3650*/  ISETP.GT.U32.AND P0, PT, R2.reuse, R17, PT ;  /* 0x000000110200720c */ /* 0x040fe20003f04070 */
[----:B------:R-:W-:Y:S01]  /*3660*/  @!P1 IMAD.MOV R5, RZ, RZ, -R5 ;  /* 0x000000ffff059224 */ /* 0x000fe200078e0a05 */
[C---:B------:R-:W-:Y:S01]  /*3670*/  ISETP.GT.U32.AND P5, PT, R2.reuse, R39, PT ;  /* 0x000000270200720c */ /* 0x040fe20003fa4070 */
[----:B------:R-:W-:Y:S01]  /*3680*/  IMAD.MOV.U32 R4, RZ, RZ, R11 ;  /* 0x000000ffff047224 */ /* 0x000fe200078e000b */
[----:B------:R-:W-:Y:S01]  /*3690*/  ISETP.GT.U32.AND P1, PT, R2, R71, PT ;  /* 0x000000470200720c */ /* 0x000fe20003f24070 */
[----:B------:R-:W-:Y:S01]  /*36a0*/  @!P4 IMAD.IADD R19, R19, 0x1, -R2 ;  /* 0x000000011313c824 */ /* 0x000fe200078e0a02 */
[----:B------:R-:W-:Y:S01]  /*36b0*/  ISETP.GE.AND P4, PT, R87, RZ, PT ;  /* 0x000000ff5700720c */ /* 0x000fe20003f86270 */
[----:B------:R-:W-:Y:S01]  /*36c0*/  @!P6 IMAD.MOV R4, RZ, RZ, -R4 ;  /* 0x000000ffff04e224 */ /* 0x000fe200078e0a04 */
[----:B------:R-:W-:Y:S01]  /*36d0*/  ISETP.GE.AND P6, PT, R83, RZ, PT ;  /* 0x000000ff5300720c */ /* 0x000fe20003fc6270 */
[--C-:B------:R-:W-:Y:S01]  /*36e0*/  @!P3 IMAD.IADD R13, R13, 0x1, -R2.reuse ;  /* 0x000000010d0db824 */ /* 0x100fe200078e0a02 */
[----:B------:R-:W-:Y:S01]  /*36f0*/  ISETP.GE.AND P3, PT, R84, RZ, PT ;  /* 0x000000ff5400720c */ /* 0x000fe20003f66270 */
[--C-:B------:R-:W-:Y:S01]  /*3700*/  @!P2 IMAD.IADD R15, R15, 0x1, -R2.reuse ;  /* 0x000000010f0fa824 */ /* 0x100fe200078e0a02 */
[----:B------:R-:W-:Y:S01]  /*3710*/  ISETP.GE.AND P2, PT, R85, RZ, PT ;  /* 0x000000ff5500720c */ /* 0x000fe20003f46270 */
[--C-:B------:R-:W-:Y:S01]  /*3720*/  @!P0 IMAD.IADD R17, R17, 0x1, -R2.reuse ;  /* 0x0000000111118824 */ /* 0x100fe200078e0a02 */
[----:B------:R-:W-:Y:S01]  /*3730*/  ISETP.GE.AND P0, PT, R86, RZ, PT ;  /* 0x000000ff5600720c */ /* 0x000fe20003f06270 */
[--C-:B------:R-:W-:Y:S01]  /*3740*/  @!P5 IMAD.IADD R39, R39, 0x1, -R2.reuse ;  /* 0x000000012727d824 */ /* 0x100fe200078e0a02 */
[----:B------:R-:W-:Y:S01]  /*3750*/  ISETP.GE.AND P5, PT, R80, RZ, PT ;  /* 0x000000ff5000720c */ /* 0x000fe20003fa6270 */
[----:B------:R-:W-:Y:S01]  /*3760*/  @!P1 IMAD.IADD R71, R71, 0x1, -R2 ;  /* 0x0000000147479824 */ /* 0x000fe200078e0a02 */
[----:B------:R-:W-:Y:S01]  /*3770*/  ISETP.GE.AND P1, PT, R247, RZ, PT ;  /* 0x000000fff700720c */ /* 0x000fe20003f26270 */
[----:B------:R-:W-:Y:S01]  /*3780*/  @!P4 IMAD.MOV R39, RZ, RZ, -R39 ;  /* 0x000000ffff27c224 */ /* 0x000fe200078e0a27 */
[----:B------:R-:W-:Y:S01]  /*3790*/  ISETP.NE.AND P4, PT, R8, RZ, PT ;  /* 0x000000ff0800720c */ /* 0x000fe20003f85270 */
[----:B--2---:R-:W-:Y:S01]  /*37a0*/  VIADD R2, R59, 0xffffffff ;  /* 0xffffffff3b027836 */ /* 0x004fe20000000000 */
[----:B------:R-:W-:Y:S01]  /*37b0*/  UIADD3 UR12, UPT, UPT, UR17, UR4, URZ ;  /* 0x00000004110c7290 */ /* 0x000fe2000fffe0ff */
[----:B------:R-:W-:-:S02]  /*37c0*/  IMAD.MOV.U32 R14, RZ, RZ, R13 ;  /* 0x000000ffff0e7224 */ /* 0x000fc400078e000d */
[----:B------:R-:W-:Y:S01]  /*37d0*/  @!P3 IMAD.MOV R15, RZ, RZ, -R15 ;  /* 0x000000ffff0fb224 */ /* 0x000fe200078e0a0f */
[----:B------:R-:W-:Y:S01]  /*37e0*/  BAR.SYNC.DEFER_BLOCKING 0x0 ;  /* 0x0000000000007b1d */ /* 0x000fe20000010000 */
[----:B------:R-:W-:Y:S01]  /*37f0*/  @!P6 IMAD.MOV R14, RZ, RZ, -R14 ;  /* 0x000000ffff0ee224 */ /* 0x000fe200078e0a0e */
[----:B------:R-:W-:Y:S01]  /*3800*/  ISETP.GE.U32.AND P3, PT, R2, 0x7fffffe0, PT ;  /* 0x7fffffe00200780c */ /* 0x000fe20003f66070 */
[----:B------:R-:W-:Y:S01]  /*3810*/  VIADD R11, R59, 0xfffffffe ;  /* 0xfffffffe3b0b7836 */ /* 0x000fe20000000000 */
[----:B------:R-:W-:Y:S01]  /*3820*/  ISETP.NE.AND P6, PT, R9, RZ, PT ;  /* 0x000000ff0900720c */ /* 0x000fe20003fc5270 */
[----:B------:R-:W-:Y:S01]  /*3830*/  @!P2 IMAD.MOV R17, RZ, RZ, -R17 ;  /* 0x000000ffff11a224 */ /* 0x000fe200078e0a11 */
[----:B------:R-:W-:Y:S01]  /*3840*/  LOP3.LUT R9, RZ, R9, RZ, 0x33, !PT ;  /* 0x00000009ff097212 */ /* 0x000fe200078e33ff */
[----:B------:R-:W-:Y:S01]  /*3850*/  VIADD R2, R59, 0xfffffffd ;  /* 0xfffffffd3b027836 */ /* 0x000fe20000000000 */
[----:B------:R-:W-:Y:S01]  /*3860*/  ISETP.GE.U32.AND P2, PT, R11, 0x7fffffdf, PT ;  /* 0x7fffffdf0b00780c */ /* 0x000fe20003f46070 */
[----:B------:R-:W-:Y:S01]  /*3870*/  @!P0 IMAD.MOV R19, RZ, RZ, -R19 ;  /* 0x000000ffff138224 */ /* 0x000fe200078e0a13 */
[C---:B------:R-:W-:Y:S01]  /*3880*/  SEL R23, R9.reuse, R22, !P6 ;  /* 0x0000001609177207 */ /* 0x040fe20007000000 */
[----:B------:R-:W-:Y:S01]  /*3890*/  @!P5 IMAD.MOV R71, RZ, RZ, -R71 ;  /* 0x000000ffff47d224 */ /* 0x000fe200078e0a47 */
[C---:B------:R-:W-:Y:S01]  /*38a0*/  SEL R21, R9.reuse, R54, !P6 ;  /* 0x0000003609157207 */ /* 0x040fe20007000000 */
[----:B------:R-:W-:Y:S01]  /*38b0*/  @!P1 IMAD.MOV R3, RZ, RZ, -R3 ;  /* 0x000000ffff039224 */ /* 0x000fe200078e0a03 */
[----:B------:R-:W-:Y:S01]  /*38c0*/  SEL R13, R9, R4, !P6 ;  /* 0x00000004090d7207 */ /* 0x000fe20007000000 */
[----:B------:R-:W-:Y:S01]  /*38d0*/  VIADD R4, R59, 0xfffffffc ;  /* 0xfffffffc3b047836 */ /* 0x000fe20000000000 */
[----:B------:R-:W-:-:S02]  /*38e0*/  ISETP.GE.U32.AND P0, PT, R2, 0x7fffffde, PT ;  /* 0x7fffffde0200780c */ /* 0x000fc40003f06070 */
[----:B------:R-:W-:Y:S02]  /*38f0*/  ISETP.NE.U32.AND P1, PT, R206, RZ, PT ;  /* 0x000000ffce00720c */ /* 0x000fe40003f25070 */
[C---:B------:R-:W-:Y:S02]  /*3900*/  SEL R53, R9.reuse, R7, !P6 ;  /* 0x0000000709357207 */ /* 0x040fe40007000000 */
[C---:B------:R-:W-:Y:S02]  /*3910*/  SEL R36, R9.reuse, R36, !P6 ;  /* 0x0000002409247207 */ /* 0x040fe40007000000 */
[C---:B------:R-:W-:Y:S02]  /*3920*/  SEL R52, R9.reuse, R52, !P6 ;  /* 0x0000003409347207 */ /* 0x040fe40007000000 */
[C---:B------:R-:W-:Y:S02]  /*3930*/  SEL R35, R9.reuse, R35, !P6 ;  /* 0x0000002309237207 */ /* 0x040fe40007000000 */
[----:B------:R-:W-:-:S02]  /*3940*/  SEL R55, R9, R55, !P6 ;  /* 0x0000003709377207 */ /* 0x000fc40007000000 */
[C---:B------:R-:W-:Y:S02]  /*3950*/  SEL R34, R9.reuse, R34, !P6 ;  /* 0x0000002209227207 */ /* 0x040fe40007000000 */
        /* <DEDUP_REMOVED lines=54> */
[----:B------:R-:W-:Y:S02]  /*3cc0*/  SEL R109, R9, R71, !P6 ;  /* 0x00000047096d7207 */ /* 0x000fe40007000000 */
[----:B------:R-:W-:Y:S01]  /*3cd0*/  @!P4 LOP3.LUT R3, RZ, R8, RZ, 0x33, !PT ;  /* 0x00000008ff03c212 */ /* 0x000fe200078e33ff */
[----:B0---4-:R-:W-:Y:S06]  /*3ce0*/  BRA.U UP0, `(.L_x_5) ;  /* 0x0000000100187547 */ /* 0x011fec000b800000 */
[----:B------:R-:W-:Y:S01]  /*3cf0*/  ELECT P4, URZ, PT ;  /* 0x0000000000ff782f */ /* 0x000fe20003880000 */
[----:B------:R-:W-:Y:S01]  /*3d00*/  IMAD.MOV.U32 R2, RZ, RZ, 0x1 ;  /* 0x00000001ff027424 */ /* 0x000fe200078e00ff */
[----:B------:R-:W-:Y:S01]  /*3d10*/  UMOV UR4, 0x40 ;  /* 0x0000004000047882 */ /* 0x000fe20000000000 */
[----:B------:R-:W-:Y:S01]  /*3d20*/  UVIRTCOUNT.DEALLOC.SMPOOL 0x80 ;  /* 0x000000800000784c */ /* 0x000fe20000000000 */
[----:B------:R-:W-:-:S09]  /*3d30*/  ULEA UR4, UR5, UR4, 0x18 ;  /* 0x0000000405047291 */ /* 0x000fd2000f8ec0ff */
[----:B------:R0:W-:Y:S03]  /*3d40*/  @P4 STS.U8 [UR4], R2 ;  /* 0x00000002ff004988 */ /* 0x0001e60008000004 */
.L_x_5:
[----:B------:R-:W-:Y:S01]  /*3d50*/  STTM.x64 tmem[UR12], RZ ;  /* 0x000000ff000079ed */ /* 0x000fe2000834000c */
[----:B------:R-:W-:Y:S01]  /*3d60*/  STTM.x64 tmem[UR12+0x40], RZ ;  /* 0x000040ff000079ed */ /* 0x000fe2000834000c */
[----:B------:R-:W-:Y:S01]  /*3d70*/  STTM.x64 tmem[UR12+0x80], RZ ;  /* 0x000080ff000079ed */ /* 0x000fe2000834000c */
[----:B------:R-:W-:Y:S01]  /*3d80*/  STTM.x64 tmem[UR12+0xc0], RZ ;  /* 0x0000c0ff000079ed */ /* 0x000fe2000834000c */
[----:B------:R-:W1:Y:S02]  /*3d90*/  FENCE.VIEW.ASYNC.T ;  /* 0x00000000000073c6 */ /* 0x000e640000000200 */
[----:B-1----:R-:W-:Y:S01]  /*3da0*/  VOTEU.ALL UP1, P1 ;  /* 0x0000000000ff7886 */ /* 0x002fe20000820000 */
[----:B------:R-:W-:Y:S01]  /*3db0*/  UMOV UR4, 0x1 ;  /* 0x0000000100047882 */ /* 0x000fe20000000000 */
[----:B------:R-:W-:Y:S01]  /*3dc0*/  UMOV UR13, UR10 ;  /* 0x0000000a000d7c82 */ /* 0x000fe20008000000 */
[----:B------:R-:W-:Y:S01]  /*3dd0*/  VOTEU.ALL UP2, P1 ;  /* 0x0000000000ff7886 */ /* 0x000fe20000840000 */
[----:B------:R-:W-:Y:S01]  /*3de0*/  IMAD R117, R3, UR7, RZ ;  /* 0x0000000703757c24 */ /* 0x000fe2000f8e02ff */
[----:B------:R-:W-:-:S04]  /*3df0*/  @!UP1 UIADD3 UR8, UPT, UPT, -UR4, 0x100000, URZ ;  /* 0x0010000004089890 */ /* 0x000fc8000fffe1ff */
[----:B------:R-:W-:Y:S02]  /*3e00*/  @!UP1 USHF.L.U32 UR9, UR8, 0xb, URZ ;  /* 0x0000000b08099899 */ /* 0x000fe400080006ff */
[----:B------:R-:W-:Y:S01]  /*3e10*/  @!UP1 USHF.L.U32 UR8, UR8, 0x1, URZ ;  /* 0x0000000108089899 */ /* 0x000fe200080006ff */
[----:B------:R-:W-:Y:S01]  /*3e20*/  BAR.SYNC.DEFER_BLOCKING 0x0 ;  /* 0x0000000000007b1d */ /* 0x000fe20000010000 */
[----:B------:R-:W-:Y:S02]  /*3e30*/  PRMT R61, RZ, 0x7610, R61 ;  /* 0x00007610ff3d7816 */ /* 0x000fe4000000003d */
[----:B------:R-:W-:Y:S02]  /*3e40*/  SHF.R.S32.HI R160, RZ, 0x1f, R117 ;  /* 0x0000001fffa07819 */ /* 0x000fe40000011475 */
[----:B------:R-:W-:Y:S01]  /*3e50*/  IADD3 R6, P4, PT, R117, UR20, RZ ;  /* 0x0000001475067c10 */ /* 0x000fe2000ff9e0ff */
[----:B------:R-:W-:Y:S01]  /*3e60*/  IMAD.SHL.U32 R239, R118, 0x2, RZ ;  /* 0x0000000276ef7824 */ /* 0x000fe200078e00ff */
[----:B------:R-:W-:Y:S01]  /*3e70*/  SHF.R.S32.HI R240, RZ, 0x1f, R118 ;  /* 0x0000001ffff07819 */ /* 0x000fe20000011476 */
[----:B------:R-:W-:Y:S01]  /*3e80*/  VIADD R5, R59, 0xfffffffb ;  /* 0xfffffffb3b057836 */ /* 0x000fe20000000000 */
[----:B------:R-:W-:-:S02]  /*3e90*/  IADD3.X R7, PT, PT, R160, UR21, RZ, P4, !PT ;  /* 0x00000015a0077c10 */ /* 0x000fc4000a7fe4ff */
[----:B------:R-:W-:Y:S01]  /*3ea0*/  ISETP.GE.U32.AND P5, PT, R4, 0x7fffffdd, PT ;  /* 0x7fffffdd0400780c */ /* 0x000fe20003fa6070 */
[C---:B------:R-:W-:Y:S01]  /*3eb0*/  VIADD R8, R59.reuse, 0xfffffffa ;  /* 0xfffffffa3b087836 */ /* 0x040fe20000000000 */
[----:B------:R-:W-:Y:S02]  /*3ec0*/  PRMT R114, RZ, 0x7610, R114 ;  /* 0x00007610ff727816 */ /* 0x000fe40000000072 */
[----:B------:R-:W-:Y:S01]  /*3ed0*/  PRMT R121, RZ, 0x7610, R121 ;  /* 0x00007610ff797816 */ /* 0x000fe20000000079 */
[C---:B------:R-:W-:Y:S02]  /*3ee0*/  VIADD R38, R59.reuse, 0xffffffee ;  /* 0xffffffee3b267836 */ /* 0x040fe40000000000 */
[C---:B------:R-:W-:Y:S02]  /*3ef0*/  VIADD R106, R59.reuse, 0xffffffe0 ;  /* 0xffffffe03b6a7836 */ /* 0x040fe40000000000 */
[----:B------:R-:W-:Y:S02]  /*3f00*/  VIADD R65, R59, 0xffffffe6 ;  /* 0xffffffe63b417836 */ /* 0x000fe40000000000 */
[----:B------:R-:W-:Y:S01]  /*3f10*/  IMAD R238, R118, 0x3, RZ ;  /* 0x0000000376ee7824 */ /* 0x000fe200078e02ff */
[----:B------:R-:W-:Y:S01]  /*3f20*/  PRMT R126, RZ, 0x7610, R126 ;  /* 0x00007610ff7e7816 */ /* 0x000fe2000000007e */
[----:B------:R-:W1:Y:S02]  /*3f30*/  FENCE.VIEW.ASYNC.S ;  /* 0x00000000000073c6 */ /* 0x000e640000000000 */
[----:B-1----:R1:W2:Y:S02]  /*3f40*/  @!UP2 SYNCS.EXCH.64 URZ, [UR13], UR8 ;  /* 0x000000080dffa5b2 */ /* 0x0022a40008000100 */
[----:B--2---:R-:W-:Y:S01]  /*3f50*/  BAR.SYNC.DEFER_BLOCKING 0x0 ;  /* 0x0000000000007b1d */ /* 0x004fe20000010000 */
[----:B------:R-:W-:-:S02]  /*3f60*/  SHF.R.S32.HI R9, RZ, 0x1f, R239 ;  /* 0x0000001fff097819 */ /* 0x000fc400000114ef */
[----:B------:R-:W-:Y:S01]  /*3f70*/  IADD3 R4, P4, PT, R239, R6, RZ ;  /* 0x00000006ef047210 */ /* 0x000fe20007f9e0ff */
[C---:B------:R-:W-:Y:S02]  /*3f80*/  IMAD.SHL.U32 R237, R118.reuse, 0x4, RZ ;  /* 0x0000000476ed7824 */ /* 0x040fe400078e00ff */
[C---:B------:R-:W-:Y:S01]  /*3f90*/  IMAD R236, R118.reuse, 0x5, RZ ;  /* 0x0000000576ec7824 */ /* 0x040fe200078e02ff */
[----:B------:R-:W-:Y:S01]  /*3fa0*/  PRMT R132, RZ, 0x7610, R132 ;  /* 0x00007610ff847816 */ /* 0x000fe20000000084 */
[----:B------:R-:W-:Y:S01]  /*3fb0*/  VIADD R71, R59, 0xfffffff9 ;  /* 0xfffffff93b477836 */ /* 0x000fe20000000000 */
[----:B------:R-:W-:Y:S01]  /*3fc0*/  PRMT R138, RZ, 0x7610, R138 ;  /* 0x00007610ff8a7816 */ /* 0x000fe2000000008a */
[C---:B------:R-:W-:Y:S02]  /*3fd0*/  IMAD R235, R118.reuse, 0x6, RZ ;  /* 0x0000000676eb7824 */ /* 0x040fe400078e02ff */
[C---:B------:R-:W-:Y:S01]  /*3fe0*/  IMAD R234, R118.reuse, 0x7, RZ ;  /* 0x0000000776ea7824 */ /* 0x040fe200078e02ff */
[----:B------:R-:W-:Y:S01]  /*3ff0*/  PRMT R144, RZ, 0x7610, R144 ;  /* 0x00007610ff907816 */ /* 0x000fe20000000090 */
[C---:B------:R-:W-:Y:S01]  /*4000*/  IMAD.SHL.U32 R233, R118.reuse, 0x8, RZ ;  /* 0x0000000876e97824 */ /* 0x040fe200078e00ff */
[----:B------:R-:W-:Y:S01]  /*4010*/  PRMT R154, RZ, 0x7610, R154 ;  /* 0x00007610ff9a7816 */ /* 0x000fe2000000009a */
[C---:B------:R-:W-:Y:S01]  /*4020*/  IMAD.SHL.U32 R225, R118.reuse, 0x10, RZ ;  /* 0x0000001076e17824 */ /* 0x040fe200078e00ff */
[----:B------:R-:W-:Y:S01]  /*4030*/  PRMT R112, RZ, 0x7610, R112 ;  /* 0x00007610ff707816 */ /* 0x000fe20000000070 */
[C---:B------:R-:W-:Y:S01]  /*4040*/  IMAD R232, R118.reuse, 0x9, RZ ;  /* 0x0000000976e87824 */ /* 0x040fe200078e02ff */
[----:B------:R-:W-:Y:S01]  /*4050*/  PRMT R113, RZ, 0x7610, R113 ;  /* 0x00007610ff717816 */ /* 0x000fe20000000071 */
[C---:B------:R-:W-:Y:S01]  /*4060*/  IMAD R217, R118.reuse, 0x18, RZ ;  /* 0x0000001876d97824 */ /* 0x040fe200078e02ff */
[----:B------:R-:W-:Y:S01]  /*4070*/  PRMT R115, RZ, 0x7610, R115 ;  /* 0x00007610ff737816 */ /* 0x000fe20000000073 */
[----:B------:R-:W-:Y:S01]  /*4080*/  IMAD R231, R118, 0xa, RZ ;  /* 0x0000000a76e77824 */ /* 0x000fe200078e02ff */
[----:B------:R-:W-:Y:S01]  /*4090*/  PRMT R116, RZ, 0x7610, R116 ;  /* 0x00007610ff747816 */ /* 0x000fe20000000074 */
[----:B------:R-:W2:Y:S01]  /*40a0*/  @!P3 LDG.E.U8 R61, desc[UR18][R6.64] ;  /* 0x00000012063db981 */ /* 0x000ea2000c1e1100 */
[----:B0-----:R-:W-:Y:S01]  /*40b0*/  IADD3 R2, P3, PT, R6, R118, RZ ;  /* 0x0000007606027210 */ /* 0x001fe20007f7e0ff */
[C---:B------:R-:W-:Y:S01]  /*40c0*/  IMAD R230, R118.reuse, 0xb, RZ ;  /* 0x0000000b76e67824 */ /* 0x040fe200078e02ff */
[----:B------:R-:W-:Y:S01]  /*40d0*/  PRMT R122, RZ, 0x7610, R122 ;  /* 0x00007610ff7a7816 */ /* 0x000fe2000000007a */
[----:B------:R-:W-:Y:S01]  /*40e0*/  IMAD R229, R118, 0xc, RZ ;  /* 0x0000000c76e57824 */ /* 0x000fe200078e02ff */
[----:B------:R-:W-:Y:S01]  /*40f0*/  PRMT R128, RZ, 0x7610, R128 ;  /* 0x00007610ff807816 */ /* 0x000fe20000000080 */
[--C-:B------:R-:W-:Y:S01]  /*4100*/  IMAD.X R3, R240, 0x1, R7.reuse, P3 ;  /* 0x00000001f0037824 */ /* 0x100fe200018e0607 */
[----:B------:R-:W-:Y:S01]  /*4110*/  ISETP.GE.U32.AND P3, PT, R5, 0x7fffffdc, PT ;  /* 0x7fffffdc0500780c */ /* 0x000fe20003f66070 */
[----:B------:R-:W-:Y:S01]  /*4120*/  IMAD.X R5, R9, 0x1, R7, P4 ;  /* 0x0000000109057824 */ /* 0x000fe200020e0607 */
[----:B------:R-:W-:Y:S01]  /*4130*/  ISETP.GE.U32.AND P4, PT, R8, 0x7fffffdb, PT ;  /* 0x7fffffdb0800780c */ /* 0x000fe20003f86070 */
[C---:B------:R-:W-:Y:S01]  /*4140*/  VIADD R8, R59.reuse, 0xffffffec ;  /* 0xffffffec3b087836 */ /* 0x040fe20000000000 */
[----:B------:R0:W3:Y:S01]  /*4150*/  @!P2 LDG.E.U8 R114, desc[UR18][R2.64] ;  /* 0x000000120272a981 */ /* 0x0000e2000c1e1100 */
[----:B------:R-:W-:-:S02]  /*4160*/  VIADD R9, R59, 0xffffffef ;  /* 0xffffffef3b097836 */ /* 0x000fc40000000000 */
[----:B------:R-:W-:Y:S01]  /*4170*/  IMAD R228, R118, 0xd, RZ ;  /* 0x0000000d76e47824 */ /* 0x000fe200078e02ff */
[----:B------:R-:W-:Y:S01]  /*4180*/  ISETP.GE.U32.AND P2, PT, R8, 0x7fffffcd, PT ;  /* 0x7fffffcd0800780c */ /* 0x000fe20003f46070 */
[C---:B------:R-:W-:Y:S01]  /*4190*/  VIADD R8, R59.reuse, 0xffffffed ;  /* 0xffffffed3b087836 */ /* 0x040fe20000000000 */
[----:B------:R4:W5:Y:S01]  /*41a0*/  @!P0 LDG.E.U8 R121, desc[UR18][R4.64] ;  /* 0x0000001204798981 */ /* 0x000962000c1e1100 */
[----:B------:R-:W-:Y:S02]  /*41b0*/  ISETP.GE.U32.AND P0, PT, R38, 0x7fffffcf, PT ;  /* 0x7fffffcf2600780c */ /* 0x000fe40003f06070 */
[----:B------:R-:W-:Y:S01]  /*41c0*/  PRMT R134, RZ, 0x7610, R134 ;  /* 0x00007610ff867816 */ /* 0x000fe20000000086 */
[C---:B0-----:R-:W-:Y:S01]  /*41d0*/  VIADD R2, R59.reuse, 0xffffffe9 ;  /* 0xffffffe93b027836 */ /* 0x041fe20000000000 */
[----:B------:R-:W-:Y:S01]  /*41e0*/  SEL R39, RZ, 0x1, P2 ;  /* 0x00000001ff277807 */ /* 0x000fe20001000000 */
[----:B------:R-:W-:Y:S01]  /*41f0*/  VIADD R3, R59, 0xffffffea ;  /* 0xffffffea3b037836 */ /* 0x000fe20000000000 */
[----:B------:R-:W-:Y:S01]  /*4200*/  ISETP.GE.U32.AND P2, PT, R9, 0x7fffffd0, PT ;  /* 0x7fffffd00900780c */ /* 0x000fe20003f46070 */
[----:B------:R-:W-:Y:S01]  /*4210*/  IMAD R227, R118, 0xe, RZ ;  /* 0x0000000e76e37824 */ /* 0x000fe200078e02ff */
[----:B------:R-:W-:Y:S01]  /*4220*/  ISETP.GE.U32.AND P6, PT, R8, 0x7fffffce, PT ;  /* 0x7fffffce0800780c */ /* 0x000fe20003fc6070 */
[----:B------:R-:W-:Y:S01]  /*4230*/  VIADD R8, R59, 0xffffffe8 ;  /* 0xffffffe83b087836 */ /* 0x000fe20000000000 */
[----:B----4-:R-:W-:-:S02]  /*4240*/  SEL R4, RZ, 0x7fff8, P2 ;  /* 0x0007fff8ff047807 */ /* 0x010fc40001000000 */
[----:B------:R-:W-:Y:S01]  /*4250*/  PRMT R140, RZ, 0x7610, R140 ;  /* 0x00007610ff8c7816 */ /* 0x000fe2000000008c */
[----:B------:R-:W-:Y:S01]  /*4260*/  IMAD R226, R118, 0xf, RZ ;  /* 0x0000000f76e27824 */ /* 0x000fe200078e02ff */
[----:B------:R-:W-:Y:S01]  /*4270*/  ISETP.GE.U32.AND P2, PT, R2, 0x7fffffca, PT ;  /* 0x7fffffca0200780c */ /* 0x000fe20003f46070 */
[----:B------:R-:W-:Y:S01]  /*4280*/  VIADD R2, R59, 0xffffffeb ;  /* 0xffffffeb3b027836 */ /* 0x000fe20000000000 */
[----:B------:R-:W-:Y:S02]  /*4290*/  SEL R9, RZ, 0x4, P0 ;  /* 0x00000004ff097807 */ /* 0x000fe40000000000 */
[----:B------:R-:W-:Y:S01]  /*42a0*/  PRMT R156, RZ, 0x7610, R156 ;  /* 0x00007610ff9c7816 */ /* 0x000fe2000000009c */
[----:B------:R-:W-:Y:S01]  /*42b0*/  IMAD R224, R118, 0x11, RZ ;  /* 0x0000001176e07824 */ /* 0x000fe200078e02ff */
[----:B------:R-:W-:Y:S02]  /*42c0*/  ISETP.GE.U32.AND P0, PT, R8, 0x7fffffc9, PT ;  /* 0x7fffffc90800780c */ /* 0x000fe40003f06070 */
[----:B------:R-:W-:Y:S01]  /*42d0*/  PRMT R153, RZ, 0x7610, R153 ;  /* 0x00007610ff997816 */ /* 0x000fe20000000099 */
[----:B------:R-:W-:Y:S01]  /*42e0*/  IMAD R223, R118, 0x12, RZ ;  /* 0x0000001276df7824 */ /* 0x000fe200078e02ff */
[----:B------:R-:W-:-:S02]  /*42f0*/  SEL R74, RZ, 0x1fffe, P2 ;  /* 0x0001fffeff4a7807 */ /* 0x000fc40001000000 */
[----:B------:R-:W-:Y:S01]  /*4300*/  PRMT R120, RZ, 0x7610, R120 ;  /* 0x00007610ff787816 */ /* 0x000fe20000000078 */
[C---:B------:R-:W-:Y:S01]  /*4310*/  IMAD R222, R118.reuse, 0x13, RZ ;  /* 0x0000001376de7824 */ /* 0x040fe200078e02ff */
[----:B------:R-:W-:Y:S02]  /*4320*/  SEL R63, RZ, 0x1, P0 ;  /* 0x00000001ff3f7807 */ /* 0x000fe40000000000 */
[----:B------:R-:W-:Y:S01]  /*4330*/  PRMT R124, RZ, 0x7610, R124 ;  /* 0x00007610ff7c7816 */ /* 0x000fe2000000007c */
[----:B------:R-:W-:Y:S01]  /*4340*/  IMAD R221, R118, 0x14, RZ ;  /* 0x0000001476dd7824 */ /* 0x000fe200078e02ff */
[----:B------:R-:W-:Y:S01]  /*4350*/  ISETP.GE.U32.AND P2, PT, R2, 0x7fffffcc, PT ;  /* 0x7fffffcc0200780c */ /* 0x000fe20003f46070 */
[----:B------:R-:W-:Y:S01]  /*4360*/  VIADD R2, R59, 0xffffffe5 ;  /* 0xffffffe53b027836 */ /* 0x000fe20000000000 */
[----:B------:R-:W-:Y:S01]  /*4370*/  ISETP.GE.U32.AND P0, PT, R3, 0x7fffffcb, PT ;  /* 0x7fffffcb0300780c */ /* 0x000fe20003f06070 */
[----:B------:R-:W-:Y:S01]  /*4380*/  VIADD R3, R59, 0xffffffe4 ;  /* 0xffffffe43b037836 */ /* 0x000fe20000000000 */
[----:B------:R-:W-:Y:S01]  /*4390*/  SEL R8, RZ, 0x7fff8, P2 ;  /* 0x0007fff8ff087807 */ /* 0x000fe20001000000 */
[----:B------:R-:W-:Y:S01]  /*43a0*/  IMAD.IADD R63, R63, 0x1, R74 ;  /* 0x000000013f3f7824 */ /* 0x000fe200078e024a */
[----:B------:R-:W-:-:S02]  /*43b0*/  SEL R5, RZ, 0x4, P0 ;  /* 0x00000004ff057807 */ /* 0x000fc40000000000 */
[----:B------:R-:W-:Y:S01]  /*43c0*/  PRMT R130, RZ, 0x7610, R130 ;  /* 0x00007610ff827816 */ /* 0x000fe20000000082 */
[----:B------:R-:W-:Y:S01]  /*43d0*/  IMAD R220, R118, 0x15, RZ ;  /* 0x0000001576dc7824 */ /* 0x000fe200078e02ff */
[----:B------:R-:W-:Y:S01]  /*43e0*/  ISETP.GE.U32.AND P2, PT, R2, 0x7fffffc6, PT ;  /* 0x7fffffc60200780c */ /* 0x000fe20003f46070 */
[----:B------:R-:W-:Y:S01]  /*43f0*/  VIADD R2, R59, 0xffffffe1 ;  /* 0xffffffe13b027836 */ /* 0x000fe20000000000 */
[----:B------:R-:W-:Y:S01]  /*4400*/  ISETP.GE.U32.AND P0, PT, R3, 0x7fffffc5, PT ;  /* 0x7fffffc50300780c */ /* 0x000fe20003f06070 */
[----:B------:R-:W-:Y:S01]  /*4410*/  VIADD R3, R59, 0xffffffe7 ;  /* 0xffffffe73b037836 */ /* 0x000fe20000000000 */
[----:B------:R-:W-:Y:S02]  /*4420*/  SEL R38, RZ, 0x1fffe, P6 ;  /* 0x0001fffeff267807 */ /* 0x000fe40003000000 */
[----:B------:R-:W-:Y:S01]  /*4430*/  PRMT R136, RZ, 0x7610, R136 ;  /* 0x00007610ff887816 */ /* 0x000fe20000000088 */
[----:B------:R-:W-:Y:S01]  /*4440*/  IMAD R219, R118, 0x16, RZ ;  /* 0x0000001676db7824 */ /* 0x000fe200078e02ff */
[----:B------:R-:W-:Y:S01]  /*4450*/  SEL R78, RZ, 0x1fffe, P2 ;  /* 0x0001fffeff4e7807 */ /* 0x000fe20001000000 */
[----:B------:R-:W-:Y:S01]  /*4460*/  IMAD.IADD R38, R39, 0x1, R38 ;  /* 0x0000000127267824 */ /* 0x000fe200078e0226 */
[----:B------:R-:W-:Y:S01]  /*4470*/  ISETP.GE.U32.AND P6, PT, R2, 0x7fffffc2, PT ;  /* 0x7fffffc20200780c */ /* 0x000fe20003fc6070 */
[----:B------:R-:W-:Y:S01]  /*4480*/  VIADD R2, R59, 0xffffffe3 ;  /* 0xffffffe33b027836 */ /* 0x000fe20000000000 */
[----:B------:R-:W-:Y:S01]  /*4490*/  ISETP.GE.U32.AND P2, PT, R3, 0x7fffffc8, PT ;  /* 0x7fffffc80300780c */ /* 0x000fe20003f46070 */
[----:B------:R-:W-:Y:S01]  /*44a0*/  VIADD R3, R59, 0xffffffe2 ;  /* 0xffffffe23b037836 */ /* 0x000fe20000000000 */
[----:B------:R-:W-:-:S02]  /*44b0*/  SEL R67, RZ, 0x1, P0 ;  /* 0x00000001ff437807 */ /* 0x000fc40000000000 */
[----:B------:R-:W-:Y:S01]  /*44c0*/  PRMT R155, RZ, 0x7610, R155 ;  /* 0x00007610ff9b7816 */ /* 0x000fe2000000009b */
[----:B------:R-:W-:Y:S01]  /*44d0*/  IMAD R218, R118, 0x17, RZ ;  /* 0x0000001776da7824 */ /* 0x000fe200078e02ff */
[----:B------:R-:W-:Y:S01]  /*44e0*/  SEL R76, RZ, 0x7fff8, P2 ;  /* 0x0007fff8ff4c7807 */ /* 0x000fe20001000000 */
[----:B------:R-:W-:Y:S01]  /*44f0*/  IMAD.IADD R67, R67, 0x1, R78 ;  /* 0x0000000143437824 */ /* 0x000fe200078e024e */
[----:B------:R-:W-:Y:S02]  /*4500*/  ISETP.GE.U32.AND P2, PT, R2, 0x7fffffc4, PT ;  /* 0x7fffffc40200780c */ /* 0x000fe40003f46070 */
[----:B------:R-:W-:Y:S01]  /*4510*/  PRMT R142, RZ, 0x7610, R142 ;  /* 0x00007610ff8e7816 */ /* 0x000fe2000000008e */
[----:B------:R-:W-:Y:S01]  /*4520*/  IMAD R216, R118, 0x19, RZ ;  /* 0x0000001976d87824 */ /* 0x000fe200078e02ff */
[----:B------:R-:W-:Y:S01]  /*4530*/  SEL R80, RZ, 0x7fff8, P2 ;  /* 0x0007fff8ff507807 */ /* 0x000fe20001000000 */
[----:B------:R-:W0:Y:S01]  /*4540*/  LDCU UR7, c[0x0][0x3b0] ;  /* 0x00007600ff0777ac */ /* 0x000e220008000800 */
[----:B------:R-:W-:-:S02]  /*4550*/  ISETP.GE.U32.AND P2, PT, R106, 0x7fffffc1, PT ;  /* 0x7fffffc16a00780c */ /* 0x000fc40003f46070 */
[----:B------:R-:W-:Y:S02]  /*4560*/  SEL R82, RZ, 0x1fffe, P6 ;  /* 0x0001fffeff527807 */ /* 0x000fe40003000000 */
[----:B------:R-:W-:Y:S02]  /*4570*/  SEL R39, RZ, 0x1, P2 ;  /* 0x00000001ff277807 */ /* 0x000fe40001000000 */
[----:B------:R-:W-:Y:S02]  /*4580*/  ISETP.GE.U32.AND P0, PT, R65, 0x7fffffc7, PT ;  /* 0x7fffffc74100780c */ /* 0x000fe40003f06070 */
[----:B------:R-:W-:Y:S01]  /*4590*/  LOP3.LUT R63, R63, 0x3, RZ, 0xc0, !PT ;  /* 0x000000033f3f7812 */ /* 0x000fe200078ec0ff */
[----:B------:R-:W-:Y:S01]  /*45a0*/  IMAD.IADD R39, R39, 0x1, R82 ;  /* 0x0000000127277824 */ /* 0x000fe200078e0252 */
[----:B------:R-:W-:Y:S02]  /*45b0*/  SEL R65, RZ, 0x4, P0 ;  /* 0x00000004ff417807 */ /* 0x000fe40000000000 */
[----:B------:R-:W-:-:S02]  /*45c0*/  ISETP.GE.U32.AND P0, PT, R3, 0x7fffffc3, PT ;  /* 0x7fffffc30300780c */ /* 0x000fc40003f06070 */
[----:B------:R-:W-:Y:S02]  /*45d0*/  LOP3.LUT R39, R39, 0x3, RZ, 0xc0, !PT ;  /* 0x0000000327277812 */ /* 0x000fe400078ec0ff */
[----:B------:R-:W-:Y:S02]  /*45e0*/  SEL R69, RZ, 0x4, P0 ;  /* 0x00000004ff457807 */ /* 0x000fe40000000000 */
[----:B------:R-:W-:Y:S02]  /*45f0*/  IADD3 R5, PT, PT, R63, R8, R5 ;  /* 0x000000083f057210 */ /* 0x000fe40007ffe005 */
[----:B------:R-:W-:Y:S02]  /*4600*/  SHF.R.S32.HI R73, RZ, 0x1f, R238 ;  /* 0x0000001fff497819 */ /* 0x000fe400000114ee */
[----:B------:R-:W-:Y:S02]  /*4610*/  IADD3 R2, P0, PT, R238, R6, RZ ;  /* 0x00000006ee027210 */ /* 0x000fe40007f1e0ff */
[----:B------:R-:W-:-:S02]  /*4620*/  LOP3.LUT R38, R38, 0x3, RZ, 0xc0, !PT ;  /* 0x0000000326267812 */ /* 0x000fc400078ec0ff */
[----:B------:R-:W-:Y:S02]  /*4630*/  LOP3.LUT R67, R67, 0x3, RZ, 0xc0, !PT ;  /* 0x0000000343437812 */ /* 0x000fe400078ec0ff */
[----:B------:R-:W-:Y:S01]  /*4640*/  IADD3 R39, PT, PT, R39, R80, R69 ;  /* 0x0000005027277210 */ /* 0x000fe20007ffe045 */
[----:B------:R-:W-:Y:S01]  /*4650*/  IMAD.SHL.U32 R5, R5, 0x100, RZ ;  /* 0x0000010005057824 */ /* 0x000fe200078e00ff */
[----:B------:R-:W-:Y:S01]  /*4660*/  IADD3 R9, PT, PT, R38, R4, R9 ;  /* 0x0000000426097210 */ /* 0x000fe20007ffe009 */
[----:B------:R-:W-:Y:S01]  /*4670*/  IMAD.X R3, R73, 0x1, R7, P0 ;  /* 0x0000000149037824 */ /* 0x000fe200000e0607 */
[----:B------:R-:W-:Y:S02]  /*4680*/  IADD3 R65, PT, PT, R67, R76, R65 ;  /* 0x0000004c43417210 */ /* 0x000fe40007ffe041 */
[----:B------:R-:W-:Y:S02]  /*4690*/  LOP3.LUT R38, R39, 0xf, RZ, 0xc0, !PT ;  /* 0x0000000f27267812 */ /* 0x000fe400078ec0ff */
[----:B------:R-:W-:Y:S01]  /*46a0*/  LOP3.LUT R8, R5, 0xf00, RZ, 0xe2, !PT ;  /* 0x00000f0005087812 */ /* 0x000fe200078ee2ff */
[----:B------:R4:W2:Y:S01]  /*46b0*/  @!P5 LDG.E.U8 R126, desc[UR18][R2.64] ;  /* 0x00000012027ed981 */ /* 0x0008a2000c1e1100 */
[----:B------:R-:W-:Y:S01]  /*46c0*/  SHF.R.S32.HI R75, RZ, 0x1f, R237 ;  /* 0x0000001fff4b7819 */ /* 0x000fe200000114ed */
[----:B------:R-:W-:Y:S01]  /*46d0*/  IMAD R38, R65, 0x10, R38 ;  /* 0x0000001041267824 */ /* 0x000fe200078e0226 */
[----:B------:R-:W-:Y:S01]  /*46e0*/  IADD3 R4, P5, PT, R237, R6, RZ ;  /* 0x00000006ed047210 */ /* 0x000fe20007fbe0ff */
[----:B------:R-:W-:Y:S01]  /*46f0*/  IMAD R8, R9, 0x1000, R8 ;  /* 0x0000100009087824 */ /* 0x000fe200078e0208 */
[----:B------:R-:W-:-:S02]  /*4700*/  SHF.R.S32.HI R73, RZ, 0x1f, R236 ;  /* 0x0000001fff497819 */ /* 0x000fc400000114ec */
[----:B------:R-:W-:Y:S01]  /*4710*/  LOP3.LUT R9, R38, 0xff, RZ, 0xc0, !PT ;  /* 0x000000ff26097812 */ /* 0x000fe200078ec0ff */
[----:B------:R-:W-:Y:S01]  /*4720*/  IMAD.X R5, R75, 0x1, R7, P5 ;  /* 0x000000014b057824 */ /* 0x000fe200028e0607 */
[----:B------:R-:W-:Y:S02]  /*4730*/  ISETP.GE.U32.AND P0, PT, R71, 0x7fffffda, PT ;  /* 0x7fffffda4700780c */ /* 0x000fe40003f06070 */
[----:B----4-:R-:W-:Y:S01]  /*4740*/  IADD3 R2, P5, PT, R236, R6, RZ ;  /* 0x00000006ec027210 */ /* 0x010fe20007fbe0ff */
[----:B------:R-:W-:Y:S01]  /*4750*/  VIADD R39, R59, 0xfffffff8 ;  /* 0xfffffff83b277836 */ /* 0x000fe20000000000 */
[----:B------:R-:W4:Y:S01]  /*4760*/  @!P3 LDG.E.U8 R132, desc[UR18][R4.64] ;  /* 0x000000120484b981 */ /* 0x000f22000c1e1100 */
[----:B------:R-:W-:Y:S02]  /*4770*/  IMAD.IADD R8, R8, 0x1, R9 ;  /* 0x0000000108087824 */ /* 0x000fe400078e0209 */
[----:B------:R-:W-:Y:S01]  /*4780*/  IMAD.X R3, R73, 0x1, R7, P5 ;  /* 0x0000000149037824 */ /* 0x000fe200028e0607 */
[----:B------:R-:W-:-:S02]  /*4790*/  ISETP.GE.U32.AND P5, PT, R39, 0x7fffffd9, PT ;  /* 0x7fffffd92700780c */ /* 0x000fc40003fa6070 */
[----:B------:R-:W-:Y:S01]  /*47a0*/  LOP3.LUT R65, R8, 0xffff, RZ, 0xc0, !PT ;  /* 0x0000ffff08417812 */ /* 0x000fe200078ec0ff */
[----:B------:R-:W-:Y:S01]  /*47b0*/  VIADD R39, R59, 0xfffffff7 ;  /* 0xfffffff73b277836 */ /* 0x000fe20000000000 */
[----:B------:R-:W-:Y:S01]  /*47c0*/  SHF.R.S32.HI R69, RZ, 0x1f, R235 ;  /* 0x0000001fff457819 */ /* 0x000fe200000114eb */
[----:B------:R0:W2:Y:S01]  /*47d0*/  @!P4 LDG.E.U8 R138, desc[UR18][R2.64] ;  /* 0x00000012028ac981 */ /* 0x0000a2000c1e1100 */
[-C--:B------:R-:W-:Y:S02]  /*47e0*/  IADD3 R8, P3, PT, R235, R6.reuse, RZ ;  /* 0x00000006eb087210 */ /* 0x080fe40007f7e0ff */
[----:B------:R-:W-:Y:S02]  /*47f0*/  SHF.R.S32.HI R67, RZ, 0x1f, R234 ;  /* 0x0000001fff437819 */ /* 0x000fe400000114ea */
[----:B------:R-:W-:Y:S01]  /*4800*/  IADD3 R38, P4, PT, R234, R6, RZ ;  /* 0x00000006ea267210 */ /* 0x000fe20007f9e0ff */
[----:B------:R-:W-:Y:S01]  /*4810*/  IMAD.X R9, R69, 0x1, R7, P3 ;  /* 0x0000000145097824 */ /* 0x000fe200018e0607 */
[----:B------:R-:W-:-:S02]  /*4820*/  SHF.R.U32.HI R63, RZ, 0xf, R65 ;  /* 0x0000000fff3f7819 */ /* 0x000fc40000011641 */
[----:B------:R-:W-:Y:S01]  /*4830*/  ISETP.GE.U32.AND P3, PT, R39, 0x7fffffd8, PT ;  /* 0x7fffffd82700780c */ /* 0x000fe20003f66070 */
[----:B------:R-:W-:Y:S01]  /*4840*/  IMAD.X R39, R67, 0x1, R7, P4 ;  /* 0x0000000143277824 */ /* 0x000fe200020e0607 */
[----:B------:R-:W-:Y:S01]  /*4850*/  LOP3.LUT P4, RZ, R63, 0x1, RZ, 0xc0, !PT ;  /* 0x000000013fff7812 */ /* 0x000fe2000788c0ff */
[----:B------:R-:W2:Y:S01]  /*4860*/  @!P0 LDG.E.U8 R144, desc[UR18][R8.64] ;  /* 0x0000001208908981 */ /* 0x000ea2000c1e1100 */
[----:B------:R-:W-:Y:S02]  /*4870*/  SHF.R.S32.HI R69, RZ, 0x1f, R233 ;  /* 0x0000001fff457819 */ /* 0x000fe400000114e9 */
[-C--:B0-----:R-:W-:Y:S01]  /*4880*/  IADD3 R2, P0, PT, R233, R6.reuse, RZ ;  /* 0x00000006e9027210 */ /* 0x081fe20007f1e0ff */
[----:B------:R0:W2:Y:S01]  /*4890*/  @!P5 LDG.E.U8 R154, desc[UR18][R38.64] ;  /* 0x00000012269ad981 */ /* 0x0000a2000c1e1100 */
[----:B------:R-:W-:Y:S01]  /*48a0*/  SHF.R.S32.HI R67, RZ, 0x1f, R225 ;  /* 0x0000001fff437819 */ /* 0x000fe200000114e1 */
[----:B------:R-:W-:Y:S01]  /*48b0*/  VIADD R4, R59, 0xfffffff6 ;  /* 0xfffffff63b047836 */ /* 0x000fe20000000000 */
[----:B------:R-:W-:Y:S01]  /*48c0*/  IADD3 R74, P5, PT, R225, R6, RZ ;  /* 0x00000006e14a7210 */ /* 0x000fe20007fbe0ff */
[----:B------:R-:W-:Y:S01]  /*48d0*/  IMAD.X R3, R69, 0x1, R7, P0 ;  /* 0x0000000145037824 */ /* 0x000fe200000e0607 */
[----:B------:R-:W-:-:S02]  /*48e0*/  SHF.R.U32.HI R5, RZ, 0x7, R65 ;  /* 0x00000007ff057819 */ /* 0x000fc40000011641 */
[----:B------:R-:W-:Y:S01]  /*48f0*/  ISETP.GE.U32.AND P0, PT, R4, 0x7fffffd7, PT ;  /* 0x7fffffd70400780c */ /* 0x000fe20003f06070 */
[----:B------:R-:W-:Y:S01]  /*4900*/  IMAD.X R75, R67, 0x1, R7, P5 ;  /* 0x00000001434b7824 */ /* 0x000fe200028e0607 */
[----:B------:R-:W-:Y:S01]  /*4910*/  LOP3.LUT P5, RZ, R5, 0x1, RZ, 0xc0, !PT ;  /* 0x0000000105ff7812 */ /* 0x000fe200078ac0ff */
[----:B------:R1:W2:Y:S01]  /*4920*/  @!P3 LDG.E.U8 R112, desc[UR18][R2.64] ;  /* 0x000000120270b981 */ /* 0x0002a2000c1e1100 */
[----:B0-----:R-:W-:Y:S02]  /*4930*/  SHF.R.S32.HI R39, RZ, 0x1f, R232 ;  /* 0x0000001fff277819 */ /* 0x001fe400000114e8 */
[-C--:B------:R-:W-:Y:S01]  /*4940*/  IADD3 R4, P3, PT, R232, R6.reuse, RZ ;  /* 0x00000006e8047210 */ /* 0x080fe20007f7e0ff */
[----:B------:R-:W2:Y:S01]  /*4950*/  @P4 LDG.E.U8 R113, desc[UR18][R74.64] ;  /* 0x000000124a714981 */ /* 0x000ea2000c1e1100 */
[----:B------:R-:W-:Y:S01]  /*4960*/  SHF.R.S32.HI R38, RZ, 0x1f, R217 ;  /* 0x0000001fff267819 */ /* 0x000fe200000114d9 */
[----:B------:R-:W-:Y:S01]  /*4970*/  VIADD R8, R59, 0xfffffff5 ;  /* 0xfffffff53b087836 */ /* 0x000fe20000000000 */
[----:B------:R-:W-:Y:S01]  /*4980*/  IADD3 R76, P4, PT, R217, R6, RZ ;  /* 0x00000006d94c7210 */ /* 0x000fe20007f9e0ff */
[----:B------:R-:W-:-:S02]  /*4990*/  VIADD R9, R59, 0xfffffff4 ;  /* 0xfffffff43b097836 */ /* 0x000fc40000000000 */
[--C-:B------:R-:W-:Y:S01]  /*49a0*/  IMAD.X R5, R39, 0x1, R7.reuse, P3 ;  /* 0x0000000127057824 */ /* 0x100fe200018e0607 */
[----:B------:R-:W-:Y:S01]  /*49b0*/  ISETP.GE.U32.AND P3, PT, R8, 0x7fffffd6, PT ;  /* 0x7fffffd60800780c */ /* 0x000fe20003f66070 */
[----:B------:R-:W-:Y:S01]  /*49c0*/  IMAD.X R77, R38, 0x1, R7, P4 ;  /* 0x00000001264d7824 */ /* 0x000fe200020e0607 */
[----:B------:R-:W-:Y:S02]  /*49d0*/  ISETP.GE.U32.AND P4, PT, R9, 0x7fffffd5, PT ;  /* 0x7fffffd50900780c */ /* 0x000fe40003f86070 */
[----:B------:R0:W2:Y:S01]  /*49e0*/  @!P0 LDG.E.U8 R115, desc[UR18][R4.64] ;  /* 0x0000001204738981 */ /* 0x0000a2000c1e1100 */
[----:B------:R-:W-:Y:S02]  /*49f0*/  SHF.R.S32.HI R67, RZ, 0x1f, R231 ;  /* 0x0000001fff437819 */ /* 0x000fe400000114e7 */
[-C--:B------:R-:W-:Y:S01]  /*4a00*/  IADD3 R8, P0, PT, R231, R6.reuse, RZ ;  /* 0x00000006e7087210 */ /* 0x080fe20007f1e0ff */
[----:B------:R-:W2:Y:S01]  /*4a10*/  @P5 LDG.E.U8 R116, desc[UR18][R76.64] ;  /* 0x000000124c745981 */ /* 0x000ea2000c1e1100 */
[----:B------:R-:W-:Y:S01]  /*4a20*/  SHF.R.S32.HI R63, RZ, 0x1f, R230 ;  /* 0x0000001fff3f7819 */ /* 0x000fe200000114e6 */
[C---:B-1----:R-:W-:Y:S01]  /*4a30*/  VIADD R2, R59.reuse, 0xfffffff3 ;  /* 0xfffffff33b027836 */ /* 0x042fe20000000000 */
[----:B------:R-:W-:Y:S01]  /*4a40*/  IADD3 R38, P5, PT, R230, R6, RZ ;  /* 0x00000006e6267210 */ /* 0x000fe20007fbe0ff */
[----:B------:R-:W-:-:S02]  /*4a50*/  VIADD R3, R59, 0xfffffff2 ;  /* 0xfffffff23b037836 */ /* 0x000fc40000000000 */
[--C-:B------:R-:W-:Y:S01]  /*4a60*/  IMAD.X R9, R67, 0x1, R7.reuse, P0 ;  /* 0x0000000143097824 */ /* 0x100fe200000e0607 */
[----:B------:R-:W-:Y:S01]  /*4a70*/  ISETP.GE.U32.AND P0, PT, R2, 0x7fffffd4, PT ;  /* 0x7fffffd40200780c */ /* 0x000fe20003f06070 */
[----:B------:R-:W-:Y:S01]  /*4a80*/  IMAD.X R39, R63, 0x1, R7, P5 ;  /* 0x000000013f277824 */ /* 0x000fe200028e0607 */
[----:B------:R-:W-:Y:S02]  /*4a90*/  ISETP.GE.U32.AND P5, PT, R3, 0x7fffffd3, PT ;  /* 0x7fffffd30300780c */ /* 0x000fe40003fa6070 */
[----:B------:R1:W2:Y:S01]  /*4aa0*/  @!P3 LDG.E.U8 R122, desc[UR18][R8.64] ;  /* 0x00000012087ab981 */ /* 0x0002a2000c1e1100 */
[----:B------:R-:W-:Y:S01]  /*4ab0*/  SHF.R.S32.HI R69, RZ, 0x1f, R229 ;  /* 0x0000001fff457819 */ /* 0x000fe200000114e5 */
[----:B0-----:R-:W-:Y:S01]  /*4ac0*/  VIADD R5, R59, 0xfffffff1 ;  /* 0xfffffff13b057836 */ /* 0x001fe20000000000 */
[----:B------:R-:W-:Y:S01]  /*4ad0*/  IADD3 R2, P3, PT, R229, R6, RZ ;  /* 0x00000006e5027210 */ /* 0x000fe20007f7e0ff */
[----:B------:R0:W2:Y:S01]  /*4ae0*/  @!P4 LDG.E.U8 R128, desc[UR18][R38.64] ;  /* 0x000000122680c981 */ /* 0x0000a2000c1e1100 */
[----:B------:R-:W-:-:S02]  /*4af0*/  SHF.R.S32.HI R67, RZ, 0x1f, R228 ;  /* 0x0000001fff437819 */ /* 0x000fc400000114e4 */
[-C--:B------:R-:W-:Y:S01]  /*4b00*/  IADD3 R4, P4, PT, R228, R6.reuse, RZ ;  /* 0x00000006e4047210 */ /* 0x080fe20007f9e0ff */
[----:B------:R-:W-:Y:S02]  /*4b10*/  VIADD R63, R59, 0xfffffff0 ;  /* 0xfffffff03b3f7836 */ /* 0x000fe40000000000 */
[--C-:B------:R-:W-:Y:S01]  /*4b20*/  IMAD.X R3, R69, 0x1, R7.reuse, P3 ;  /* 0x0000000145037824 */ /* 0x100fe200018e0607 */
[----:B------:R-:W-:Y:S01]  /*4b30*/  ISETP.GE.U32.AND P3, PT, R5, 0x7fffffd2, PT ;  /* 0x7fffffd20500780c */ /* 0x000fe20003f66070 */
[----:B------:R-:W-:Y:S01]  /*4b40*/  IMAD.X R5, R67, 0x1, R7, P4 ;  /* 0x0000000143057824 */ /* 0x000fe200020e0607 */
[----:B------:R-:W-:Y:S02]  /*4b50*/  ISETP.GE.U32.AND P4, PT, R63, 0x7fffffd1, PT ;  /* 0x7fffffd13f00780c */ /* 0x000fe40003f86070 */
[----:B------:R0:W2:Y:S01]  /*4b60*/  @!P0 LDG.E.U8 R134, desc[UR18][R2.64] ;  /* 0x0000001202868981 */ /* 0x0000a2000c1e1100 */
[----:B------:R-:W-:Y:S02]  /*4b70*/  SHF.R.S32.HI R69, RZ, 0x1f, R227 ;  /* 0x0000001fff457819 */ /* 0x000fe400000114e3 */
[----:B-1----:R-:W-:Y:S01]  /*4b80*/  IADD3 R8, P0, PT, R227, R6, RZ ;  /* 0x00000006e3087210 */ /* 0x002fe20007f1e0ff */
[----:B------:R1:W2:Y:S01]  /*4b90*/  @!P5 LDG.E.U8 R140, desc[UR18][R4.64] ;  /* 0x00000012048cd981 */ /* 0x0002a2000c1e1100 */
[----:B------:R-:W-:-:S02]  /*4ba0*/  SHF.R.S32.HI R67, RZ, 0x1f, R226 ;  /* 0x0000001fff437819 */ /* 0x000fc400000114e2 */
[----:B0-----:R-:W-:Y:S02]  /*4bb0*/  SHF.R.U32.HI R39, RZ, 0xe, R65 ;  /* 0x0000000eff277819 */ /* 0x001fe40000011641 */
[----:B------:R-:W-:Y:S01]  /*4bc0*/  IADD3 R38, P5, PT, R226, R6, RZ ;  /* 0x00000006e2267210 */ /* 0x000fe20007fbe0ff */
[----:B------:R-:W-:Y:S01]  /*4bd0*/  IMAD.X R9, R69, 0x1, R7, P0 ;  /* 0x0000000145097824 */ /* 0x000fe200000e0607 */
[----:B------:R-:W-:Y:S02]  /*4be0*/  SHF.R.U32.HI R63, RZ, 0xd, R65 ;  /* 0x0000000dff3f7819 */ /* 0x000fe40000011641 */
[----:B------:R-:W-:Y:S01]  /*4bf0*/  LOP3.LUT P0, RZ, R39, 0x1, RZ, 0xc0, !PT ;  /* 0x0000000127ff7812 */ /* 0x000fe2000780c0ff */
[----:B------:R-:W-:Y:S01]  /*4c00*/  IMAD.X R39, R67, 0x1, R7, P5 ;  /* 0x0000000143277824 */ /* 0x000fe200028e0607 */
[----:B------:R-:W-:Y:S01]  /*4c10*/  LOP3.LUT P5, RZ, R63, 0x1, RZ, 0xc0, !PT ;  /* 0x000000013fff7812 */ /* 0x000fe200078ac0ff */
[----:B------:R0:W2:Y:S01]  /*4c20*/  @!P3 LDG.E.U8 R156, desc[UR18][R8.64] ;  /* 0x00000012089cb981 */ /* 0x0000a2000c1e1100 */
[----:B------:R-:W-:-:S02]  /*4c30*/  SHF.R.S32.HI R69, RZ, 0x1f, R224 ;  /* 0x0000001fff457819 */ /* 0x000fc400000114e0 */
[-C--:B------:R-:W-:Y:S01]  /*4c40*/  IADD3 R2, P3, PT, R224, R6.reuse, RZ ;  /* 0x00000006e0027210 */ /* 0x080fe20007f7e0ff */
[----:B------:R0:W2:Y:S01]  /*4c50*/  @!P4 LDG.E.U8 R153, desc[UR18][R38.64] ;  /* 0x000000122699c981 */ /* 0x0000a2000c1e1100 */
[----:B------:R-:W-:Y:S02]  /*4c60*/  SHF.R.S32.HI R67, RZ, 0x1f, R223 ;  /* 0x0000001fff437819 */ /* 0x000fe400000114df */
[----:B-1----:R-:W-:Y:S02]  /*4c70*/  SHF.R.U32.HI R5, RZ, 0xc, R65 ;  /* 0x0000000cff057819 */ /* 0x002fe40000011641 */
[----:B------:R-:W-:Y:S01]  /*4c80*/  IADD3 R4, P4, PT, R223, R6, RZ ;  /* 0x00000006df047210 */ /* 0x000fe20007f9e0ff */
[----:B------:R-:W-:Y:S01]  /*4c90*/  IMAD.X R3, R69, 0x1, R7, P3 ;  /* 0x0000000145037824 */ /* 0x000fe200018e0607 */
[----:B------:R-:W-:Y:S02]  /*4ca0*/  SHF.R.U32.HI R63, RZ, 0xb, R65 ;  /* 0x0000000bff3f7819 */ /* 0x000fe40000011641 */
[----:B------:R-:W-:Y:S01]  /*4cb0*/  LOP3.LUT P3, RZ, R5, 0x1, RZ, 0xc0, !PT ;  /* 0x0000000105ff7812 */ /* 0x000fe2000786c0ff */
[----:B------:R-:W-:Y:S01]  /*4cc0*/  IMAD.X R5, R67, 0x1, R7, P4 ;  /* 0x0000000143057824 */ /* 0x000fe200020e0607 */
[----:B------:R-:W-:Y:S01]  /*4cd0*/  LOP3.LUT P4, RZ, R63, 0x1, RZ, 0xc0, !PT ;  /* 0x000000013fff7812 */ /* 0x000fe2000788c0ff */
[----:B------:R-:W2:Y:S01]  /*4ce0*/  @P0 LDG.E.U8 R120, desc[UR18][R2.64] ;  /* 0x0000001202780981 */ /* 0x000ea2000c1e1100 */
[----:B------:R-:W-:-:S02]  /*4cf0*/  SHF.R.S32.HI R69, RZ, 0x1f, R222 ;  /* 0x0000001fff457819 */ /* 0x000fc400000114de */
[-C--:B0-----:R-:W-:Y:S01]  /*4d00*/  IADD3 R8, P0, PT, R222, R6.reuse, RZ ;  /* 0x00000006de087210 */ /* 0x081fe20007f1e0ff */
[----:B------:R0:W2:Y:S01]  /*4d10*/  @P5 LDG.E.U8 R124, desc[UR18][R4.64] ;  /* 0x00000012047c5981 */ /* 0x0000a2000c1e1100 */
[----:B------:R-:W-:Y:S02]  /*4d20*/  SHF.R.S32.HI R67, RZ, 0x1f, R221 ;  /* 0x0000001fff437819 */ /* 0x000fe400000114dd */
[----:B------:R-:W-:Y:S02]  /*4d30*/  SHF.R.U32.HI R39, RZ, 0xa, R65 ;  /* 0x0000000aff277819 */ /* 0x000fe40000011641 */
[----:B------:R-:W-:Y:S01]  /*4d40*/  IADD3 R38, P5, PT, R221, R6, RZ ;  /* 0x00000006dd267210 */ /* 0x000fe20007fbe0ff */
[----:B------:R-:W-:Y:S01]  /*4d50*/  IMAD.X R9, R69, 0x1, R7, P0 ;  /* 0x0000000145097824 */ /* 0x000fe200000e0607 */
[----:B------:R-:W-:Y:S02]  /*4d60*/  SHF.R.U32.HI R63, RZ, 0x9, R65 ;  /* 0x00000009ff3f7819 */ /* 0x000fe40000011641 */
[----:B------:R-:W-:Y:S01]  /*4d70*/  LOP3.LUT P0, RZ, R39, 0x1, RZ, 0xc0, !PT ;  /* 0x0000000127ff7812 */ /* 0x000fe2000780c0ff */
[----:B------:R-:W-:Y:S01]  /*4d80*/  IMAD.X R39, R67, 0x1, R7, P5 ;  /* 0x0000000143277824 */ /* 0x000fe200028e0607 */
[----:B------:R-:W-:Y:S01]  /*4d90*/  LOP3.LUT P5, RZ, R63, 0x1, RZ, 0xc0, !PT ;  /* 0x000000013fff7812 */ /* 0x000fe200078ac0ff */
[----:B------:R1:W2:Y:S01]  /*4da0*/  @P3 LDG.E.U8 R130, desc[UR18][R8.64] ;  /* 0x0000001208823981 */ /* 0x0002a2000c1e1100 */
[----:B------:R-:W-:-:S02]  /*4db0*/  SHF.R.S32.HI R69, RZ, 0x1f, R220 ;  /* 0x0000001fff457819 */ /* 0x000fc400000114dc */
[-C--:B0-----:R-:W-:Y:S01]  /*4dc0*/  IADD3 R4, P3, PT, R220, R6.reuse, RZ ;  /* 0x00000006dc047210 */ /* 0x081fe20007f7e0ff */
[----:B------:R0:W2:Y:S01]  /*4dd0*/  @P4 LDG.E.U8 R136, desc[UR18][R38.64] ;  /* 0x0000001226884981 */ /* 0x0000a2000c1e1100 */
[----:B------:R-:W-:Y:S02]  /*4de0*/  SHF.R.S32.HI R67, RZ, 0x1f, R219 ;  /* 0x0000001fff437819 */ /* 0x000fe400000114db */
[----:B------:R-:W-:Y:S02]  /*4df0*/  SHF.R.U32.HI R3, RZ, 0x8, R65 ;  /* 0x00000008ff037819 */ /* 0x000fe40000011641 */
[----:B------:R-:W-:Y:S01]  /*4e00*/  IADD3 R2, P4, PT, R219, R6, RZ ;  /* 0x00000006db027210 */ /* 0x000fe20007f9e0ff */
[----:B------:R-:W-:Y:S01]  /*4e10*/  IMAD.X R5, R69, 0x1, R7, P3 ;  /* 0x0000000145057824 */ /* 0x000fe200018e0607 */
[----:B------:R-:W-:-:S03]  /*4e20*/  LOP3.LUT P3, RZ, R3, 0x1, RZ, 0xc0, !PT ;  /* 0x0000000103ff7812 */ /* 0x000fc6000786c0ff */
[----:B------:R-:W-:Y:S01]  /*4e30*/  IMAD.X R3, R67, 0x1, R7, P4 ;  /* 0x0000000143037824 */ /* 0x000fe200020e0607 */
[----:B------:R-:W-:Y:S01]  /*4e40*/  SHF.R.U32.HI R63, RZ, 0x6, R65 ;  /* 0x00000006ff3f7819 */ /* 0x000fe20000011641 */
[----:B------:R-:W2:Y:S01]  /*4e50*/  @P0 LDG.E.U8 R142, desc[UR18][R4.64] ;  /* 0x00000012048e0981 */ /* 0x000ea2000c1e1100 */
[----:B-1----:R-:W-:-:S03]  /*4e60*/  SHF.R.S32.HI R8, RZ, 0x1f, R218 ;  /* 0x0000001fff087819 */ /* 0x002fc600000114da */
[----:B------:R1:W2:Y:S01]  /*4e70*/  @P5 LDG.E.U8 R155, desc[UR18][R2.64] ;  /* 0x00000012029b5981 */ /* 0x0002a2000c1e1100 */
[----:B------:R-:W-:Y:S02]  /*4e80*/  LOP3.LUT P4, RZ, R63, 0x1, RZ, 0xc0, !PT ;  /* 0x000000013fff7812 */ /* 0x000fe4000788c0ff */
[----:B0-----:R-:W-:Y:S02]  /*4e90*/  SHF.R.S32.HI R38, RZ, 0x1f, R216 ;  /* 0x0000001fff267819 */ /* 0x001fe400000114d8 */
[----:B-1----:R-:W-:-:S05]  /*4ea0*/  IADD3 R2, P5, PT, R218, R6, RZ ;  /* 0x00000006da027210 */ /* 0x002fca0007fbe0ff */
[----:B------:R-:W-:Y:S01]  /*4eb0*/  IMAD.X R3, R8, 0x1, R7, P5 ;  /* 0x0000000108037824 */ /* 0x000fe200028e0607 */
[----:B------:R-:W-:Y:S02]  /*4ec0*/  IADD3 R4, P5, PT, R216, R6, RZ ;  /* 0x00000006d8047210 */ /* 0x000fe40007fbe0ff */
[----:B------:R-:W-:Y:S02]  /*4ed0*/  SHF.R.U32.HI R8, RZ, 0x5, R65 ;  /* 0x00000005ff087819 */ /* 0x000fe40000011641 */
[----:B------:R-:W-:Y:S01]  /*4ee0*/  PRMT R168, RZ, 0x7610, R168 ;  /* 0x00007610ffa87816 */ /* 0x000fe200000000a8 */
[----:B------:R-:W-:Y:S02]  /*4ef0*/  IMAD.X R5, R38, 0x1, R7, P5 ;  /* 0x0000000126057824 */ /* 0x000fe400028e0607 */
[----:B------:R-:W-:Y:S01]  /*4f00*/  IMAD R215, R118, 0x1a, RZ ;  /* 0x0000001a76d77824 */ /* 0x000fe200078e02ff */
[----:B------:R-:W-:Y:S02]  /*4f10*/  LOP3.LUT P5, RZ, R8, 0x1, RZ, 0xc0, !PT ;  /* 0x0000000108ff7812 */ /* 0x000fe400078ac0ff */
[----:B------:R0:W2:Y:S01]  /*4f20*/  @P4 LDG.E.U8 R168, desc[UR18][R4.64] ;  /* 0x0000001204a84981 */ /* 0x0000a2000c1e1100 */
[----:B------:R-:W-:-:S02]  /*4f30*/  LOP3.LUT R9, R57, 0x1f, RZ, 0xc0, !PT ;  /* 0x0000001f39097812 */ /* 0x000fc400078ec0ff */
[----:B------:R-:W-:Y:S01]  /*4f40*/  SHF.R.S32.HI R38, RZ, 0x1f, R215 ;  /* 0x0000001fff267819 */ /* 0x000fe200000114d7 */
[----:B------:R-:W-:Y:S01]  /*4f50*/  VIADD R169, R59, 0x1f ;  /* 0x0000001f3ba97836 */ /* 0x000fe20000000000 */
[----:B------:R-:W-:Y:S01]  /*4f60*/  PRMT R152, RZ, 0x7610, R152 ;  /* 0x00007610ff987816 */ /* 0x000fe20000000098 */
[----:B------:R-:W-:Y:S01]  /*4f70*/  IMAD R214, R118, 0x1b, RZ ;  /* 0x0000001b76d67824 */ /* 0x000fe200078e02ff */
[----:B0-----:R-:W-:Y:S02]  /*4f80*/  IADD3 R4, P4, PT, R215, R6, RZ ;  /* 0x00000006d7047210 */ /* 0x001fe40007f9e0ff */
[----:B------:R-:W-:Y:S02]  /*4f90*/  SHF.R.U32.HI R8, RZ, 0x4, R65 ;  /* 0x00000004ff087819 */ /* 0x000fe40000011641 */
[----:B------:R-:W-:Y:S01]  /*4fa0*/  PRMT R166, RZ, 0x7610, R166 ;  /* 0x00007610ffa67816 */ /* 0x000fe200000000a6 */
[----:B------:R-:W-:Y:S01]  /*4fb0*/  IMAD.X R5, R38, 0x1, R7, P4 ;  /* 0x0000000126057824 */ /* 0x000fe200020e0607 */
[----:B------:R-:W-:Y:S01]  /*4fc0*/  ISETP.GT.AND P0, PT, R169, 0x1f, PT ;  /* 0x0000001fa900780c */ /* 0x000fe20003f04270 */
[----:B------:R-:W-:Y:S01]  /*4fd0*/  IMAD R200, R9, R119, RZ ;  /* 0x0000007709c87224 */ /* 0x000fe200078e02ff */
[----:B------:R0:W2:Y:S01]  /*4fe0*/  @P3 LDG.E.U8 R152, desc[UR18][R2.64] ;  /* 0x0000001202983981 */ /* 0x0000a2000c1e1100 */
[----:B------:R-:W-:Y:S01]  /*4ff0*/  LOP3.LUT P3, RZ, R8, 0x1, RZ, 0xc0, !PT ;  /* 0x0000000108ff7812 */ /* 0x000fe2000786c0ff */
[----:B------:R-:W-:Y:S01]  /*5000*/  IMAD R53, R53, UR7, RZ ;  /* 0x0000000735357c24 */ /* 0x000fe2000f8e02ff */
[----:B------:R-:W-:Y:S01]  /*5010*/  SHF.R.S32.HI R8, RZ, 0x1f, R214 ;  /* 0x0000001fff087819 */ /* 0x000fe200000114d6 */
[----:B------:R1:W2:Y:S01]  /*5020*/  @P5 LDG.E.U8 R166, desc[UR18][R4.64] ;  /* 0x0000001204a65981 */ /* 0x0002a2000c1e1100 */
[----:B------:R-:W-:-:S02]  /*5030*/  ISETP.LT.AND P0, PT, R9, R59, P0 ;  /* 0x0000003b0900720c */ /* 0x000fc40000701270 */
[----:B------:R-:W-:Y:S02]  /*5040*/  IADD3 R201, P5, PT, R200, UR22, RZ ;  /* 0x00000016c8c97c10 */ /* 0x000fe4000ffbe0ff */
[----:B0-----:R-:W-:Y:S02]  /*5050*/  SHF.R.U32.HI R3, RZ, 0x3, R65 ;  /* 0x00000003ff037819 */ /* 0x001fe40000011641 */
[----:B------:R-:W-:Y:S02]  /*5060*/  IADD3 R2, P6, PT, R214, R6, RZ ;  /* 0x00000006d6027210 */ /* 0x000fe40007fde0ff */
[----:B------:R-:W-:Y:S01]  /*5070*/  LOP3.LUT P4, RZ, R3, 0x1, RZ, 0xc0, !PT ;  /* 0x0000000103ff7812 */ /* 0x000fe2000788c0ff */
[----:B------:R-:W-:Y:S01]  /*5080*/  IMAD R52, R52, UR7, RZ ;  /* 0x0000000734347c24 */ /* 0x000fe2000f8e02ff */
[----:B------:R-:W-:Y:S01]  /*5090*/  LEA.HI.X.SX32 R200, R200, UR23, 0x1, P5 ;  /* 0x00000017c8c87c11 */ /* 0x000fe2000a8f0eff */
[----:B------:R-:W-:Y:S01]  /*50a0*/  IMAD.X R3, R8, 0x1, R7, P6 ;  /* 0x0000000108037824 */ /* 0x000fe200030e0607 */
[----:B------:R-:W-:Y:S01]  /*50b0*/  IADD3 R107, P6, PT, R53, R201, RZ ;  /* 0x000000c9356b7210 */ /* 0x000fe20007fde0ff */
[----:B------:R-:W-:-:S03]  /*50c0*/  IMAD R55, R55, UR7, RZ ;  /* 0x0000000737377c24 */ /* 0x000fc6000f8e02ff */
[-C--:B------:R-:W-:Y:S02]  /*50d0*/  LEA.HI.X.SX32 R108, R53, R200.reuse, 0x1, P6 ;  /* 0x000000c8356c7211 */ /* 0x080fe400030f0eff */
[CC--:B------:R-:W-:Y:S01]  /*50e0*/  IADD3 R105, P6, PT, R52.reuse, R201.reuse, RZ ;  /* 0x000000c934697210 */ /* 0x0c0fe20007fde0ff */
[----:B-1----:R-:W-:Y:S01]  /*50f0*/  @P0 IMAD.MOV.U32 R4, RZ, RZ, R107 ;  /* 0x000000ffff040224 */ /* 0x002fe200078e006b */
[----:B------:R-:W-:Y:S01]  /*5100*/  PRMT R148, RZ, 0x7610, R148 ;  /* 0x00007610ff947816 */ /* 0x000fe20000000094 */
[----:B------:R-:W-:Y:S01]  /*5110*/  @P0 IMAD.MOV.U32 R5, RZ, RZ, R108 ;  /* 0x000000ffff050224 */ /* 0x000fe200078e006c */
[----:B------:R-:W-:Y:S01]  /*5120*/  LEA.HI.X.SX32 R103, R52, R200, 0x1, P6 ;  /* 0x000000c834677211 */ /* 0x000fe200030f0eff */
[----:B------:R-:W-:Y:S01]  /*5130*/  IMAD R51, R51, UR7, RZ ;  /* 0x0000000733337c24 */ /* 0x000fe2000f8e02ff */
[----:B------:R-:W-:Y:S02]  /*5140*/  IADD3 R104, P6, PT, R55, R201, RZ ;  /* 0x000000c937687210 */ /* 0x000fe40007fde0ff */
[----:B------:R0:W2:Y:S01]  /*5150*/  @P0 LDG.E.U8 R148, desc[UR18][R4.64] ;  /* 0x0000001204940981 */ /* 0x0000a2000c1e1100 */
[----:B------:R-:W-:-:S02]  /*5160*/  PRMT R147, RZ, 0x7610, R147 ;  /* 0x00007610ff937816 */ /* 0x000fc40000000093 */
[-C--:B------:R-:W-:Y:S01]  /*5170*/  LEA.HI.X.SX32 R101, R55, R200.reuse, 0x1, P6 ;  /* 0x000000c837657211 */ /* 0x080fe200030f0eff */
[----:B------:R-:W-:Y:S01]  /*5180*/  IMAD R50, R50, UR7, RZ ;  /* 0x0000000732327c24 */ /* 0x000fe2000f8e02ff */
[CC--:B------:R-:W-:Y:S01]  /*5190*/  IADD3 R102, P6, PT, R51.reuse, R201.reuse, RZ ;  /* 0x000000c933667210 */ /* 0x0c0fe20007fde0ff */
[----:B0-----:R-:W-:Y:S02]  /*51a0*/  @P0 IMAD.MOV.U32 R4, RZ, RZ, R105 ;  /* 0x000000ffff040224 */ /* 0x001fe400078e0069 */
[----:B------:R-:W-:Y:S01]  /*51b0*/  @P0 IMAD.MOV.U32 R5, RZ, RZ, R103 ;  /* 0x000000ffff050224 */ /* 0x000fe200078e0067 */
[----:B------:R-:W-:Y:S02]  /*51c0*/  PRMT R146, RZ, 0x7610, R146 ;  /* 0x00007610ff927816 */ /* 0x000fe40000000092 */
[----:B------:R-:W-:Y:S02]  /*51d0*/  LEA.HI.X.SX32 R100, R51, R200, 0x1, P6 ;  /* 0x000000c833647211 */ /* 0x000fe400030f0eff */
[----:B------:R0:W2:Y:S01]  /*51e0*/  @P0 LDG.E.U8 R147, desc[UR18][R4.64] ;  /* 0x0000001204930981 */ /* 0x0000a2000c1e1100 */
[----:B------:R-:W-:Y:S01]  /*51f0*/  IADD3 R99, P6, PT, R50, R201, RZ ;  /* 0x000000c932637210 */ /* 0x000fe20007fde0ff */
[----:B------:R-:W-:Y:S01]  /*5200*/  IMAD R49, R49, UR7, RZ ;  /* 0x0000000731317c24 */ /* 0x000fe2000f8e02ff */
[----:B------:R-:W-:Y:S01]  /*5210*/  PRMT R145, RZ, 0x7610, R145 ;  /* 0x00007610ff917816 */ /* 0x000fe20000000091 */
[----:B0-----:R-:W-:-:S02]  /*5220*/  @P0 IMAD.MOV.U32 R4, RZ, RZ, R104 ;  /* 0x000000ffff040224 */ /* 0x001fc400078e0068 */
[----:B------:R-:W-:Y:S01]  /*5230*/  @P0 IMAD.MOV.U32 R5, RZ, RZ, R101 ;  /* 0x000000ffff050224 */ /* 0x000fe200078e0065 */
[----:B------:R-:W-:-:S04]  /*5240*/  LEA.HI.X.SX32 R97, R50, R200, 0x1, P6 ;  /* 0x000000c832617211 */ /* 0x000fc800030f0eff */
[----:B------:R0:W2:Y:S01]  /*5250*/  @P0 LDG.E.U8 R146, desc[UR18][R4.64] ;  /* 0x0000001204920981 */ /* 0x0000a2000c1e1100 */
[C---:B------:R-:W-:Y:S01]  /*5260*/  IADD3 R98, P6, PT, R49.reuse, R201, RZ ;  /* 0x000000c931627210 */ /* 0x040fe20007fde0ff */
[----:B------:R-:W-:Y:S01]  /*5270*/  IMAD R48, R48, UR7, RZ ;  /* 0x0000000730307c24 */ /* 0x000fe2000f8e02ff */
[----:B------:R-:W-:Y:S01]  /*5280*/  PRMT R157, RZ, 0x7610, R157 ;  /* 0x00007610ff9d7816 */ /* 0x000fe2000000009d */
[----:B0-----:R-:W-:Y:S02]  /*5290*/  @P0 IMAD.MOV.U32 R4, RZ, RZ, R102 ;  /* 0x000000ffff040224 */ /* 0x001fe400078e0066 */
        /* <DEDUP_REMOVED lines=38> */
[CC--:B------:R-:W-:Y:S01]  /*5500*/  IADD3 R86, P6, PT, R43.reuse, R201.reuse, RZ ;  /* 0x000000c92b567210 */ /* 0x0c0fe20007fde0ff */
[----:B------:R-:W-:Y:S01]  /*5510*/  IMAD R42, R42, UR7, RZ ;  /* 0x000000072a2a7c24 */ /* 0x000fe2000f8e02ff */
[----:B------:R-:W-:Y:S02]  /*5520*/  PRMT R165, RZ, 0x7610, R165 ;  /* 0x00007610ffa57816 */ /* 0x000fe400000000a5 */
[----:B------:R-:W-:Y:S01]  /*5530*/  PRMT R133, RZ, 0x7610, R133 ;  /* 0x00007610ff857816 */ /* 0x000fe20000000085 */
[----:B0-----:R-:W-:Y:S02]  /*5540*/  @P0 IMAD.MOV.U32 R4, RZ, RZ, R90 ;  /* 0x000000ffff040224 */ /* 0x001fe400078e005a */
[----:B------:R-:W-:Y:S01]  /*5550*/  @P0 IMAD.MOV.U32 R5, RZ, RZ, R88 ;  /* 0x000000ffff050224 */ /* 0x000fe200078e0058 */
[----:B------:R-:W-:Y:S01]  /*5560*/  LEA.HI.X.SX32 R83, R43, R200, 0x1, P6 ;  /* 0x000000c82b537211 */ /* 0x000fe200030f0eff */
[----:B------:R-:W2:Y:S04]  /*5570*/  @P3 LDG.E.U8 R165, desc[UR18][R2.64] ;  /* 0x0000001202a53981 */ /* 0x000ea8000c1e1100 */
[----:B------:R0:W2:Y:S01]  /*5580*/  @P0 LDG.E.U8 R135, desc[UR18][R4.64] ;  /* 0x0000001204870981 */ /* 0x0000a2000c1e1100 */
[----:B------:R-:W-:Y:S01]  /*5590*/  IADD3 R84, P6, PT, R42, R201, RZ ;  /* 0x000000c92a547210 */ /* 0x000fe20007fde0ff */
[----:B------:R-:W-:Y:S01]  /*55a0*/  IMAD R41, R41, UR7, RZ ;  /* 0x0000000729297c24 */ /* 0x000fe2000f8e02ff */
[----:B------:R-:W-:Y:S01]  /*55b0*/  PRMT R131, RZ, 0x7610, R131 ;  /* 0x00007610ff837816 */ /* 0x000fe20000000083 */
[----:B0-----:R-:W-:-:S02]  /*55c0*/  @P0 IMAD.MOV.U32 R4, RZ, RZ, R87 ;  /* 0x000000ffff040224 */ /* 0x001fc400078e0057 */
[----:B------:R-:W-:Y:S01]  /*55d0*/  @P0 IMAD.MOV.U32 R5, RZ, RZ, R85 ;  /* 0x000000ffff050224 */ /* 0x000fe200078e0055 */
[----:B------:R-:W-:Y:S01]  /*55e0*/  LEA.HI.X.SX32 R82, R42, R200, 0x1, P6 ;  /* 0x000000c82a527211 */ /* 0x000fe200030f0eff */
[----:B------:R-:W-:-:S03]  /*55f0*/  IMAD R213, R118, 0x1c, RZ ;  /* 0x0000001c76d57824 */ /* 0x000fc600078e02ff */
[----:B------:R0:W3:Y:S01]  /*5600*/  @P0 LDG.E.U8 R133, desc[UR18][R4.64] ;  /* 0x0000001204850981 */ /* 0x0000e2000c1e1100 */
[----:B------:R-:W-:Y:S01]  /*5610*/  IADD3 R81, P6, PT, R41, R201, RZ ;  /* 0x000000c929517210 */ /* 0x000fe20007fde0ff */
[----:B------:R-:W-:Y:S01]  /*5620*/  IMAD R40, R40, UR7, RZ ;  /* 0x0000000728287c24 */ /* 0x000fe2000f8e02ff */
[----:B------:R-:W-:Y:S01]  /*5630*/  PRMT R129, RZ, 0x7610, R129 ;  /* 0x00007610ff817816 */ /* 0x000fe20000000081 */
[----:B0-----:R-:W-:Y:S02]  /*5640*/  @P0 IMAD.MOV.U32 R4, RZ, RZ, R86 ;  /* 0x000000ffff040224 */ /* 0x001fe400078e0056 */
[----:B------:R-:W-:Y:S01]  /*5650*/  @P0 IMAD.MOV.U32 R5, RZ, RZ, R83 ;  /* 0x000000ffff050224 */ /* 0x000fe200078e0053 */
[----:B------:R-:W-:Y:S02]  /*5660*/  SHF.R.S32.HI R252, RZ, 0x1f, R213 ;  /* 0x0000001ffffc7819 */ /* 0x000fe400000114d5 */
[----:B------:R-:W-:Y:S02]  /*5670*/  IADD3 R2, P5, PT, R213, R6, RZ ;  /* 0x00000006d5027210 */ /* 0x000fe40007fbe0ff */
[----:B------:R0:W3:Y:S01]  /*5680*/  @P0 LDG.E.U8 R131, desc[UR18][R4.64] ;  /* 0x0000001204830981 */ /* 0x0000e2000c1e1100 */
[----:B------:R-:W-:-:S02]  /*5690*/  LEA.HI.X.SX32 R79, R41, R200, 0x1, P6 ;  /* 0x000000c8294f7211 */ /* 0x000fc400030f0eff */
[----:B------:R-:W-:Y:S01]  /*56a0*/  IADD3 R80, P6, PT, R40, R201, RZ ;  /* 0x000000c928507210 */ /* 0x000fe20007fde0ff */
[----:B------:R-:W-:Y:S01]  /*56b0*/  IMAD.X R3, R252, 0x1, R7, P5 ;  /* 0x00000001fc037824 */ /* 0x000fe200028e0607 */
[----:B------:R-:W-:Y:S01]  /*56c0*/  PRMT R164, RZ, 0x7610, R164 ;  /* 0x00007610ffa47816 */ /* 0x000fe200000000a4 */
[----:B0-----:R-:W-:Y:S02]  /*56d0*/  @P0 IMAD.MOV.U32 R4, RZ, RZ, R84 ;  /* 0x000000ffff040224 */ /* 0x001fe400078e0054 */
[----:B------:R-:W-:Y:S01]  /*56e0*/  @P0 IMAD.MOV.U32 R5, RZ, RZ, R82 ;  /* 0x000000ffff050224 */ /* 0x000fe200078e0052 */
[----:B------:R-:W-:Y:S02]  /*56f0*/  PRMT R127, RZ, 0x7610, R127 ;  /* 0x00007610ff7f7816 */ /* 0x000fe4000000007f */
[----:B------:R-:W3:Y:S01]  /*5700*/  @P4 LDG.E.U8 R164, desc[UR18][R2.64] ;  /* 0x0000001202a44981 */ /* 0x000ee2000c1e1100 */
[----:B------:R-:W-:-:S03]  /*5710*/  LEA.HI.X.SX32 R77, R40, R200, 0x1, P6 ;  /* 0x000000c8284d7211 */ /* 0x000fc600030f0eff */
[----:B------:R0:W3:Y:S01]  /*5720*/  @P0 LDG.E.U8 R129, desc[UR18][R4.64] ;  /* 0x0000001204810981 */ /* 0x0000e2000c1e1100 */
[----:B------:R-:W-:Y:S02]  /*5730*/  SHF.R.U32.HI R8, RZ, 0x2, R65 ;  /* 0x00000002ff087819 */ /* 0x000fe40000011641 */
[----:B------:R-:W-:Y:S01]  /*5740*/  PRMT R125, RZ, 0x7610, R125 ;  /* 0x00007610ff7d7816 */ /* 0x000fe2000000007d */
[----:B0-----:R-:W-:Y:S02]  /*5750*/  @P0 IMAD.MOV.U32 R4, RZ, RZ, R81 ;  /* 0x000000ffff040224 */ /* 0x001fe400078e0051 */
[----:B------:R-:W-:Y:S02]  /*5760*/  @P0 IMAD.MOV.U32 R5, RZ, RZ, R79 ;  /* 0x000000ffff050224 */ /* 0x000fe400078e004f */
[----:B------:R-:W-:-:S03]  /*5770*/  IMAD R212, R118, 0x1d, RZ ;  /* 0x0000001d76d47824 */ /* 0x000fc600078e02ff */
[----:B------:R0:W3:Y:S01]  /*5780*/  @P0 LDG.E.U8 R127, desc[UR18][R4.64] ;  /* 0x00000012047f0981 */ /* 0x0000e2000c1e1100 */
[----:B------:R-:W-:Y:S02]  /*5790*/  LOP3.LUT P3, RZ, R8, 0x1, RZ, 0xc0, !PT ;  /* 0x0000000108ff7812 */ /* 0x000fe4000786c0ff */
[----:B------:R-:W-:Y:S01]  /*57a0*/  SHF.R.S32.HI R251, RZ, 0x1f, R212 ;  /* 0x0000001ffffb7819 */ /* 0x000fe200000114d4 */
[----:B0-----:R-:W-:Y:S02]  /*57b0*/  @P0 IMAD.MOV.U32 R4, RZ, RZ, R80 ;  /* 0x000000ffff040224 */ /* 0x001fe400078e0050 */
[----:B------:R-:W-:-:S05]  /*57c0*/  @P0 IMAD.MOV.U32 R5, RZ, RZ, R77 ;  /* 0x000000ffff050224 */ /* 0x000fca00078e004d */
[----:B------:R0:W3:Y:S01]  /*57d0*/  @P0 LDG.E.U8 R125, desc[UR18][R4.64] ;  /* 0x00000012047d0981 */ /* 0x0000e2000c1e1100 */
[----:B------:R-:W-:Y:S02]  /*57e0*/  PRMT R161, RZ, 0x7610, R161 ;  /* 0x00007610ffa17816 */ /* 0x000fe400000000a1 */
[----:B0-----:R-:W-:-:S05]  /*57f0*/  IADD3 R4, P4, PT, R212, R6, RZ ;  /* 0x00000006d4047210 */ /* 0x001fca0007f9e0ff */
[----:B------:R-:W-:Y:S01]  /*5800*/  IMAD.X R5, R251, 0x1, R7, P4 ;  /* 0x00000001fb057824 */ /* 0x000fe200020e0607 */
[----:B------:R-:W-:Y:S01]  /*5810*/  SHF.R.U32.HI R65, RZ, 0x1, R65 ;  /* 0x00000001ff417819 */ /* 0x000fe20000011641 */
[----:B------:R-:W-:-:S03]  /*5820*/  IMAD R210, R118, 0x1e, RZ ;  /* 0x0000001e76d27824 */ /* 0x000fc600078e02ff */
[----:B------:R0:W4:Y:S01]  /*5830*/  @P3 LDG.E.U8 R161, desc[UR18][R4.64] ;  /* 0x0000001204a13981 */ /* 0x000122000c1e1100 */
[----:B------:R-:W-:Y:S02]  /*5840*/  LOP3.LUT P5, RZ, R65, 0x1, RZ, 0xc0, !PT ;  /* 0x0000000141ff7812 */ /* 0x000fe400078ac0ff */
[----:B------:R-:W-:Y:S02]  /*5850*/  SHF.R.S32.HI R250, RZ, 0x1f, R210 ;  /* 0x0000001ffffa7819 */ /* 0x000fe400000114d2 */
[----:B------:R-:W-:Y:S02]  /*5860*/  IADD3 R2, P4, PT, R210, R6, RZ ;  /* 0x00000006d2027210 */ /* 0x000fe40007f9e0ff */
[----:B------:R-:W-:-:S03]  /*5870*/  PRMT R159, RZ, 0x7610, R159 ;  /* 0x00007610ff9f7816 */ /* 0x000fc6000000009f */
[----:B------:R-:W-:-:S05]  /*5880*/  IMAD.X R3, R250, 0x1, R7, P4 ;  /* 0x00000001fa037824 */ /* 0x000fca00020e0607 */
[----:B------:R1:W4:Y:S01]  /*5890*/  @P5 LDG.E.U8 R159, desc[UR18][R2.64] ;  /* 0x00000012029f5981 */ /* 0x000322000c1e1100 */
[----:B------:R-:W-:Y:S01]  /*58a0*/  IMAD R209, R118, 0x1f, RZ ;  /* 0x0000001f76d17824 */ /* 0x000fe200078e02ff */
[----:B------:R-:W-:-:S04]  /*58b0*/  PRMT R150, RZ, 0x7610, R150 ;  /* 0x00007610ff967816 */ /* 0x000fc80000000096 */
[----:B------:R-:W-:Y:S02]  /*58c0*/  SHF.R.S32.HI R249, RZ, 0x1f, R209 ;  /* 0x0000001ffff97819 */ /* 0x000fe400000114d1 */
[----:B------:R-:W-:-:S05]  /*58d0*/  IADD3 R6, P4, PT, R209, R6, RZ ;  /* 0x00000006d1067210 */ /* 0x000fca0007f9e0ff */
[----:B------:R-:W-:-:S05]  /*58e0*/  IMAD.X R7, R249, 0x1, R7, P4 ;  /* 0x00000001f9077824 */ /* 0x000fca00020e0607 */
[----:B------:R-:W4:Y:S01]  /*58f0*/  @!P2 LDG.E.U8 R150, desc[UR18][R6.64] ;  /* 0x000000120696a981 */ /* 0x000f22000c1e1100 */
[----:B------:R-:W-:Y:S02]  /*5900*/  IMAD R37, R37, UR7, RZ ;  /* 0x0000000725257c24 */ /* 0x000fe4000f8e02ff */
[----:B------:R-:W-:Y:S02]  /*5910*/  IMAD R36, R36, UR7, RZ ;  /* 0x0000000724247c24 */ /* 0x000fe4000f8e02ff */
[----:B------:R-:W-:Y:S02]  /*5920*/  IMAD R35, R35, UR7, RZ ;  /* 0x0000000723237c24 */ /* 0x000fe4000f8e02ff */
[----:B------:R-:W-:Y:S02]  /*5930*/  IMAD R48, R34, UR7, RZ ;  /* 0x0000000722307c24 */ /* 0x000fe4000f8e02ff */
[----:B------:R-:W-:Y:S01]  /*5940*/  IMAD R11, R11, UR7, RZ ;  /* 0x000000070b0b7c24 */ /* 0x000fe2000f8e02ff */
[-C--:B------:R-:W-:Y:S01]  /*5950*/  IADD3 R78, P6, PT, R37, R201.reuse, RZ ;  /* 0x000000c9254e7210 */ /* 0x080fe20007fde0ff */
[----:B------:R-:W-:Y:S01]  /*5960*/  IMAD R33, R33, UR7, RZ ;  /* 0x0000000721217c24 */ /* 0x000fe2000f8e02ff */
[-C--:B------:R-:W-:Y:S01]  /*5970*/  IADD3 R53, P5, PT, R36, R201.reuse, RZ ;  /* 0x000000c924357210 */ /* 0x080fe20007fbe0ff */
[----:B------:R-:W-:Y:S01]  /*5980*/  IMAD R42, R32, UR7, RZ ;  /* 0x00000007202a7c24 */ /* 0x000fe2000f8e02ff */
[-C--:B------:R-:W-:Y:S01]  /*5990*/  IADD3 R51, P3, PT, R35, R201.reuse, RZ ;  /* 0x000000c923337210 */ /* 0x080fe20007f7e0ff */
[----:B------:R-:W-:Y:S01]  /*59a0*/  IMAD R31, R31, UR7, RZ ;  /* 0x000000071f1f7c24 */ /* 0x000fe2000f8e02ff */
[-C--:B------:R-:W-:Y:S01]  /*59b0*/  IADD3 R49, P4, PT, R48, R201.reuse, RZ ;  /* 0x000000c930317210 */ /* 0x080fe20007f9e0ff */
[----:B------:R-:W-:Y:S01]  /*59c0*/  IMAD R30, R30, UR7, RZ ;  /* 0x000000071e1e7c24 */ /* 0x000fe2000f8e02ff */
[----:B------:R-:W-:Y:S01]  /*59d0*/  IADD3 R47, P2, PT, R11, R201, RZ ;  /* 0x000000c90b2f7210 */ /* 0x000fe20007f5e0ff */
[----:B------:R-:W-:Y:S01]  /*59e0*/  IMAD R13, R13, UR7, RZ ;  /* 0x000000070d0d7c24 */ /* 0x000fe2000f8e02ff */
[-C--:B------:R-:W-:Y:S01]  /*59f0*/  LEA.HI.X.SX32 R76, R37, R200.reuse, 0x1, P6 ;  /* 0x000000c8254c7211 */ /* 0x080fe200030f0eff */
[----:B------:R-:W-:Y:S01]  /*5a00*/  IMAD R32, R28, UR7, RZ ;  /* 0x000000071c207c24 */ /* 0x000fe2000f8e02ff */
[-C--:B------:R-:W-:Y:S01]  /*5a10*/  LEA.HI.X.SX32 R52, R36, R200.reuse, 0x1, P5 ;  /* 0x000000c824347211 */ /* 0x080fe200028f0eff */
[----:B------:R-:W-:Y:S01]  /*5a20*/  IMAD R28, R27, UR7, RZ ;  /* 0x000000071b1c7c24 */ /* 0x000fe2000f8e02ff */
[-C--:B------:R-:W-:Y:S01]  /*5a30*/  LEA.HI.X.SX32 R50, R35, R200.reuse, 0x1, P3 ;  /* 0x000000c823327211 */ /* 0x080fe200018f0eff */
[----:B------:R-:W-:Y:S01]  /*5a40*/  IMAD R26, R26, UR7, RZ ;  /* 0x000000071a1a7c24 */ /* 0x000fe2000f8e02ff */
[-C--:B------:R-:W-:Y:S01]  /*5a50*/  LEA.HI.X.SX32 R48, R48, R200.reuse, 0x1, P4 ;  /* 0x000000c830307211 */ /* 0x080fe200020f0eff */
[----:B0-----:R-:W-:Y:S01]  /*5a60*/  IMAD R5, R14, UR7, RZ ;  /* 0x000000070e057c24 */ /* 0x001fe2000f8e02ff */
[----:B------:R-:W-:-:S02]  /*5a70*/  LEA.HI.X.SX32 R46, R11, R200, 0x1, P2 ;  /* 0x000000c80b2e7211 */ /* 0x000fc400010f0eff */
[-C--:B------:R-:W-:Y:S02]  /*5a80*/  IADD3 R45, P6, PT, R33, R201.reuse, RZ ;  /* 0x000000c9212d7210 */ /* 0x080fe40007fde0ff */
[-C--:B------:R-:W-:Y:S02]  /*5a90*/  IADD3 R43, P5, PT, R42, R201.reuse, RZ ;  /* 0x000000c92a2b7210 */ /* 0x080fe40007fbe0ff */
[-C--:B------:R-:W-:Y:S02]  /*5aa0*/  IADD3 R41, P3, PT, R31, R201.reuse, RZ ;  /* 0x000000c91f297210 */ /* 0x080fe40007f7e0ff */
[-C--:B------:R-:W-:Y:S02]  /*5ab0*/  IADD3 R39, P4, PT, R13, R201.reuse, RZ ;  /* 0x000000c90d277210 */ /* 0x080fe40007f9e0ff */
[-C--:B------:R-:W-:Y:S01]  /*5ac0*/  IADD3 R37, P2, PT, R30, R201.reuse, RZ ;  /* 0x000000c91e257210 */ /* 0x080fe20007f5e0ff */
[----:B------:R-:W-:Y:S01]  /*5ad0*/  @P0 IMAD.MOV.U32 R8, RZ, RZ, R78 ;  /* 0x000000ffff080224 */ /* 0x000fe200078e004e */
[----:B------:R-:W-:Y:S01]  /*5ae0*/  PRMT R123, RZ, 0x7610, R123 ;  /* 0x00007610ff7b7816 */ /* 0x000fe2000000007b */
[----:B------:R-:W-:Y:S01]  /*5af0*/  @P0 IMAD.MOV.U32 R9, RZ, RZ, R76 ;  /* 0x000000ffff090224 */ /* 0x000fe200078e004c */
[-C--:B------:R-:W-:Y:S01]  /*5b00*/  LEA.HI.X.SX32 R44, R33, R200.reuse, 0x1, P6 ;  /* 0x000000c8212c7211 */ /* 0x080fe200030f0eff */
[----:B------:R-:W-:Y:S01]  /*5b10*/  IMAD R34, R29, UR7, RZ ;  /* 0x000000071d227c24 */ /* 0x000fe2000f8e02ff */
[-C--:B------:R-:W-:Y:S01]  /*5b20*/  LEA.HI.X.SX32 R42, R42, R200.reuse, 0x1, P5 ;  /* 0x000000c82a2a7211 */ /* 0x080fe200028f0eff */
[----:B------:R-:W-:Y:S01]  /*5b30*/  IMAD R73, R24, UR7, RZ ;  /* 0x0000000718497c24 */ /* 0x000fe2000f8e02ff */
[-C--:B------:R-:W-:Y:S01]  /*5b40*/  LEA.HI.X.SX32 R40, R31, R200.reuse, 0x1, P3 ;  /* 0x000000c81f287211 */ /* 0x080fe200018f0eff */
[----:B------:R-:W-:Y:S01]  /*5b50*/  IMAD R20, R20, UR7, RZ ;  /* 0x0000000714147c24 */ /* 0x000fe2000f8e02ff */
[-C--:B------:R-:W-:Y:S01]  /*5b60*/  LEA.HI.X.SX32 R38, R13, R200.reuse, 0x1, P4 ;  /* 0x000000c80d267211 */ /* 0x080fe200020f0eff */
[----:B------:R-:W-:Y:S01]  /*5b70*/  IMAD R72, R72, UR7, RZ ;  /* 0x0000000748487c24 */ /* 0x000fe2000f8e02ff */
[----:B------:R-:W-:Y:S01]  /*5b80*/  LEA.HI.X.SX32 R36, R30, R200, 0x1, P2 ;  /* 0x000000c81e247211 */ /* 0x000fe200010f0eff */
[----:B------:R-:W-:Y:S01]  /*5b90*/  IMAD R15, R15, UR7, RZ ;  /* 0x000000070f0f7c24 */ /* 0x000fe2000f8e02ff */
[-C--:B------:R-:W-:Y:S01]  /*5ba0*/  IADD3 R33, P5, PT, R32, R201.reuse, RZ ;  /* 0x000000c920217210 */ /* 0x080fe20007fbe0ff */
[----:B------:R0:W4:Y:S01]  /*5bb0*/  @P0 LDG.E.U8 R123, desc[UR18][R8.64] ;  /* 0x00000012087b0981 */ /* 0x000122000c1e1100 */
[----:B------:R-:W-:-:S02]  /*5bc0*/  IADD3 R31, P3, PT, R5, R201, RZ ;  /* 0x000000c9051f7210 */ /* 0x000fc40007f7e0ff */
[-C--:B------:R-:W-:Y:S02]  /*5bd0*/  IADD3 R29, P4, PT, R28, R201.reuse, RZ ;  /* 0x000000c91c1d7210 */ /* 0x080fe40007f9e0ff */
[-C--:B------:R-:W-:Y:S01]  /*5be0*/  IADD3 R27, P2, PT, R26, R201.reuse, RZ ;  /* 0x000000c91a1b7210 */ /* 0x080fe20007f5e0ff */
[----:B-1----:R-:W-:Y:S01]  /*5bf0*/  IMAD R2, R21, UR7, RZ ;  /* 0x0000000715027c24 */ /* 0x002fe2000f8e02ff */
[-C--:B------:R-:W-:Y:S01]  /*5c00*/  LEA.HI.X.SX32 R32, R32, R200.reuse, 0x1, P5 ;  /* 0x000000c820207211 */ /* 0x080fe200028f0eff */
[----:B------:R-:W-:Y:S01]  /*5c10*/  IMAD R16, R16, UR7, RZ ;  /* 0x0000000710107c24 */ /* 0x000fe2000f8e02ff */
[-C--:B------:R-:W-:Y:S01]  /*5c20*/  LEA.HI.X.SX32 R30, R5, R200.reuse, 0x1, P3 ;  /* 0x000000c8051e7211 */ /* 0x080fe200018f0eff */
[----:B0-----:R-:W-:Y:S01]  /*5c30*/  IMAD R8, R23, UR7, RZ ;  /* 0x0000000717087c24 */ /* 0x001fe2000f8e02ff */
[-C--:B------:R-:W-:Y:S01]  /*5c40*/  LEA.HI.X.SX32 R28, R28, R200.reuse, 0x1, P4 ;  /* 0x000000c81c1c7211 */ /* 0x080fe200020f0eff */
[----:B------:R-:W-:Y:S01]  /*5c50*/  IMAD R68, R68, UR7, RZ ;  /* 0x0000000744447c24 */ /* 0x000fe2000f8e02ff */
[----:B------:R-:W-:Y:S01]  /*5c60*/  LEA.HI.X.SX32 R26, R26, R200, 0x1, P2 ;  /* 0x000000c81a1a7211 */ /* 0x000fe200010f0eff */
[----:B------:R-:W-:Y:S01]  /*5c70*/  IMAD R14, R17, UR7, RZ ;  /* 0x00000007110e7c24 */ /* 0x000fe2000f8e02ff */
[----:B------:R-:W-:-:S02]  /*5c80*/  IADD3 R23, P5, PT, R15, R201, RZ ;  /* 0x000000c90f177210 */ /* 0x000fc40007fbe0ff */
[-C--:B------:R-:W-:Y:S02]  /*5c90*/  IADD3 R75, P3, PT, R73, R201.reuse, RZ ;  /* 0x000000c9494b7210 */ /* 0x080fe40007f7e0ff */
[-C--:B------:R-:W-:Y:S02]  /*5ca0*/  IADD3 R21, P4, PT, R20, R201.reuse, RZ ;  /* 0x000000c914157210 */ /* 0x080fe40007f9e0ff */
        /* <DEDUP_REMOVED lines=8> */
[----:B------:R-:W-:-:S02]  /*5d30*/  LEA.HI.X.SX32 R72, R72, R200, 0x1, P2 ;  /* 0x000000c848487211 */ /* 0x000fc400010f0eff */
        /* <DEDUP_REMOVED lines=19> */
[----:B------:R-:W-:Y:S01]  /*5e70*/  LEA.HI.X.SX32 R62, R62, R200, 0x1, P2 ;  /* 0x000000c83e3e7211 */ /* 0x000fe200010f0eff */
[----:B------:R-:W-:Y:S01]  /*5e80*/  IMAD R18, R18, UR7, RZ ;  /* 0x0000000712127c24 */ /* 0x000fe2000f8e02ff */
[-C--:B------:R-:W-:Y:S02]  /*5e90*/  IADD3 R25, P6, PT, R3, R201.reuse, RZ ;  /* 0x000000c903197210 */ /* 0x080fe40007fde0ff */
[-C--:B------:R-:W-:Y:S02]  /*5ea0*/  IADD3 R7, P3, PT, R6, R201.reuse, RZ ;  /* 0x000000c906077210 */ /* 0x080fe40007f7e0ff */
[-C--:B------:R-:W-:Y:S02]  /*5eb0*/  IADD3 R59, P4, PT, R58, R201.reuse, RZ ;  /* 0x000000c93a3b7210 */ /* 0x080fe40007f9e0ff */
[----:B------:R-:W-:Y:S01]  /*5ec0*/  IADD3 R5, P2, PT, R4, R201, RZ ;  /* 0x000000c904057210 */ /* 0x000fe20007f5e0ff */
[----:B------:R-:W-:-:S04]  /*5ed0*/  @!UP1 UIADD3 UR4, UPT, UPT, -UR4, 0x100000, URZ ;  /* 0x0010000004049890 */ /* 0x000fc8000fffe1ff */
[----:B------:R-:W-:Y:S02]  /*5ee0*/  @!UP1 USHF.L.U32 UR5, UR4, 0xb, URZ ;  /* 0x0000000b04059899 */ /* 0x000fe400080006ff */
[----:B------:R-:W-:Y:S01]  /*5ef0*/  @!UP1 USHF.L.U32 UR4, UR4, 0x1, URZ ;  /* 0x0000000104049899 */ /* 0x000fe200080006ff */
        /* <DEDUP_REMOVED lines=9> */
[----:B------:R-:W-:-:S02]  /*5f90*/  IADD3 R71, P5, PT, R70, R201, RZ ;  /* 0x000000c946477210 */ /* 0x000fc40007fbe0ff */
[-C--:B------:R-:W-:Y:S02]  /*5fa0*/  IADD3 R57, P2, PT, R56, R201.reuse, RZ ;  /* 0x000000c938397210 */ /* 0x080fe40007f5e0ff */
[-C--:B------:R-:W-:Y:S02]  /*5fb0*/  IADD3 R3, P3, PT, R2, R201.reuse, RZ ;  /* 0x000000c902037210 */ /* 0x080fe40007f7e0ff */
[-C--:B------:R-:W-:Y:S02]  /*5fc0*/  IADD3 R55, P4, PT, R54, R201.reuse, RZ ;  /* 0x000000c936377210 */ /* 0x080fe40007f9e0ff */
[-C--:B------:R-:W-:Y:S01]  /*5fd0*/  IADD3 R19, P6, PT, R18, R201.reuse, RZ ;  /* 0x000000c912137210 */ /* 0x080fe20007fde0ff */
[----:B------:R-:W-:Y:S01]  /*5fe0*/  VOTEU.ALL UP1, P1 ;  /* 0x0000000000ff7886 */ /* 0x000fe20000820000 */
        /* <DEDUP_REMOVED lines=9> */
[----:B------:R0:W1:Y:S01]  /*6080*/  @!UP1 SYNCS.EXCH.64 URZ, [UR16+0x6008], UR4 ;  /* 0x0060080410ff95b2 */ /* 0x0000620008000100 */
[----:B------:R-:W-:-:S02]  /*6090*/  IADD3 R13, P5, PT, R12, R201, RZ ;  /* 0x000000c90c0d7210 */ /* 0x000fc40007fbe0ff */
[-C--:B------:R-:W-:Y:S02]  /*60a0*/  IADD3 R151, P2, PT, R149, R201.reuse, RZ ;  /* 0x000000c995977210 */ /* 0x080fe40007f5e0ff */
[-C--:B------:R-:W-:Y:S02]  /*60b0*/  IADD3 R162, P3, PT, R158, R201.reuse, RZ ;  /* 0x000000c99ea27210 */ /* 0x080fe40007f7e0ff */
[-C--:B------:R-:W-:Y:S02]  /*60c0*/  IADD3 R167, P4, PT, R163, R201.reuse, RZ ;  /* 0x000000c9a3a77210 */ /* 0x080fe40007f9e0ff */
[-C--:B------:R-:W-:Y:S01]  /*60d0*/  IADD3 R67, P6, PT, R66, R201.reuse, RZ ;  /* 0x000000c942437210 */ /* 0x080fe20007fde0ff */
[----:B--2---:R2:W-:Y:S01]  /*60e0*/  STS.U8 [R206+UR16+0x4000], R61 ;  /* 0x0040003dce007988 */ /* 0x0045e20008000010 */
        /* <DEDUP_REMOVED lines=10> */
[----:B--2---:R-:W-:-:S02]  /*6190*/  IADD3 R61, P5, PT, R60, R201, RZ ;  /* 0x000000c93c3d7210 */ /* 0x004fc40007fbe0ff */
[-C--:B------:R-:W-:Y:S02]  /*61a0*/  IADD3 R175, P2, PT, R171, R201.reuse, RZ ;  /* 0x000000c9abaf7210 */ /* 0x080fe40007f5e0ff */
[-C--:B------:R-:W-:Y:S02]  /*61b0*/  IADD3 R181, P3, PT, R179, R201.reuse, RZ ;  /* 0x000000c9b3b57210 */ /* 0x080fe40007f7e0ff */
[-C--:B------:R-:W-:Y:S02]  /*61c0*/  IADD3 R185, P4, PT, R183, R201.reuse, RZ ;  /* 0x000000c9b7b97210 */ /* 0x080fe40007f9e0ff */
[----:B------:R-:W-:Y:S02]  /*61d0*/  IADD3 R9, P6, PT, R8, R201, RZ ;  /* 0x000000c908097210 */ /* 0x000fe40007fde0ff */
[-C--:B------:R-:W-:Y:S02]  /*61e0*/  LEA.HI.X.SX32 R60, R60, R200.reuse, 0x1, P5 ;  /* 0x000000c83c3c7211 */ /* 0x080fe400028f0eff */
[----:B------:R-:W-:-:S02]  /*61f0*/  LEA.HI.X.SX32 R171, R171, R200, 0x1, P2 ;  /* 0x000000c8abab7211 */ /* 0x000fc400010f0eff */
[-C--:B------:R-:W-:Y:S02]  /*6200*/  LEA.HI.X.SX32 R179, R179, R200.reuse, 0x1, P3 ;  /* 0x000000c8b3b37211 */ /* 0x080fe400018f0eff */
[-C--:B------:R-:W-:Y:S02]  /*6210*/  LEA.HI.X.SX32 R183, R183, R200.reuse, 0x1, P4 ;  /* 0x000000c8b7b77211 */ /* 0x080fe400020f0eff */
[----:B------:R-:W-:Y:S02]  /*6220*/  LEA.HI.X.SX32 R8, R8, R200, 0x1, P6 ;  /* 0x000000c808087211 */ /* 0x000fe400030f0eff */
[-C--:B------:R-:W-:Y:S02]  /*6230*/  IADD3 R189, P2, PT, R187, R201.reuse, RZ ;  /* 0x000000c9bbbd7210 */ /* 0x080fe40007f5e0ff */
[-C--:B------:R-:W-:Y:S02]  /*6240*/  IADD3 R193, P3, PT, R191, R201.reuse, RZ ;  /* 0x000000c9bfc17210 */ /* 0x080fe40007f7e0ff */
[----:B------:R-:W-:-:S02]  /*6250*/  IADD3 R197, P4, PT, R195, R201, RZ ;  /* 0x000000c9c3c57210 */ /* 0x000fc40007f9e0ff */
[CC--:B------:R-:W-:Y:S02]  /*6260*/  IADD3 R199, P5, PT, R198.reuse, R201.reuse, RZ ;  /* 0x000000c9c6c77210 */ /* 0x0c0fe40007fbe0ff */
[----:B------:R-:W-:Y:S02]  /*6270*/  IADD3 R201, P6, PT, R109, R201, RZ ;  /* 0x000000c96dc97210 */ /* 0x000fe40007fde0ff */
[-C--:B------:R-:W-:Y:S02]  /*6280*/  LEA.HI.X.SX32 R187, R187, R200.reuse, 0x1, P2 ;  /* 0x000000c8bbbb7211 */ /* 0x080fe400010f0eff */
[-C--:B------:R-:W-:Y:S02]  /*6290*/  LEA.HI.X.SX32 R191, R191, R200.reuse, 0x1, P3 ;  /* 0x000000c8bfbf7211 */ /* 0x080fe400018f0eff */
[-C--:B------:R-:W-:Y:S02]  /*62a0*/  LEA.HI.X.SX32 R195, R195, R200.reuse, 0x1, P4 ;  /* 0x000000c8c3c37211 */ /* 0x080fe400020f0eff */
[----:B------:R-:W-:-:S02]  /*62b0*/  LEA.HI.X.SX32 R198, R198, R200, 0x1, P5 ;  /* 0x000000c8c6c67211 */ /* 0x000fc400028f0eff */
[----:B------:R-:W-:Y:S01]  /*62c0*/  LEA.HI.X.SX32 R200, R109, R200, 0x1, P6 ;  /* 0x000000c86dc87211 */ /* 0x000fe200030f0eff */
[----:B------:R-:W-:Y:S01]  /*62d0*/  @P0 IMAD.MOV.U32 R110, RZ, RZ, R75 ;  /* 0x000000ffff6e0224 */ /* 0x000fe200078e004b */
[----:B------:R-:W-:Y:S01]  /*62e0*/  PRMT R109, RZ, 0x7610, R109 ;  /* 0x00007610ff6d7816 */ /* 0x000fe2000000006d */
[----:B------:R-:W-:Y:S01]  /*62f0*/  @P0 IMAD.MOV.U32 R111, RZ, RZ, R73 ;  /* 0x000000ffff6f0224 */ /* 0x000fe200078e0049 */
[----:B------:R2:W-:Y:S04]  /*6300*/  STS.U8 [R206+UR16+0x4400], R112 ;  /* 0x00440070ce007988 */ /* 0x0005e80008000010 */
[----:B------:R0:W4:Y:S01]  /*6310*/  @P0 LDG.E.U8 R109, desc[UR18][R110.64] ;  /* 0x000000126e6d0981 */ /* 0x000122000c1e1100 */
[----:B--2---:R-:W-:Y:S01]  /*6320*/  PRMT R112, RZ, 0x7610, R112 ;  /* 0x00007610ff707816 */ /* 0x004fe20000000070 */
[----:B0-----:R-:W-:-:S02]  /*6330*/  @P0 IMAD.MOV.U32 R110, RZ, RZ, R74 ;  /* 0x000000ffff6e0224 */ /* 0x001fc400078e004a */
[----:B------:R-:W-:Y:S01]  /*6340*/  @P0 IMAD.MOV.U32 R111, RZ, RZ, R72 ;  /* 0x000000ffff6f0224 */ /* 0x000fe200078e0048 */
[----:B------:R0:W-:Y:S04]  /*6350*/  STS.U8 [R206+UR16+0x4800], R113 ;  /* 0x00480071ce007988 */ /* 0x0001e80008000010 */
[----:B------:R2:W-:Y:S04]  /*6360*/  STS.U8 [R206+UR16+0x4c00], R116 ;  /* 0x004c0074ce007988 */ /* 0x0005e80008000010 */
[----:B------:R1:W4:Y:S01]  /*6370*/  @P0 LDG.E.U8 R112, desc[UR18][R110.64] ;  /* 0x000000126e700981 */ /* 0x000322000c1e1100 */
[----:B0-----:R-:W-:-:S02]  /*6380*/  PRMT R113, RZ, 0x7610, R113 ;  /* 0x00007610ff717816 */ /* 0x001fc40000000071 */
[----:B--2---:R-:W-:Y:S01]  /*6390*/  LOP3.LUT R116, R206, 0x10, RZ, 0x3c, !PT ;  /* 0x00000010ce747812 */ /* 0x004fe200078e3cff */
[----:B-1----:R-:W-:Y:S02]  /*63a0*/  @P0 IMAD.MOV.U32 R110, RZ, RZ, R71 ;  /* 0x000000ffff6e0224 */ /* 0x002fe400078e0047 */
[----:B------:R-:W-:Y:S02]  /*63b0*/  @P0 IMAD.MOV.U32 R111, RZ, RZ, R70 ;  /* 0x000000ffff6f0224 */ /* 0x000fe400078e0046 */
[----:B---3--:R0:W-:Y:S04]  /*63c0*/  STS.U8 [R116+UR16+0x4080], R114 ;  /* 0x0040807274007988 */ /* 0x0081e80008000010 */
[----:B------:R1:W2:Y:S01]  /*63d0*/  @P0 LDG.E.U8 R113, desc[UR18][R110.64] ;  /* 0x000000126e710981 */ /* 0x0002a2000c1e1100 */
[----:B0-----:R-:W-:Y:S01]  /*63e0*/  PRMT R114, RZ, 0x7610, R114 ;  /* 0x00007610ff727816 */ /* 0x001fe20000000072 */
[----:B-1----:R-:W-:-:S02]  /*63f0*/  @P0 IMAD.MOV.U32 R110, RZ, RZ, R69 ;  /* 0x000000ffff6e0224 */ /* 0x002fc400078e0045 */
[----:B------:R-:W-:Y:S01]  /*6400*/  @P0 IMAD.MOV.U32 R111, RZ, RZ, R68 ;  /* 0x000000ffff6f0224 */ /* 0x000fe200078e0044 */
[----:B------:R0:W-:Y:S04]  /*6410*/  STS.U8 [R116+UR16+0x4480], R115 ;  /* 0x0044807374007988 */ /* 0x0001e80008000010 */
[----:B------:R1:W3:Y:S01]  /*6420*/  @P0 LDG.E.U8 R114, desc[UR18][R110.64] ;  /* 0x000000126e720981 */ /* 0x0002e2000c1e1100 */
[----:B0-----:R-:W-:Y:S01]  /*6430*/  PRMT R115, RZ, 0x7610, R115 ;  /* 0x00007610ff737816 */ /* 0x001fe20000000073 */
[----:B-1----:R-:W-:Y:S02]  /*6440*/  @P0 IMAD.MOV.U32 R110, RZ, RZ, R67 ;  /* 0x000000ffff6e0224 */ /* 0x002fe400078e0043 */
[----:B------:R-:W-:-:S05]  /*6450*/  @P0 IMAD.MOV.U32 R111, RZ, RZ, R66 ;  /* 0x000000ffff6f0224 */ /* 0x000fca00078e0042 */
[----:B------:R0:W2:Y:S01]  /*6460*/  @P0 LDG.E.U8 R115, desc[UR18][R110.64] ;  /* 0x000000126e730981 */ /* 0x0000a2000c1e1100 */
[----:B------:R-:W-:-:S03]  /*6470*/  LOP3.LUT R246, R206, 0x20, RZ, 0x3c, !PT ;  /* 0x00000020cef67812 */ /* 0x000fc600078e3cff */
[----:B------:R1:W-:Y:S01]  /*6480*/  STS.U8 [R116+UR16+0x4880], R120 ;  /* 0x0048807874007988 */ /* 0x0003e20008000010 */
[----:B0-----:R-:W-:Y:S02]  /*6490*/  @P0 IMAD.MOV.U32 R110, RZ, RZ, R65 ;  /* 0x000000ffff6e0224 */ /* 0x001fe400078e0041 */
[----:B------:R-:W-:Y:S01]  /*64a0*/  @P0 IMAD.MOV.U32 R111, RZ, RZ, R64 ;  /* 0x000000ffff6f0224 */ /* 0x000fe200078e0040 */
[----:B-1----:R-:W-:Y:S01]  /*64b0*/  PRMT R120, RZ, 0x7610, R120 ;  /* 0x00007610ff787816 */ /* 0x002fe20000000078 */
[----:B------:R-:W-:Y:S04]  /*64c0*/  STS.U8 [R116+UR16+0x4c80], R168 ;  /* 0x004c80a874007988 */ /* 0x000fe80008000010 */
[----:B-----5:R0:W-:Y:S04]  /*64d0*/  STS.U8 [R246+UR16+0x4100], R121 ;  /* 0x00410079f6007988 */ /* 0x0201e80008000010 */
[----:B------:R1:W5:Y:S01]  /*64e0*/  @P0 LDG.E.U8 R120, desc[UR18][R110.64] ;  /* 0x000000126e780981 */ /* 0x000362000c1e1100 */
[----:B0-----:R-:W-:Y:S01]  /*64f0*/  PRMT R121, RZ, 0x7610, R121 ;  /* 0x00007610ff797816 */ /* 0x001fe20000000079 */
[----:B-1----:R-:W-:-:S02]  /*6500*/  @P0 IMAD.MOV.U32 R110, RZ, RZ, R63 ;  /* 0x000000ffff6e0224 */ /* 0x002fc400078e003f */
[----:B------:R-:W-:Y:S01]  /*6510*/  @P0 IMAD.MOV.U32 R111, RZ, RZ, R62 ;  /* 0x000000ffff6f0224 */ /* 0x000fe200078e003e */
[----:B------:R0:W-:Y:S04]  /*6520*/  STS.U8 [R246+UR16+0x4500], R122 ;  /* 0x0045007af6007988 */ /* 0x0001e80008000010 */
[----:B------:R1:W2:Y:S01]  /*6530*/  @P0 LDG.E.U8 R121, desc[UR18][R110.64] ;  /* 0x000000126e790981 */ /* 0x0002a2000c1e1100 */
[----:B0-----:R-:W-:Y:S01]  /*6540*/  PRMT R122, RZ, 0x7610, R122 ;  /* 0x00007610ff7a7816 */ /* 0x001fe2000000007a */
[----:B-1----:R-:W-:Y:S02]  /*6550*/  @P0 IMAD.MOV.U32 R110, RZ, RZ, R61 ;  /* 0x000000ffff6e0224 */ /* 0x002fe400078e003d */
[----:B------:R-:W-:Y:S01]  /*6560*/  @P0 IMAD.MOV.U32 R111, RZ, RZ, R60 ;  /* 0x000000ffff6f0224 */ /* 0x000fe200078e003c */
[----:B------:R0:W-:Y:S01]  /*6570*/  STS.U8 [R246+UR16+0x4900], R124 ;  /* 0x0049007cf6007988 */ /* 0x0001e20008000010 */
[----:B------:R-:W-:-:S03]  /*6580*/  LOP3.LUT R245, R206, 0x30, RZ, 0x3c, !PT ;  /* 0x00000030cef57812 */ /* 0x000fc600078e3cff */
[----:B------:R1:W2:Y:S01]  /*6590*/  @P0 LDG.E.U8 R122, desc[UR18][R110.64] ;  /* 0x000000126e7a0981 */ /* 0x0002a2000c1e1100 */
[----:B0-----:R-:W-:-:S03]  /*65a0*/  PRMT R124, RZ, 0x7610, R124 ;  /* 0x00007610ff7c7816 */ /* 0x001fc6000000007c */
[----:B------:R-:W-:Y:S01]  /*65b0*/  STS.U8 [R246+UR16+0x4d00], R166 ;  /* 0x004d00a6f6007988 */ /* 0x000fe20008000010 */
[----:B-1----:R-:W-:Y:S02]  /*65c0*/  @P0 IMAD.MOV.U32 R110, RZ, RZ, R59 ;  /* 0x000000ffff6e0224 */ /* 0x002fe400078e003b */
[----:B------:R-:W-:Y:S01]  /*65d0*/  @P0 IMAD.MOV.U32 R111, RZ, RZ, R58 ;  /* 0x000000ffff6f0224 */ /* 0x000fe200078e003a */
[----:B------:R0:W-:Y:S04]  /*65e0*/  STS.U8 [R245+UR16+0x4180], R126 ;  /* 0x0041807ef5007988 */ /* 0x0001e80008000010 */
[----:B------:R1:W2:Y:S01]  /*65f0*/  @P0 LDG.E.U8 R124, desc[UR18][R110.64] ;  /* 0x000000126e7c0981 */ /* 0x0002a2000c1e1100 */
        /* <DEDUP_REMOVED lines=15> */
[----:B----4-:R0:W-:Y:S04]  /*66f0*/  STS.U8 [R244+UR16+0x4200], R132 ;  /* 0x00420084f4007988 */ /* 0x0101e80008000010 */
[----:B------:R1:W4:Y:S01]  /*6700*/  @P0 LDG.E.U8 R130, desc[UR18][R110.64] ;  /* 0x000000126e820981 */ /* 0x000322000c1e1100 */
        /* <DEDUP_REMOVED lines=69> */
[----:B------:R0:W-:Y:S04]  /*6b60*/  STS.U8 [R206+UR16], R148 ;  /* 0x00000094ce007988 */ /* 0x0001e80008000010 */
        /* <DEDUP_REMOVED lines=8> */
[----:B------:R-:W-:Y:S01]  /*6bf0*/  @P0 IMAD.MOV.U32 R111, RZ, RZ, R34 ;  /* 0x000000ffff6f0224 */ /* 0x000fe200078e0022 */
[----:B------:R0:W-:Y:S04]  /*6c00*/  STS.U8 [R206+UR16+0x200], R146 ;  /* 0x00020092ce007988 */ /* 0x0001e80008000010 */
[----:B------:R1:W4:Y:S01]  /*6c10*/  @P0 LDG.E.U8 R147, desc[UR18][R110.64] ;  /* 0x000000126e930981 */ /* 0x000322000c1e1100 */
[----:B0-----:R-:W-:Y:S01]  /*6c20*/  PRMT R146, RZ, 0x7610, R146 ;  /* 0x00007610ff927816 */ /* 0x001fe20000000092 */
[----:B-1----:R-:W-:-:S02]  /*6c30*/  @P0 IMAD.MOV.U32 R110, RZ, RZ, R33 ;  /* 0x000000ffff6e0224 */ /* 0x002fc400078e0021 */
[----:B------:R-:W-:Y:S01]  /*6c40*/  @P0 IMAD.MOV.U32 R111, RZ, RZ, R32 ;  /* 0x000000ffff6f0224 */ /* 0x000fe200078e0020 */
[----:B------:R0:W-:Y:S04]  /*6c50*/  STS.U8 [R206+UR16+0x300], R145 ;  /* 0x00030091ce007988 */ /* 0x0001e80008000010 */
[----:B------:R1:W4:Y:S01]  /*6c60*/  @P0 LDG.E.U8 R146, desc[UR18][R110.64] ;  /* 0x000000126e920981 */ /* 0x000322000c1e1100 */
        /* <DEDUP_REMOVED lines=73> */
[----:B--2---:R0:W-:Y:S04]  /*7100*/  STS.U8 [R206+UR16+0x1200], R113 ;  /* 0x00120071ce007988 */ /* 0x0041e80008000010 */
[----:B------:R1:W2:Y:S01]  /*7110*/  @P0 LDG.E.U8 R112, desc[UR18][R110.64] ;  /* 0x000000126e700981 */ /* 0x0002a2000c1e1100 */
[----:B0-----:R-:W-:Y:S01]  /*7120*/  PRMT R113, RZ, 0x7610, R113 ;  /* 0x00007610ff717816 */ /* 0x001fe20000000071 */
[----:B-1----:R-:W-:-:S02]  /*7130*/  @P0 IMAD.MOV.U32 R110, RZ, RZ, R151 ;  /* 0x000000ffff6e0224 */ /* 0x002fc400078e0097 */
[----:B------:R-:W-:Y:S01]  /*7140*/  @P0 IMAD.MOV.U32 R111, RZ, RZ, R149 ;  /* 0x000000ffff6f0224 */ /* 0x000fe200078e0095 */
[----:B---3--:R0:W-:Y:S04]  /*7150*/  STS.U8 [R206+UR16+0x1300], R114 ;  /* 0x00130072ce007988 */ /* 0x0081e80008000010 */
[----:B------:R1:W3:Y:S01]  /*7160*/  @P0 LDG.E.U8 R113, desc[UR18][R110.64] ;  /* 0x000000126e710981 */ /* 0x0002e2000c1e1100 */
[----:B0-----:R-:W-:Y:S01]  /*7170*/  PRMT R114, RZ, 0x7610, R114 ;  /* 0x00007610ff727816 */ /* 0x001fe20000000072 */
[----:B-1----:R-:W-:Y:S02]  /*7180*/  @P0 IMAD.MOV.U32 R110, RZ, RZ, R167 ;  /* 0x000000ffff6e0224 */ /* 0x002fe400078e00a7 */
[----:B------:R-:W-:Y:S01]  /*7190*/  @P0 IMAD.MOV.U32 R111, RZ, RZ, R163 ;  /* 0x000000ffff6f0224 */ /* 0x000fe200078e00a3 */
[----:B------:R0:W-:Y:S04]  /*71a0*/  STS.U8 [R206+UR16+0x1400], R115 ;  /* 0x00140073ce007988 */ /* 0x0001e80008000010 */
[----:B------:R1:W3:Y:S01]  /*71b0*/  @P0 LDG.E.U8 R114, desc[UR18][R110.64] ;  /* 0x000000126e720981 */ /* 0x0002e2000c1e1100 */
[----:B0-----:R-:W-:Y:S01]  /*71c0*/  PRMT R115, RZ, 0x7610, R115 ;  /* 0x00007610ff737816 */ /* 0x001fe20000000073 */
[----:B-1----:R-:W-:-:S02]  /*71d0*/  @P0 IMAD.MOV.U32 R110, RZ, RZ, R181 ;  /* 0x000000ffff6e0224 */ /* 0x002fc400078e00b5 */
[----:B------:R-:W-:Y:S01]  /*71e0*/  @P0 IMAD.MOV.U32 R111, RZ, RZ, R179 ;  /* 0x000000ffff6f0224 */ /* 0x000fe200078e00b3 */
[----:B------:R-:W-:-:S04]  /*71f0*/  PRMT R159, RZ, 0x7610, R159 ;  /* 0x00007610ff9f7816 */ /* 0x000fc8000000009f */
[----:B------:R0:W3:Y:S01]  /*7200*/  @P0 LDG.E.U8 R115, desc[UR18][R110.64] ;  /* 0x000000126e730981 */ /* 0x0000e2000c1e1100 */
[----:B------:R-:W-:Y:S01]  /*7210*/  PRMT R161, RZ, 0x7610, R161 ;  /* 0x00007610ffa17816 */ /* 0x000fe200000000a1 */
[----:B0-----:R-:W-:Y:S02]  /*7220*/  @P0 IMAD.MOV.U32 R110, RZ, RZ, R189 ;  /* 0x000000ffff6e0224 */ /* 0x001fe400078e00bd */
[----:B------:R-:W-:-:S05]  /*7230*/  @P0 IMAD.MOV.U32 R111, RZ, RZ, R187 ;  /* 0x000000ffff6f0224 */ /* 0x000fca00078e00bb */
[----:B------:R0:W3:Y:S02]  /*7240*/  @P0 LDG.E.U8 R159, desc[UR18][R110.64] ;  /* 0x000000126e9f0981 */ /* 0x0000e4000c1e1100 */
[----:B0-----:R-:W-:Y:S02]  /*7250*/  @P0 IMAD.MOV.U32 R110, RZ, RZ, R197 ;  /* 0x000000ffff6e0224 */ /* 0x001fe400078e00c5 */
[----:B------:R-:W-:-:S05]  /*7260*/  @P0 IMAD.MOV.U32 R111, RZ, RZ, R195 ;  /* 0x000000ffff6f0224 */ /* 0x000fca00078e00c3 */
[----:B------:R-:W3:Y:S04]  /*7270*/  @P0 LDG.E.U8 R161, desc[UR18][R110.64] ;  /* 0x000000126ea10981 */ /* 0x000ee8000c1e1100 */
[----:B-----5:R0:W-:Y:S04]  /*7280*/  STS.U8 [R206+UR16+0x1500], R120 ;  /* 0x00150078ce007988 */ /* 0x0201e80008000010 */
[----:B------:R0:W-:Y:S04]  /*7290*/  STS.U8 [R206+UR16+0x1600], R121 ;  /* 0x00160079ce007988 */ /* 0x0001e80008000010 */
[----:B------:R0:W-:Y:S04]  /*72a0*/  STS.U8 [R206+UR16+0x1700], R122 ;  /* 0x0017007ace007988 */ /* 0x0001e80008000010 */
[----:B------:R0:W-:Y:S04]  /*72b0*/  STS.U8 [R206+UR16+0x1800], R124 ;  /* 0x0018007cce007988 */ /* 0x0001e80008000010 */
[----:B------:R0:W-:Y:S04]  /*72c0*/  STS.U8 [R206+UR16+0x1900], R126 ;  /* 0x0019007ece007988 */ /* 0x0001e80008000010 */
[----:B------:R0:W-:Y:S04]  /*72d0*/  STS.U8 [R206+UR16+0x1a00], R128 ;  /* 0x001a0080ce007988 */ /* 0x0001e80008000010 */
[----:B----4-:R0:W-:Y:S04]  /*72e0*/  STS.U8 [R206+UR16+0x1b00], R130 ;  /* 0x001b0082ce007988 */ /* 0x0101e80008000010 */
[----:B------:R0:W-:Y:S04]  /*72f0*/  STS.U8 [R206+UR16+0x1c00], R132 ;  /* 0x001c0084ce007988 */ /* 0x0001e80008000010 */
        /* <DEDUP_REMOVED lines=24> */
[----:B------:R0:W-:Y:S01]  /*7480*/  STS.U8 [R116+UR16+0x1480], R129 ;  /* 0x0014808174007988 */ /* 0x0001e20008000010 */
[----:B------:R-:W-:-:S03]  /*7490*/  ISETP.NE.U32.AND P0, PT, RZ, UR6, PT ;  /* 0x00000006ff007c0c */ /* 0x000fc6000bf05070 */
[----:B------:R0:W-:Y:S01]  /*74a0*/  STS.U8 [R116+UR16+0x1580], R127 ;  /* 0x0015807f74007988 */ /* 0x0001e20008000010 */
[----:B------:R-:W-:-:S03]  /*74b0*/  ISETP.LT.OR P2, PT, R169, 0x20, P0 ;  /* 0x00000020a900780c */ /* 0x000fc60000741670 */
[----:B------:R0:W-:Y:S04]  /*74c0*/  STS.U8 [R116+UR16+0x1680], R125 ;  /* 0x0016807d74007988 */ /* 0x0001e80008000010 */
[----:B------:R0:W-:Y:S04]  /*74d0*/  STS.U8 [R116+UR16+0x1780], R123 ;  /* 0x0017807b74007988 */ /* 0x0001e80008000010 */
[----:B------:R0:W-:Y:S04]  /*74e0*/  STS.U8 [R116+UR16+0x1880], R109 ;  /* 0x0018806d74007988 */ /* 0x0001e80008000010 */
[----:B--2---:R0:W-:Y:S04]  /*74f0*/  STS.U8 [R116+UR16+0x1980], R112 ;  /* 0x0019807074007988 */ /* 0x0041e80008000010 */
[----:B---3--:R0:W-:Y:S04]  /*7500*/  STS.U8 [R116+UR16+0x1a80], R113 ;  /* 0x001a807174007988 */ /* 0x0081e80008000010 */
[----:B------:R0:W-:Y:S04]  /*7510*/  STS.U8 [R116+UR16+0x1b80], R114 ;  /* 0x001b807274007988 */ /* 0x0001e80008000010 */
[----:B------:R0:W-:Y:S04]  /*7520*/  STS.U8 [R116+UR16+0x1c80], R115 ;  /* 0x001c807374007988 */ /* 0x0001e80008000010 */
[----:B------:R0:W-:Y:S04]  /*7530*/  STS.U8 [R116+UR16+0x1d80], R159 ;  /* 0x001d809f74007988 */ /* 0x0001e80008000010 */
[----:B------:R0:W-:Y:S01]  /*7540*/  STS.U8 [R116+UR16+0x1e80], R161 ;  /* 0x001e80a174007988 */ /* 0x0001e20008000010 */
[----:B------:R1:W-:Y:S06]  /*7550*/  MEMBAR.ALL.CTA ;  /* 0x0000000000007992 */ /* 0x0003ec0000008000 */
[----:B-1----:R-:W1:Y:S02]  /*7560*/  FENCE.VIEW.ASYNC.S ;  /* 0x00000000000073c6 */ /* 0x002e640000000000 */
[----:B-1----:R-:W-:Y:S01]  /*7570*/  BAR.SYNC.DEFER_BLOCKING 0x0 ;  /* 0x0000000000007b1d */ /* 0x002fe20000010000 */
[----:B------:R-:W-:-:S05]  /*7580*/  ISETP.GE.AND P3, PT, R169, 0x40, PT ;  /* 0x00000040a900780c */ /* 0x000fca0003f66270 */
[----:B------:R-:W-:Y:S08]  /*7590*/  @P2 BRA `(.L_x_6) ;  /* 0x00000000003c2947 */ /* 0x000ff00003800000 */
[----:B------:R-:W-:Y:S02]  /*75a0*/  UIADD3 UR4, UPT, UPT, UR16, 0x4000, URZ ;  /* 0x0000400010047890 */ /* 0x000fe4000fffe0ff */
[----:B------:R-:W-:Y:S02]  /*75b0*/  USHF.R.U32.HI UR8, URZ, 0x4, UR16 ;  /* 0x00000004ff087899 */ /* 0x000fe40008011610 */
[----:B------:R-:W-:Y:S02]  /*75c0*/  USHF.R.U32.HI UR4, URZ, 0x4, UR4 ;  /* 0x00000004ff047899 */ /* 0x000fe40008011604 */
[----:B------:R-:W-:Y:S02]  /*75d0*/  USGXT.U32 UR8, UR8, 0xe ;  /* 0x0000000e0808789a */ /* 0x000fe40008000000 */
[----:B------:R-:W-:Y:S01]  /*75e0*/  USGXT.U32 UR6, UR4, 0xe ;  /* 0x0000000e0406789a */ /* 0x000fe20008000000 */
[----:B------:R-:W-:Y:S02]  /*75f0*/  UMOV UR5, URZ ;  /* 0x000000ff00057c82 */ /* 0x000fe40008000000 */
[----:B------:R-:W-:Y:S01]  /*7600*/  UMOV UR4, UR10 ;  /* 0x0000000a00047c82 */ /* 0x000fe20008000000 */
[----:B------:R-:W-:Y:S01]  /*7610*/  UMOV UR14, 0x0 ;  /* 0x00000000000e7882 */ /* 0x000fe20000000000 */
[----:B------:R-:W-:Y:S01]  /*7620*/  UMOV UR15, 0x8408490 ;  /* 0x08408490000f7882 */ /* 0x000fe20000000000 */
[----:B------:R-:W-:Y:S01]  /*7630*/  UMOV UR9, 0xc0004010 ;  /* 0xc000401000097882 */ /* 0x000fe20000000000 */
[----:B------:R-:W-:Y:S01]  /*7640*/  UMOV UR7, 0x40004040 ;  /* 0x4000404000077882 */ /* 0x000fe20000000000 */
[----:B------:R-:W-:Y:S01]  /*7650*/  UMOV UR4, UR4 ;  /* 0x0000000400047c82 */ /* 0x000fe20008000000 */
[----:B------:R1:W-:Y:S01]  /*7660*/  UTCQMMA gdesc[UR6], gdesc[UR8], tmem[UR17], tmem[UR14], idesc[UR15], !UPT ;  /* 0x00ff0e08060075ea */ /* 0x0003e2000f800311 */
[----:B------:R1:W-:Y:S01]  /*7670*/  UTCBAR [UR4], URZ ;  /* 0x000000ff040073e9 */ /* 0x0003e200080000ff */
[----:B------:R-:W-:-:S02]  /*7680*/  NOP ;  /* 0x0000000000007918 */ /* 0x000fc40000000000 */
.L_x_6:
[----:B-1----:R-:W-:Y:S01]  /*7690*/  UMOV UR4, URZ ;  /* 0x000000ff00047c82 */ /* 0x002fe20008000000 */
[----:B------:R-:W-:Y:S05]  /*76a0*/  @!P3 BRA `(.L_x_7) ;  /* 0x0000002c0054b947 */ /* 0x000fea0003800000 */
[----:B0-----:R-:W-:Y:S01]  /*76b0*/  SHF.R.S32.HI R109, RZ, 0x1f, R169 ;  /* 0x0000001fff6d7819 */ /* 0x001fe200000114a9 */
[----:B------:R-:W-:Y:S01]  /*76c0*/  IMAD.SHL.U32 R208, R118, 0x20, RZ ;  /* 0x0000002076d07824 */ /* 0x000fe200078e00ff */
[----:B------:R-:W-:Y:S01]  /*76d0*/  UIADD3 UR5, UPT, UPT, UR16, 0x2000, URZ ;  /* 0x0000200010057890 */ /* 0x000fe2000fffe0ff */
[----:B------:R-:W-:Y:S01]  /*76e0*/  IMAD.SHL.U32 R119, R119, 0x20, RZ ;  /* 0x0000002077777824 */ /* 0x000fe200078e00ff */
[----:B------:R-:W-:Y:S01]  /*76f0*/  LEA.HI R109, R109, R169, RZ, 0x5 ;  /* 0x000000a96d6d7211 */ /* 0x000fe200078f28ff */
[----:B------:R-:W-:Y:S01]  /*7700*/  UIADD3 UR4, UPT, UPT, UR16, 0x5000, URZ ;  /* 0x0000500010047890 */ /* 0x000fe2000fffe0ff */
[--C-:B------:R-:W-:Y:S01]  /*7710*/  IADD3 R117, P2, P3, R117, UR20, R208.reuse ;  /* 0x0000001475757c10 */ /* 0x100fe2000fb5e0d0 */
[----:B------:R-:W-:Y:S01]  /*7720*/  USHF.R.U32.HI UR5, URZ, 0x4, UR5 ;  /* 0x00000004ff057899 */ /* 0x000fe20008011605 */
[----:B------:R-:W-:Y:S01]  /*7730*/  SHF.R.S32.HI R109, RZ, 0x5, R109 ;  /* 0x00000005ff6d7819 */ /* 0x000fe2000001146d */
[----:B------:R-:W-:Y:S01]  /*7740*/  USHF.R.U32.HI UR4, URZ, 0x4, UR4 ;  /* 0x00000004ff047899 */ /* 0x000fe20008011604 */
[----:B------:R-:W-:Y:S01]  /*7750*/  SHF.R.S32.HI R248, RZ, 0x1f, R208 ;  /* 0x0000001ffff87819 */ /* 0x000fe200000114d0 */
[----:B------:R-:W-:Y:S01]  /*7760*/  IMAD.MOV.U32 R110, RZ, RZ, RZ ;  /* 0x000000ffff6e7224 */ /* 0x000fe200078e00ff */
[----:B------:R-:W-:Y:S01]  /*7770*/  VIMNMX R109, PT, PT, R109, 0x2, !PT ;  /* 0x000000026d6d7848 */ /* 0x000fe20007fe0100 */
[----:B------:R-:W-:Y:S01]  /*7780*/  USGXT.U32 UR14, UR5, 0xe ;  /* 0x0000000e050e789a */ /* 0x000fe20008000000 */
[----:B------:R-:W-:Y:S01]  /*7790*/  IADD3.X R118, PT, PT, R160, UR21, R248, P2, P3 ;  /* 0x00000015a0767c10 */ /* 0x000fe200097e64f8 */
[----:B------:R-:W0:Y:S01]  /*77a0*/  LDCU UR20, c[0x0][0x3a8] ;  /* 0x00007500ff1477ac */ /* 0x000e220008000800 */
[----:B------:R-:W-:Y:S01]  /*77b0*/  SHF.R.S32.HI R207, RZ, 0x1f, R119 ;  /* 0x0000001fffcf7819 */ /* 0x000fe20000011477 */
[----:B------:R-:W-:Y:S01]  /*77c0*/  VIADD R204, R109, 0xffffffff ;  /* 0xffffffff6dcc7836 */ /* 0x000fe20000000000 */
[----:B------:R-:W-:Y:S01]  /*77d0*/  USGXT.U32 UR8, UR4, 0xe ;  /* 0x0000000e0408789a */ /* 0x000fe20008000000 */
[----:B------:R-:W-:Y:S01]  /*77e0*/  UMOV UR13, UR10 ;  /* 0x0000000a000d7c82 */ /* 0x000fe20008000000 */
[----:B------:R-:W-:Y:S01]  /*77f0*/  UMOV UR15, 0x1 ;  /* 0x00000001000f7882 */ /* 0x000fe20000000000 */
[----:B------:R-:W-:-:S09]  /*7800*/  UMOV UR5, URZ ;  /* 0x000000ff00057c82 */ /* 0x000fd20008000000 */
.L_x_10:
[----:B------:R-:W-:Y:S01]  /*7810*/  IMAD.U32 R109, R110, -0x80000000, RZ ;  /* 0x800000006e6d7824 */ /* 0x000fe200078e00ff */
[----:B0-----:R-:W-:Y:S02]  /*7820*/  IADD3 R110, P5, PT, R117, UR20, RZ ;  /* 0x00000014756e7c10 */ /* 0x001fe4000ffbe0ff */
[C---:B------:R-:W-:Y:S01]  /*7830*/  ISETP.GT.AND P3, PT, R106.reuse, 0x1, PT ;  /* 0x000000016a00780c */ /* 0x040fe20003f64270 */
[----:B------:R-:W0:Y:S01]  /*7840*/  SYNCS.PHASECHK.TRANS64.TRYWAIT P4, [UR13], R109 ;  /* 0x0000006dff0075a7 */ /* 0x000e22000808110d */
[----:B------:R-:W-:Y:S01]  /*7850*/  ISETP.GT.AND P2, PT, R106, 0x2, PT ;  /* 0x000000026a00780c */ /* 0x000fe20003f44270 */
[----:B------:R-:W-:Y:S01]  /*7860*/  IMAD.X R111, R240, 0x1, R118, P5 ;  /* 0x00000001f06f7824 */ /* 0x000fe200028e0676 */
[----:B------:R-:W-:Y:S01]  /*7870*/  PRMT R144, RZ, 0x7610, R144 ;  /* 0x00007610ff907816 */ /* 0x000fe20000000090 */
[----:B0-----:R-:W-:Y:S10]  /*7880*/  @!P4 BRA `(.L_x_8) ;  /* 0x000000c000b0c947 */ /* 0x001ff40003800000 */
.L_x_16:
[----:B------:R-:W-:Y:S01]  /*7890*/  SHF.R.S32.HI R114, RZ, 0x1f, R239 ;  /* 0x0000001fff727819 */ /* 0x000fe200000114ef */
[----:B------:R0:W2:Y:S01]  /*78a0*/  @P3 LDG.E.U8 R144, desc[UR18][R110.64] ;  /* 0x000000126e903981 */ /* 0x0000a2000c1e1100 */
[-C--:B------:R-:W-:Y:S02]  /*78b0*/  IADD3 R112, P6, PT, R239, R117.reuse, RZ ;  /* 0x00000075ef707210 */ /* 0x080fe40007fde0ff */
[----:B------:R-:W-:Y:S02]  /*78c0*/  ISETP.GT.AND P5, PT, R106, 0x3, PT ;  /* 0x000000036a00780c */ /* 0x000fe40003fa4270 */
[----:B------:R-:W-:Y:S01]  /*78d0*/  PRMT R122, RZ, 0x7610, R122 ;  /* 0x00007610ff7a7816 */ /* 0x000fe2000000007a */
[----:B------:R-:W-:Y:S01]  /*78e0*/  IMAD.X R113, R114, 0x1, R118, P6 ;  /* 0x0000000172717824 */ /* 0x000fe200030e0676 */
[----:B------:R-:W-:Y:S02]  /*78f0*/  SHF.R.S32.HI R114, RZ, 0x1f, R238 ;  /* 0x0000001fff727819 */ /* 0x000fe400000114ee */
[----:B0-----:R-:W-:-:S02]  /*7900*/  IADD3 R110, P4, PT, R238, R117, RZ ;  /* 0x00000075ee6e7210 */ /* 0x001fc40007f9e0ff */
[----:B------:R0:W3:Y:S01]  /*7910*/  @P2 LDG.E.U8 R122, desc[UR18][R112.64] ;  /* 0x00000012707a2981 */ /* 0x0000e2000c1e1100 */
[----:B------:R-:W-:Y:S02]  /*7920*/  ISETP.GT.AND P3, PT, R106, 0x4, PT ;  /* 0x000000046a00780c */ /* 0x000fe40003f64270 */
[----:B------:R-:W-:Y:S01]  /*7930*/  PRMT R109, RZ, 0x7610, R109 ;  /* 0x00007610ff6d7816 */ /* 0x000fe2000000006d */
[----:B------:R-:W-:Y:S01]  /*7940*/  IMAD.X R111, R114, 0x1, R118, P4 ;  /* 0x00000001726f7824 */ /* 0x000fe200020e0676 */
[----:B------:R-:W-:Y:S02]  /*7950*/  SHF.R.S32.HI R124, RZ, 0x1f, R237 ;  /* 0x0000001fff7c7819 */ /* 0x000fe400000114ed */
[----:B------:R-:W-:Y:S02]  /*7960*/  IADD3 R114, P2, PT, R237, R117, RZ ;  /* 0x00000075ed727210 */ /* 0x000fe40007f5e0ff */
[----:B------:R-:W-:Y:S01]  /*7970*/  ISETP.GT.AND P4, PT, R106, 0x5, PT ;  /* 0x000000056a00780c */ /* 0x000fe20003f84270 */
[----:B------:R1:W4:Y:S01]  /*7980*/  @P5 LDG.E.U8 R109, desc[UR18][R110.64] ;  /* 0x000000126e6d5981 */ /* 0x000322000c1e1100 */
[----:B0-----:R-:W-:Y:S01]  /*7990*/  PRMT R112, RZ, 0x7610, R112 ;  /* 0x00007610ff707816 */ /* 0x001fe20000000070 */
[----:B------:R-:W-:Y:S01]  /*79a0*/  IMAD.X R115, R124, 0x1, R118, P2 ;  /* 0x000000017c737824 */ /* 0x000fe200010e0676 */
[----:B------:R-:W-:-:S02]  /*79b0*/  SHF.R.S32.HI R124, RZ, 0x1f, R236 ;  /* 0x0000001fff7c7819 */ /* 0x000fc400000114ec */
[----:B------:R-:W-:Y:S02]  /*79c0*/  ISETP.GT.AND P2, PT, R106, 0x6, PT ;  /* 0x000000066a00780c */ /* 0x000fe40003f44270 */
[----:B------:R-:W-:Y:S01]  /*79d0*/  PRMT R202, RZ, 0x7610, R202 ;  /* 0x00007610ffca7816 */ /* 0x000fe200000000ca */
[----:B------:R0:W5:Y:S01]  /*79e0*/  @P3 LDG.E.U8 R112, desc[UR18][R114.64] ;  /* 0x0000001272703981 */ /* 0x000162000c1e1100 */
[----:B-1----:R-:W-:-:S05]  /*79f0*/  IADD3 R110, P5, PT, R236, R117, RZ ;  /* 0x00000075ec6e7210 */ /* 0x002fca0007fbe0ff */
[--C-:B------:R-:W-:Y:S01]  /*7a00*/  IMAD.X R111, R124, 0x1, R118.reuse, P5 ;  /* 0x000000017c6f7824 */ /* 0x100fe200028e0676 */
[----:B------:R-:W-:Y:S02]  /*7a10*/  SHF.R.S32.HI R124, RZ, 0x1f, R235 ;  /* 0x0000001fff7c7819 */ /* 0x000fe400000114eb */
[----:B0-----:R-:W-:Y:S02]  /*7a20*/  IADD3 R114, P6, PT, R235, R117, RZ ;  /* 0x00000075eb727210 */ /* 0x001fe40007fde0ff */
[----:B------:R-:W-:Y:S01]  /*7a30*/  ISETP.GT.AND P3, PT, R106, 0x7, PT ;  /* 0x000000076a00780c */ /* 0x000fe20003f64270 */
[----:B------:R0:W2:Y:S01]  /*7a40*/  @P4 LDG.E.U8 R202, desc[UR18][R110.64] ;  /* 0x000000126eca4981 */ /* 0x0000a2000c1e1100 */
[----:B------:R-:W-:Y:S01]  /*7a50*/  PRMT R203, RZ, 0x7610, R203 ;  /* 0x00007610ffcb7816 */ /* 0x000fe200000000cb */
[----:B------:R-:W-:Y:S01]  /*7a60*/  IMAD.X R115, R124, 0x1, R118, P6 ;  /* 0x000000017c737824 */ /* 0x000fe200030e0676 */
[----:B------:R-:W-:Y:S02]  /*7a70*/  SHF.R.S32.HI R124, RZ, 0x1f, R234 ;  /* 0x0000001fff7c7819 */ /* 0x000fe400000114ea */
[----:B------:R-:W-:-:S02]  /*7a80*/  PRMT R205, RZ, 0x7610, R205 ;  /* 0x00007610ffcd7816 */ /* 0x000fc400000000cd */
[----:B------:R1:W2:Y:S01]  /*7a90*/  @P2 LDG.E.U8 R203, desc[UR18][R114.64] ;  /* 0x0000001272cb2981 */ /* 0x0002a2000c1e1100 */
[----:B0-----:R-:W-:Y:S02]  /*7aa0*/  IADD3 R110, P5, PT, R234, R117, RZ ;  /* 0x00000075ea6e7210 */ /* 0x001fe40007fbe0ff */
[----:B------:R-:W-:-:S03]  /*7ab0*/  ISETP.GT.AND P4, PT, R106, 0x8, PT ;  /* 0x000000086a00780c */ /* 0x000fc60003f84270 */
[--C-:B------:R-:W-:Y:S01]  /*7ac0*/  IMAD.X R111, R124, 0x1, R118.reuse, P5 ;  /* 0x000000017c6f7824 */ /* 0x100fe200028e0676 */
[----:B------:R-:W-:Y:S02]  /*7ad0*/  SHF.R.S32.HI R124, RZ, 0x1f, R233 ;  /* 0x0000001fff7c7819 */ /* 0x000fe400000114e9 */
[----:B-1----:R-:W-:Y:S02]  /*7ae0*/  IADD3 R114, P6, PT, R233, R117, RZ ;  /* 0x00000075e9727210 */ /* 0x002fe40007fde0ff */
[----:B------:R0:W2:Y:S03]  /*7af0*/  @P3 LDG.E.U8 R205, desc[UR18][R110.64] ;  /* 0x000000126ecd3981 */ /* 0x0000a6000c1e1100 */
[----:B------:R-:W-:Y:S01]  /*7b00*/  IMAD.X R115, R124, 0x1, R118, P6 ;  /* 0x000000017c737824 */ /* 0x000fe200030e0676 */
[----:B------:R-:W-:Y:S02]  /*7b10*/  SHF.R.S32.HI R124, RZ, 0x1f, R232 ;  /* 0x0000001fff7c7819 */ /* 0x000fe400000114e8 */
[----:B------:R-:W-:-:S02]  /*7b20*/  ISETP.GT.AND P2, PT, R106, 0x9, PT ;  /* 0x000000096a00780c */ /* 0x000fc40003f44270 */
[-C--:B0-----:R-:W-:Y:S02]  /*7b30*/  IADD3 R110, P5, PT, R232, R117.reuse, RZ ;  /* 0x00000075e86e7210 */ /* 0x081fe40007fbe0ff */
[----:B------:R-:W-:Y:S02]  /*7b40*/  PRMT R148, RZ, 0x7610, R148 ;  /* 0x00007610ff947816 */ /* 0x000fe40000000094 */
[----:B------:R-:W-:Y:S01]  /*7b50*/  ISETP.GT.AND P3, PT, R106, 0xa, PT ;  /* 0x0000000a6a00780c */ /* 0x000fe20003f64270 */
[----:B------:R-:W-:Y:S01]  /*7b60*/  IMAD.X R111, R124, 0x1, R118, P5 ;  /* 0x000000017c6f7824 */ /* 0x000fe200028e0676 */
[----:B------:R-:W-:Y:S02]  /*7b70*/  SHF.R.S32.HI R126, RZ, 0x1f, R231 ;  /* 0x0000001fff7e7819 */ /* 0x000fe400000114e7 */
[----:B------:R-:W-:Y:S01]  /*7b80*/  IADD3 R124, P6, PT, R231, R117, RZ ;  /* 0x00000075e77c7210 */ /* 0x000fe20007fde0ff */
[----:B------:R0:W2:Y:S01]  /*7b90*/  @P4 LDG.E.U8 R148, desc[UR18][R114.64] ;  /* 0x0000001272944981 */ /* 0x0000a2000c1e1100 */
[----:B------:R-:W-:-:S02]  /*7ba0*/  PRMT R130, RZ, 0x7610, R130 ;  /* 0x00007610ff827816 */ /* 0x000fc40000000082 */
[----:B------:R-:W-:Y:S01]  /*7bb0*/  ISETP.GT.AND P4, PT, R106, 0xb, PT ;  /* 0x0000000b6a00780c */ /* 0x000fe20003f84270 */
[----:B------:R-:W-:Y:S01]  /*7bc0*/  IMAD.X R125, R126, 0x1, R118, P6 ;  /* 0x000000017e7d7824 */ /* 0x000fe200030e0676 */
[----:B------:R-:W-:Y:S02]  /*7bd0*/  PRMT R121, RZ, 0x7610, R121 ;  /* 0x00007610ff797816 */ /* 0x000fe40000000079 */
[----:B------:R-:W-:Y:S01]  /*7be0*/  SHF.R.S32.HI R126, RZ, 0x1f, R230 ;  /* 0x0000001fff7e7819 */ /* 0x000fe200000114e6 */
[----:B------:R1:W2:Y:S01]  /*7bf0*/  @P2 LDG.E.U8 R130, desc[UR18][R110.64] ;  /* 0x000000126e822981 */ /* 0x0002a2000c1e1100 */
[----:B0-----:R-:W-:Y:S02]  /*7c00*/  IADD3 R114, P5, PT, R230, R117, RZ ;  /* 0x00000075e6727210 */ /* 0x001fe40007fbe0ff */
[----:B------:R-:W-:Y:S01]  /*7c10*/  ISETP.GT.AND P2, PT, R106, 0xc, PT ;  /* 0x0000000c6a00780c */ /* 0x000fe20003f44270 */
[----:B------:R0:W2:Y:S02]  /*7c20*/  @P3 LDG.E.U8 R121, desc[UR18][R124.64] ;  /* 0x000000127c793981 */ /* 0x0000a4000c1e1100 */
[----:B------:R-:W-:Y:S01]  /*7c30*/  IMAD.X R115, R126, 0x1, R118, P5 ;  /* 0x000000017e737824 */ /* 0x000fe200028e0676 */
[----:B------:R-:W-:-:S02]  /*7c40*/  SHF.R.S32.HI R126, RZ, 0x1f, R229 ;  /* 0x0000001fff7e7819 */ /* 0x000fc400000114e5 */
[----:B-1----:R-:W-:Y:S02]  /*7c50*/  PRMT R110, RZ, 0x7610, R110 ;  /* 0x00007610ff6e7816 */ /* 0x002fe4000000006e */
[----:B0-----:R-:W-:-:S04]  /*7c60*/  IADD3 R124, P6, PT, R229, R117, RZ ;  /* 0x00000075e57c7210 */ /* 0x001fc80007fde0ff */
[----:B------:R0:W2:Y:S01]  /*7c70*/  @P4 LDG.E.U8 R110, desc[UR18][R114.64] ;  /* 0x00000012726e4981 */ /* 0x0000a2000c1e1100 */
[----:B------:R-:W-:Y:S02]  /*7c80*/  ISETP.GT.AND P3, PT, R106, 0xd, PT ;  /* 0x0000000d6a00780c */ /* 0x000fe40003f64270 */
[----:B------:R-:W-:Y:S01]  /*7c90*/  PRMT R113, RZ, 0x7610, R113 ;  /* 0x00007610ff717816 */ /* 0x000fe20000000071 */
[----:B------:R-:W-:Y:S01]  /*7ca0*/  IMAD.X R125, R126, 0x1, R118, P6 ;  /* 0x000000017e7d7824 */ /* 0x000fe200030e0676 */
[----:B------:R-:W-:Y:S02]  /*7cb0*/  SHF.R.S32.HI R126, RZ, 0x1f, R228 ;  /* 0x0000001fff7e7819 */ /* 0x000fe400000114e4 */
[----:B0-----:R-:W-:Y:S02]  /*7cc0*/  IADD3 R114, P5, PT, R228, R117, RZ ;  /* 0x00000075e4727210 */ /* 0x001fe40007fbe0ff */
[----:B------:R0:W2:Y:S01]  /*7cd0*/  @P2 LDG.E.U8 R113, desc[UR18][R124.64] ;  /* 0x000000127c712981 */ /* 0x0000a2000c1e1100 */
[----:B------:R-:W-:-:S02]  /*7ce0*/  ISETP.GT.AND P4, PT, R106, 0xe, PT ;  /* 0x0000000e6a00780c */ /* 0x000fc40003f84270 */
[----:B------:R-:W-:Y:S01]  /*7cf0*/  PRMT R165, RZ, 0x7610, R165 ;  /* 0x00007610ffa57816 */ /* 0x000fe200000000a5 */
[--C-:B------:R-:W-:Y:S01]  /*7d00*/  IMAD.X R115, R126, 0x1, R118.reuse, P5 ;  /* 0x000000017e737824 */ /* 0x100fe200028e0676 */
[----:B------:R-:W-:Y:S02]  /*7d10*/  SHF.R.S32.HI R126, RZ, 0x1f, R227 ;  /* 0x0000001fff7e7819 */ /* 0x000fe400000114e3 */
[----:B0-----:R-:W-:Y:S02]  /*7d20*/  IADD3 R124, P6, PT, R227, R117, RZ ;  /* 0x00000075e37c7210 */ /* 0x001fe40007fde0ff */
[----:B------:R0:W2:Y:S01]  /*7d30*/  @P3 LDG.E.U8 R165, desc[UR18][R114.64] ;  /* 0x0000001272a53981 */ /* 0x0000a2000c1e1100 */
[----:B------:R-:W-:Y:S02]  /*7d40*/  ISETP.GT.AND P2, PT, R106, 0xf, PT ;  /* 0x0000000f6a00780c */ /* 0x000fe40003f44270 */
[----:B------:R-:W-:Y:S01]  /*7d50*/  PRMT R173, RZ, 0x7610, R173 ;  /* 0x00007610ffad7816 */ /* 0x000fe200000000ad */
[----:B------:R-:W-:Y:S01]  /*7d60*/  IMAD.X R125, R126, 0x1, R118, P6 ;  /* 0x000000017e7d7824 */ /* 0x000fe200030e0676 */
[----:B------:R-:W-:-:S02]  /*7d70*/  SHF.R.S32.HI R126, RZ, 0x1f, R226 ;  /* 0x0000001fff7e7819 */ /* 0x000fc400000114e2 */
[-C--:B0-----:R-:W-:Y:S02]  /*7d80*/  IADD3 R114, P5, PT, R226, R117.reuse, RZ ;  /* 0x00000075e2727210 */ /* 0x081fe40007fbe0ff */
        /* <DEDUP_REMOVED lines=9> */
[----:B------:R-:W-:Y:S01]  /*7e20*/  IMAD.X R125, R126, 0x1, R118, P6 ;  /* 0x000000017e7d7824 */ /* 0x000fe200030e0676 */
[----:B------:R-:W-:Y:S02]  /*7e30*/  SHF.R.S32.HI R126, RZ, 0x1f, R224 ;  /* 0x0000001fff7e7819 */ /* 0x000fe400000114e0 */
[----:B0-----:R-:W-:Y:S02]  /*7e40*/  IADD3 R114, P5, PT, R224, R117, RZ ;  /* 0x00000075e0727210 */ /* 0x001fe40007fbe0ff */
[----:B------:R0:W2:Y:S01]  /*7e50*/  @P3 LDG.E.U8 R145, desc[UR18][R124.64] ;  /* 0x000000127c913981 */ /* 0x0000a2000c1e1100 */
[----:B------:R-:W-:Y:S02]  /*7e60*/  PRMT R123, RZ, 0x7610, R123 ;  /* 0x00007610ff7b7816 */ /* 0x000fe4000000007b */
[----:B------:R-:W-:Y:S01]  /*7e70*/  IMAD.X R115, R126, 0x1, R118, P5 ;  /* 0x000000017e737824 */ /* 0x000fe200028e0676 */
[----:B------:R-:W-:-:S02]  /*7e80*/  SHF.R.S32.HI R126, RZ, 0x1f, R223 ;  /* 0x0000001fff7e7819 */ /* 0x000fc400000114df */
[C---:B------:R-:W-:Y:S02]  /*7e90*/  ISETP.GT.AND P2, PT, R106.reuse, 0x12, PT ;  /* 0x000000126a00780c */ /* 0x040fe40003f44270 */
[----:B------:R1:W2:Y:S01]  /*7ea0*/  @P4 LDG.E.U8 R123, desc[UR18][R114.64] ;  /* 0x00000012727b4981 */ /* 0x0002a2000c1e1100 */
[----:B0-----:R-:W-:Y:S02]  /*7eb0*/  IADD3 R124, P6, PT, R223, R117, RZ ;  /* 0x00000075df7c7210 */ /* 0x001fe40007fde0ff */
[----:B------:R-:W-:-:S03]  /*7ec0*/  ISETP.GT.AND P3, PT, R106, 0x13, PT ;  /* 0x000000136a00780c */ /* 0x000fc60003f64270 */
[----:B------:R-:W-:Y:S01]  /*7ed0*/  IMAD.X R125, R126, 0x1, R118, P6 ;  /* 0x000000017e7d7824 */ /* 0x000fe200030e0676 */
[----:B------:R-:W-:Y:S02]  /*7ee0*/  SHF.R.S32.HI R126, RZ, 0x1f, R222 ;  /* 0x0000001fff7e7819 */ /* 0x000fe400000114de */
[-C--:B-1----:R-:W-:Y:S02]  /*7ef0*/  IADD3 R114, P5, PT, R222, R117.reuse, RZ ;  /* 0x00000075de727210 */ /* 0x082fe40007fbe0ff */
[----:B------:R-:W-:Y:S02]  /*7f00*/  PRMT R120, RZ, 0x7610, R120 ;  /* 0x00007610ff787816 */ /* 0x000fe40000000078 */
[----:B------:R-:W-:Y:S01]  /*7f10*/  SHF.R.S32.HI R128, RZ, 0x1f, R221 ;  /* 0x0000001fff807819 */ /* 0x000fe200000114dd */
[----:B------:R-:W-:Y:S01]  /*7f20*/  IMAD.X R115, R126, 0x1, R118, P5 ;  /* 0x000000017e737824 */ /* 0x000fe200028e0676 */
[----:B------:R-:W-:Y:S02]  /*7f30*/  IADD3 R126, P6, PT, R221, R117, RZ ;  /* 0x00000075dd7e7210 */ /* 0x000fe40007fde0ff */
[----:B------:R0:W2:Y:S01]  /*7f40*/  @P2 LDG.E.U8 R120, desc[UR18][R124.64] ;  /* 0x000000127c782981 */ /* 0x0000a2000c1e1100 */
[----:B------:R-:W-:-:S02]  /*7f50*/  PRMT R111, RZ, 0x7610, R111 ;  /* 0x00007610ff6f7816 */ /* 0x000fc4000000006f */
[----:B------:R-:W-:Y:S01]  /*7f60*/  ISETP.GT.AND P2, PT, R106, 0x15, PT ;  /* 0x000000156a00780c */ /* 0x000fe20003f44270 */
[----:B------:R-:W-:Y:S01]  /*7f70*/  IMAD.X R127, R128, 0x1, R118, P6 ;  /* 0x00000001807f7824 */ /* 0x000fe200030e0676 */
[----:B------:R-:W-:Y:S02]  /*7f80*/  ISETP.GT.AND P4, PT, R106, 0x14, PT ;  /* 0x000000146a00780c */ /* 0x000fe40003f84270 */
[----:B------:R-:W-:Y:S01]  /*7f90*/  SHF.R.S32.HI R128, RZ, 0x1f, R220 ;  /* 0x0000001fff807819 */ /* 0x000fe200000114dc */
[----:B------:R1:W2:Y:S01]  /*7fa0*/  @P3 LDG.E.U8 R111, desc[UR18][R114.64] ;  /* 0x00000012726f3981 */ /* 0x0002a2000c1e1100 */
[----:B0-----:R-:W-:-:S05]  /*7fb0*/  IADD3 R124, P5, PT, R220, R117, RZ ;  /* 0x00000075dc7c7210 */ /* 0x001fca0007fbe0ff */
[----:B------:R-:W-:Y:S01]  /*7fc0*/  IMAD.X R125, R128, 0x1, R118, P5 ;  /* 0x00000001807d7824 */ /* 0x000fe200028e0676 */
[----:B-1----:R-:W-:Y:S02]  /*7fd0*/  PRMT R115, RZ, 0x7610, R115 ;  /* 0x00007610ff737816 */ /* 0x002fe40000000073 */
[----:B------:R-:W-:Y:S02]  /*7fe0*/  PRMT R114, RZ, 0x7610, R114 ;  /* 0x00007610ff727816 */ /* 0x000fe40000000072 */
[----:B------:R-:W-:Y:S02]  /*7ff0*/  IADD3 R128, P5, PT, R218, R117, RZ ;  /* 0x00000075da807210 */ /* 0x000fe40007fbe0ff */
[----:B------:R0:W2:Y:S01]  /*8000*/  @P2 LDG.E.U8 R115, desc[UR18][R124.64] ;  /* 0x000000127c732981 */ /* 0x0000a2000c1e1100 */
[----:B------:R-:W-:-:S03]  /*8010*/  ISETP.GT.AND P2, PT, R106, 0x18, PT ;  /* 0x000000186a00780c */ /* 0x000fc60003f44270 */
[----:B------:R1:W2:Y:S01]  /*8020*/  @P4 LDG.E.U8 R114, desc[UR18][R126.64] ;  /* 0x000000127e724981 */ /* 0x0002a2000c1e1100 */
[----:B------:R-:W-:Y:S02]  /*8030*/  ISETP.GT.AND P4, PT, R106, 0x17, PT ;  /* 0x000000176a00780c */ /* 0x000fe40003f84270 */
[----:B0-----:R-:W-:-:S05]  /*8040*/  SHF.R.S32.HI R125, RZ, 0x1f, R218 ;  /* 0x0000001fff7d7819 */ /* 0x001fca00000114da */
[--C-:B------:R-:W-:Y:S01]  /*8050*/  IMAD.X R129, R125, 0x1, R118.reuse, P5 ;  /* 0x000000017d817824 */ /* 0x100fe200028e0676 */
[-C--:B------:R-:W-:Y:S02]  /*8060*/  IADD3 R124, P5, PT, R217, R117.reuse, RZ ;  /* 0x00000075d97c7210 */ /* 0x080fe40007fbe0ff */
[----:B------:R-:W-:Y:S02]  /*8070*/  SHF.R.S32.HI R125, RZ, 0x1f, R217 ;  /* 0x0000001fff7d7819 */ /* 0x000fe400000114d9 */
[----:B------:R-:W-:Y:S02]  /*8080*/  PRMT R161, RZ, 0x7610, R161 ;  /* 0x00007610ffa17816 */ /* 0x000fe400000000a1 */
[----:B------:R-:W-:Y:S01]  /*8090*/  PRMT R155, RZ, 0x7610, R155 ;  /* 0x00007610ff9b7816 */ /* 0x000fe2000000009b */
[----:B------:R-:W-:Y:S01]  /*80a0*/  IMAD.X R125, R125, 0x1, R118, P5 ;  /* 0x000000017d7d7824 */ /* 0x000fe200028e0676 */
[----:B------:R-:W-:Y:S02]  /*80b0*/  ISETP.GT.AND P3, PT, R106, 0x16, PT ;  /* 0x000000166a00780c */ /* 0x000fe40003f64270 */
[----:B------:R0:W2:Y:S04]  /*80c0*/  @P4 LDG.E.U8 R161, desc[UR18][R128.64] ;  /* 0x0000001280a14981 */ /* 0x0000a8000c1e1100 */
[----:B------:R0:W2:Y:S01]  /*80d0*/  @P2 LDG.E.U8 R155, desc[UR18][R124.64] ;  /* 0x000000127c9b2981 */ /* 0x0000a2000c1e1100 */
[----:B-1----:R-:W-:-:S02]  /*80e0*/  IADD3 R126, P6, PT, R219, R117, RZ ;  /* 0x00000075db7e7210 */ /* 0x002fc40007fde0ff */
[----:B------:R-:W-:Y:S02]  /*80f0*/  SHF.R.S32.HI R127, RZ, 0x1f, R219 ;  /* 0x0000001fff7f7819 */ /* 0x000fe400000114db */
[----:B0-----:R-:W-:Y:S02]  /*8100*/  SHF.R.S32.HI R129, RZ, 0x1f, R215 ;  /* 0x0000001fff817819 */ /* 0x001fe400000114d7 */
[----:B------:R-:W-:Y:S02]  /*8110*/  IADD3 R124, P2, PT, R215, R117, RZ ;  /* 0x00000075d77c7210 */ /* 0x000fe40007f5e0ff */
[----:B------:R-:W-:-:S03]  /*8120*/  ISETP.GT.AND P5, PT, R106, 0x1a, PT ;  /* 0x0000001a6a00780c */ /* 0x000fc60003fa4270 */
[--C-:B------:R-:W-:Y:S01]  /*8130*/  IMAD.X R125, R129, 0x1, R118.reuse, P2 ;  /* 0x00000001817d7824 */ /* 0x100fe200010e0676 */
[----:B------:R-:W-:Y:S01]  /*8140*/  ISETP.GT.AND P2, PT, R106, RZ, PT ;  /* 0x000000ff6a00720c */ /* 0x000fe20003f44270 */
[----:B------:R-:W-:Y:S01]  /*8150*/  IMAD.X R127, R127, 0x1, R118, P6 ;  /* 0x000000017f7f7824 */ /* 0x000fe200030e0676 */
[----:B------:R-:W-:Y:S02]  /*8160*/  PRMT R157, RZ, 0x7610, R157 ;  /* 0x00007610ff9d7816 */ /* 0x000fe4000000009d */
[----:B------:R-:W-:Y:S02]  /*8170*/  PRMT R131, RZ, 0x7610, R131 ;  /* 0x00007610ff837816 */ /* 0x000fe40000000083 */
[----:B------:R-:W-:Y:S02]  /*8180*/  SHF.R.S32.HI R128, RZ, 0x1f, R216 ;  /* 0x0000001fff807819 */ /* 0x000fe400000114d8 */
[----:B------:R0:W2:Y:S01]  /*8190*/  @P3 LDG.E.U8 R157, desc[UR18][R126.64] ;  /* 0x000000127e9d3981 */ /* 0x0000a2000c1e1100 */
[----:B------:R-:W-:-:S03]  /*81a0*/  PRMT R169, RZ, 0x7610, R169 ;  /* 0x00007610ffa97816 */ /* 0x000fc600000000a9 */
[----:B------:R1:W2:Y:S01]  /*81b0*/  @P5 LDG.E.U8 R131, desc[UR18][R124.64] ;  /* 0x000000127c835981 */ /* 0x0002a2000c1e1100 */
[----:B0-----:R-:W-:Y:S01]  /*81c0*/  IADD3 R126, P3, PT, R216, R117, RZ ;  /* 0x00000075d87e7210 */ /* 0x001fe20007f7e0ff */
[----:B-1----:R-:W-:-:S04]  /*81d0*/  @P2 IMAD.MOV.U32 R124, RZ, RZ, R117 ;  /* 0x000000ffff7c2224 */ /* 0x002fc800078e0075 */
[--C-:B------:R-:W-:Y:S01]  /*81e0*/  IMAD.X R127, R128, 0x1, R118.reuse, P3 ;  /* 0x00000001807f7824 */ /* 0x100fe200018e0676 */
[----:B------:R-:W-:Y:S01]  /*81f0*/  ISETP.GT.AND P3, PT, R106, 0x1b, PT ;  /* 0x0000001b6a00780c */ /* 0x000fe20003f64270 */
[----:B------:R-:W-:Y:S01]  /*8200*/  @P2 IMAD.MOV.U32 R125, RZ, RZ, R118 ;  /* 0x000000ffff7d2224 */ /* 0x000fe200078e0076 */
[----:B------:R-:W-:Y:S02]  /*8210*/  IADD3 R128, P6, PT, R214, R117, RZ ;  /* 0x00000075d6807210 */ /* 0x000fe40007fde0ff */
[----:B------:R-:W-:Y:S02]  /*8220*/  SHF.R.S32.HI R129, RZ, 0x1f, R214 ;  /* 0x0000001fff817819 */ /* 0x000fe400000114d6 */
[----:B------:R0:W2:Y:S01]  /*8230*/  @P2 LDG.E.U8 R169, desc[UR18][R124.64] ;  /* 0x000000127ca92981 */ /* 0x0000a2000c1e1100 */
[----:B------:R-:W-:Y:S02]  /*8240*/  PRMT R132, RZ, 0x7610, R132 ;  /* 0x00007610ff847816 */ /* 0x000fe40000000084 */
[----:B------:R-:W-:-:S05]  /*8250*/  IMAD.X R129, R129, 0x1, R118, P6 ;  /* 0x0000000181817824 */ /* 0x000fca00030e0676 */
[----:B------:R1:W2:Y:S01]  /*8260*/  @P3 LDG.E.U8 R132, desc[UR18][R128.64] ;  /* 0x0000001280843981 */ /* 0x0002a2000c1e1100 */
[----:B------:R-:W-:Y:S02]  /*8270*/  ISETP.GT.AND P3, PT, R106, 0x1d, PT ;  /* 0x0000001d6a00780c */ /* 0x000fe40003f64270 */
[----:B0-----:R-:W-:-:S05]  /*8280*/  IADD3 R124, P5, PT, R212, R117, RZ ;  /* 0x00000075d47c7210 */ /* 0x001fca0007fbe0ff */
[----:B------:R-:W-:Y:S01]  /*8290*/  IMAD.X R125, R251, 0x1, R118, P5 ;  /* 0x00000001fb7d7824 */ /* 0x000fe200028e0676 */
[----:B-1----:R-:W-:Y:S02]  /*82a0*/  PRMT R129, RZ, 0x7610, R129 ;  /* 0x00007610ff817816 */ /* 0x002fe40000000081 */
[----:B------:R-:W-:-:S04]  /*82b0*/  ISETP.GT.AND P4, PT, R106, 0x19, PT ;  /* 0x000000196a00780c */ /* 0x000fc80003f84270 */
[----:B------:R0:W2:Y:S01]  /*82c0*/  @P3 LDG.E.U8 R129, desc[UR18][R124.64] ;  /* 0x000000127c813981 */ /* 0x0000a2000c1e1100 */
[----:B------:R-:W-:-:S08]  /*82d0*/  PRMT R152, RZ, 0x7610, R152 ;  /* 0x00007610ff987816 */ /* 0x000fd00000000098 */
[----:B------:R1:W2:Y:S01]  /*82e0*/  @P4 LDG.E.U8 R152, desc[UR18][R126.64] ;  /* 0x000000127e984981 */ /* 0x0002a2000c1e1100 */
[----:B0-----:R-:W0:Y:S01]  /*82f0*/  S2R R125, SR_TID.X ;  /* 0x00000000007d7919 */ /* 0x001e220000002100 */
[----:B------:R-:W-:Y:S02]  /*8300*/  ISETP.GT.AND P4, PT, R106, 0x1c, PT ;  /* 0x0000001c6a00780c */ /* 0x000fe40003f84270 */
[----:B-1----:R-:W-:Y:S02]  /*8310*/  IADD3 R126, P6, PT, R213, R117, RZ ;  /* 0x00000075d57e7210 */ /* 0x002fe40007fde0ff */
[----:B------:R-:W-:-:S03]  /*8320*/  PRMT R128, RZ, 0x7610, R128 ;  /* 0x00007610ff807816 */ /* 0x000fc60000000080 */
[----:B------:R-:W-:Y:S01]  /*8330*/  IMAD.X R127, R252, 0x1, R118, P6 ;  /* 0x00000001fc7f7824 */ /* 0x000fe200030e0676 */
[----:B------:R-:W-:-:S05]  /*8340*/  ISETP.GT.AND P2, PT, R106, 0x1e, PT ;  /* 0x0000001e6a00780c */ /* 0x000fca0003f44270 */
[----:B------:R1:W2:Y:S01]  /*8350*/  @P4 LDG.E.U8 R128, desc[UR18][R126.64] ;  /* 0x000000127e804981 */ /* 0x0002a2000c1e1100 */
[----:B------:R-:W-:Y:S02]  /*8360*/  ISETP.GT.AND P4, PT, R106, 0x1f, PT ;  /* 0x0000001f6a00780c */ /* 0x000fe40003f84270 */
[-C--:B------:R-:W-:Y:S02]  /*8370*/  IADD3 R124, P5, PT, R209, R117.reuse, RZ ;  /* 0x00000075d17c7210 */ /* 0x080fe40007fbe0ff */
[----:B------:R-:W-:Y:S02]  /*8380*/  PRMT R133, RZ, 0x7610, R133 ;  /* 0x00007610ff857816 */ /* 0x000fe40000000085 */
[----:B-1----:R-:W-:Y:S02]  /*8390*/  IADD3 R126, P6, PT, R210, R117, RZ ;  /* 0x00000075d27e7210 */ /* 0x002fe40007fde0ff */
[----:B------:R-:W-:Y:S02]  /*83a0*/  PRMT R134, RZ, 0x7610, R134 ;  /* 0x00007610ff867816 */ /* 0x000fe40000000086 */
[----:B0-----:R-:W-:Y:S01]  /*83b0*/  LOP3.LUT R125, R125, 0x1f, RZ, 0xc0, !PT ;  /* 0x0000001f7d7d7812 */ /* 0x001fe200078ec0ff */
[----:B------:R-:W-:-:S03]  /*83c0*/  IMAD.X R127, R250, 0x1, R118, P6 ;  /* 0x00000001fa7f7824 */ /* 0x000fc600030e0676 */
[----:B------:R-:W-:Y:S01]  /*83d0*/  ISETP.GE.AND P3, PT, R125, R106, PT ;  /* 0x0000006a7d00720c */ /* 0x000fe20003f66270 */
[----:B------:R-:W-:Y:S01]  /*83e0*/  IMAD.X R125, R249, 0x1, R118, P5 ;  /* 0x00000001f97d7824 */ /* 0x000fe200028e0676 */
[----:B------:R0:W2:Y:S04]  /*83f0*/  @P2 LDG.E.U8 R133, desc[UR18][R126.64] ;  /* 0x000000127e852981 */ /* 0x0000a8000c1e1100 */
[----:B------:R1:W2:Y:S01]  /*8400*/  @P4 LDG.E.U8 R134, desc[UR18][R124.64] ;  /* 0x000000127c864981 */ /* 0x0002a2000c1e1100 */
[----:B------:R-:W-:Y:S01]  /*8410*/  BAR.SYNC.DEFER_BLOCKING 0x0 ;  /* 0x0000000000007b1d */ /* 0x000fe20000010000 */
[C---:B------:R-:W-:Y:S02]  /*8420*/  IADD3 R201, P5, PT, R119.reuse, R201, RZ ;  /* 0x000000c977c97210 */ /* 0x040fe40007fbe0ff */
[----:B------:R-:W-:-:S03]  /*8430*/  IADD3 R107, P2, PT, R119, R107, RZ ;  /* 0x0000006b776b7210 */ /* 0x000fc60007f5e0ff */
[C---:B------:R-:W-:Y:S01]  /*8440*/  IMAD.X R200, R207.reuse, 0x1, R200, P5 ;  /* 0x00000001cfc87824 */ /* 0x040fe200028e06c8 */
[----:B0-----:R-:W-:Y:S01]  /*8450*/  PRMT R126, RZ, 0x7610, R126 ;  /* 0x00007610ff7e7816 */ /* 0x001fe2000000007e */
[----:B-1----:R-:W-:Y:S02]  /*8460*/  @!P3 IMAD.MOV.U32 R124, RZ, RZ, R201 ;  /* 0x000000ffff7cb224 */ /* 0x002fe400078e00c9 */
[----:B------:R-:W-:Y:S02]  /*8470*/  @!P3 IMAD.MOV.U32 R125, RZ, RZ, R200 ;  /* 0x000000ffff7db224 */ /* 0x000fe400078e00c8 */
[----:B------:R-:W-:Y:S01]  /*8480*/  IMAD.X R108, R207, 0x1, R108, P2 ;  /* 0x00000001cf6c7824 */ /* 0x000fe200010e066c */
[C---:B------:R-:W-:Y:S02]  /*8490*/  IADD3 R105, P2, PT, R119.reuse, R105, RZ ;  /* 0x0000006977697210 */ /* 0x040fe40007f5e0ff */
[----:B------:R-:W-:Y:S02]  /*84a0*/  PRMT R127, RZ, 0x7610, R127 ;  /* 0x00007610ff7f7816 */ /* 0x000fe4000000007f */
[----:B------:R-:W-:Y:S01]  /*84b0*/  IADD3 R104, P4, PT, R119, R104, RZ ;  /* 0x0000006877687210 */ /* 0x000fe20007f9e0ff */
[----:B------:R-:W-:Y:S01]  /*84c0*/  IMAD.X R103, R207, 0x1, R103, P2 ;  /* 0x00000001cf677824 */ /* 0x000fe200010e0667 */
[----:B------:R0:W2:Y:S01]  /*84d0*/  @!P3 LDG.E.U8 R126, desc[UR18][R124.64] ;  /* 0x000000127c7eb981 */ /* 0x0000a2000c1e1100 */
[----:B------:R-:W-:-:S02]  /*84e0*/  PRMT R136, RZ, 0x7610, R136 ;  /* 0x00007610ff887816 */ /* 0x000fc40000000088 */
[----:B------:R-:W-:Y:S02]  /*84f0*/  IMAD.X R101, R207, 0x1, R101, P4 ;  /* 0x00000001cf657824 */ /* 0x000fe400020e0665 */
[----:B0-----:R-:W-:Y:S02]  /*8500*/  @!P3 IMAD.MOV.U32 R124, RZ, RZ, R107 ;  /* 0x000000ffff7cb224 */ /* 0x001fe400078e006b */
[----:B------:R-:W-:Y:S01]  /*8510*/  @!P3 IMAD.MOV.U32 R125, RZ, RZ, R108 ;  /* 0x000000ffff7db224 */ /* 0x000fe200078e006c */
[----:B------:R-:W-:-:S04]  /*8520*/  IADD3 R102, P2, PT, R119, R102, RZ ;  /* 0x0000006677667210 */ /* 0x000fc80007f5e0ff */
[----:B------:R0:W2:Y:S01]  /*8530*/  @!P3 LDG.E.U8 R127, desc[UR18][R124.64] ;  /* 0x000000127c7fb981 */ /* 0x0000a2000c1e1100 */
[----:B------:R-:W-:Y:S01]  /*8540*/  PRMT R135, RZ, 0x7610, R135 ;  /* 0x00007610ff877816 */ /* 0x000fe20000000087 */
        /* <DEDUP_REMOVED lines=94> */
[----:B------:R0:W3:Y:S01]  /*8b30*/  @!P3 LDG.E.U8 R159, desc[UR18][R124.64] ;  /* 0x000000127c9fb981 */ /* 0x0000e2000c1e1100 */
        /* <DEDUP_REMOVED lines=53> */
[----:B------:R0:W4:Y:S01]  /*8e90*/  @!P3 LDG.E.U8 R178, desc[UR18][R124.64] ;  /* 0x000000127cb2b981 */ /* 0x000122000c1e1100 */
        /* <DEDUP_REMOVED lines=23> */
[----:B------:R0:W5:Y:S01]  /*9010*/  @!P3 LDG.E.U8 R186, desc[UR18][R124.64] ;  /* 0x000000127cbab981 */ /* 0x000162000c1e1100 */
        /* <DEDUP_REMOVED lines=23> */
[----:B------:R0:W5:Y:S04]  /*9190*/  @!P3 LDG.E.U8 R194, desc[UR18][R124.64] ;  /* 0x000000127cc2b981 */ /* 0x000168000c1e1100 */
[----:B--2---:R1:W-:Y:S01]  /*91a0*/  STS.U8 [R206+UR16+0x5000], R169 ;  /* 0x005000a9ce007988 */ /* 0x0043e20008000010 */
[----:B0-----:R-:W-:Y:S02]  /*91b0*/  @!P3 IMAD.MOV.U32 R124, RZ, RZ, R49 ;  /* 0x000000ffff7cb224 */ /* 0x001fe400078e0031 */
[----:B------:R-:W-:Y:S01]  /*91c0*/  @!P3 IMAD.MOV.U32 R125, RZ, RZ, R48 ;  /* 0x000000ffff7db224 */ /* 0x000fe200078e0030 */
[----:B-1----:R-:W-:-:S04]  /*91d0*/  PRMT R169, RZ, 0x7610, R169 ;  /* 0x00007610ffa97816 */ /* 0x002fc800000000a9 */
[----:B------:R0:W2:Y:S01]  /*91e0*/  @!P3 LDG.E.U8 R196, desc[UR18][R124.64] ;  /* 0x000000127cc4b981 */ /* 0x0000a2000c1e1100 */
[----:B------:R-:W-:Y:S01]  /*91f0*/  IMAD.X R44, R207, 0x1, R44, P2 ;  /* 0x00000001cf2c7824 */ /* 0x000fe200010e062c */
[----:B------:R-:W-:Y:S02]  /*9200*/  IADD3 R43, P2, PT, R119, R43, RZ ;  /* 0x0000002b772b7210 */ /* 0x000fe40007f5e0ff */
[----:B------:R1:W-:Y:S01]  /*9210*/  STS.U8 [R206+UR16+0x5400], R148 ;  /* 0x00540094ce007988 */ /* 0x0003e20008000010 */
        /* <DEDUP_REMOVED lines=34> */
[----:B------:R-:W-:Y:S01]  /*9440*/  PRMT R211, RZ, 0x7610, R211 ;  /* 0x00007610ffd37816 */ /* 0x000fe200000000d3 */
[----:B0-----:R-:W-:Y:S02]  /*9450*/  @!P3 IMAD.MOV.U32 R124, RZ, RZ, R37 ;  /* 0x000000ffff7cb224 */ /* 0x001fe400078e0025 */
[----:B------:R-:W-:Y:S02]  /*9460*/  @!P3 IMAD.MOV.U32 R125, RZ, RZ, R36 ;  /* 0x000000ffff7db224 */ /* 0x000fe400078e0024 */
[----:B------:R-:W-:-:S03]  /*9470*/  IMAD.X R32, R207, 0x1, R32, P2 ;  /* 0x00000001cf207824 */ /* 0x000fc600010e0620 */
[----:B------:R0:W2:Y:S01]  /*9480*/  @!P3 LDG.E.U8 R130, desc[UR18][R124.64] ;  /* 0x000000127c82b981 */ /* 0x0000a2000c1e1100 */
[----:B------:R-:W-:-:S03]  /*9490*/  IADD3 R31, P2, PT, R119, R31, RZ ;  /* 0x0000001f771f7210 */ /* 0x000fc60007f5e0ff */
        /* <DEDUP_REMOVED lines=10> */
[----:B---3--:R0:W-:Y:S01]  /*9540*/  STS.U8 [R246+UR16+0x5100], R122 ;  /* 0x0051007af6007988 */ /* 0x0081e20008000010 */
[----:B-1----:R-:W-:-:S03]  /*9550*/  @!P3 IMAD.MOV.U32 R123, RZ, RZ, R30 ;  /* 0x000000ffff7bb224 */ /* 0x002fc600078e001e */
[----:B------:R1:W3:Y:S01]  /*9560*/  @!P3 LDG.E.U8 R152, desc[UR18][R124.64] ;  /* 0x000000127c98b981 */ /* 0x0002e2000c1e1100 */
[----:B------:R-:W-:Y:S01]  /*9570*/  IMAD.X R28, R207, 0x1, R28, P2 ;  /* 0x00000001cf1c7824 */ /* 0x000fe200010e061c */
[----:B------:R-:W-:Y:S01]  /*9580*/  IADD3 R27, P2, PT, R119, R27, RZ ;  /* 0x0000001b771b7210 */ /* 0x000fe20007f5e0ff */
[----:B0-----:R-:W-:Y:S01]  /*9590*/  @!P3 IMAD.MOV.U32 R122, RZ, RZ, R31 ;  /* 0x000000ffff7ab224 */ /* 0x001fe200078e001f */
[----:B-1----:R-:W-:Y:S02]  /*95a0*/  PRMT R124, RZ, 0x7610, R124 ;  /* 0x00007610ff7c7816 */ /* 0x002fe4000000007c */
[----:B------:R-:W-:-:S04]  /*95b0*/  PRMT R125, RZ, 0x7610, R125 ;  /* 0x00007610ff7d7816 */ /* 0x000fc8000000007d */
[----:B------:R0:W2:Y:S01]  /*95c0*/  @!P3 LDG.E.U8 R124, desc[UR18][R122.64] ;  /* 0x000000127a7cb981 */ /* 0x0000a2000c1e1100 */
[----:B------:R-:W-:Y:S01]  /*95d0*/  IMAD.X R26, R207, 0x1, R26, P2 ;  /* 0x00000001cf1a7824 */ /* 0x000fe200010e061a */
[----:B------:R-:W-:Y:S02]  /*95e0*/  IADD3 R25, P2, PT, R119, R25, RZ ;  /* 0x0000001977197210 */ /* 0x000fe40007f5e0ff */
[----:B------:R1:W-:Y:S01]  /*95f0*/  STS.U8 [R246+UR16+0x5500], R121 ;  /* 0x00550079f6007988 */ /* 0x0003e20008000010 */
[----:B0-----:R-:W-:Y:S02]  /*9600*/  @!P3 IMAD.MOV.U32 R122, RZ, RZ, R29 ;  /* 0x000000ffff7ab224 */ /* 0x001fe400078e001d */
[----:B------:R-:W-:Y:S01]  /*9610*/  @!P3 IMAD.MOV.U32 R123, RZ, RZ, R28 ;  /* 0x000000ffff7bb224 */ /* 0x000fe200078e001c */
[----:B------:R0:W-:Y:S01]  /*9620*/  STS.U8 [R246+UR16+0x5900], R120 ;  /* 0x00590078f6007988 */ /* 0x0001e20008000010 */
[----:B-1----:R-:W-:-:S03]  /*9630*/  @!P3 IMAD.MOV.U32 R121, RZ, RZ, R26 ;  /* 0x000000ffff79b224 */ /* 0x002fc600078e001a */
[----:B------:R1:W2:Y:S01]  /*9640*/  @!P3 LDG.E.U8 R125, desc[UR18][R122.64] ;  /* 0x000000127a7db981 */ /* 0x0002a2000c1e1100 */
[----:B------:R-:W-:Y:S01]  /*9650*/  IMAD.X R24, R207, 0x1, R24, P2 ;  /* 0x00000001cf187824 */ /* 0x000fe200010e0618 */
[----:B------:R-:W-:Y:S01]  /*9660*/  IADD3 R23, P2, PT, R119, R23, RZ ;  /* 0x0000001777177210 */ /* 0x000fe20007f5e0ff */
[----:B0-----:R-:W-:Y:S01]  /*9670*/  @!P3 IMAD.MOV.U32 R120, RZ, RZ, R27 ;  /* 0x000000ffff78b224 */ /* 0x001fe200078e001b */
[----:B-1----:R-:W-:Y:S02]  /*9680*/  PRMT R122, RZ, 0x7610, R122 ;  /* 0x00007610ff7a7816 */ /* 0x002fe4000000007a */
[----:B------:R-:W-:Y:S01]  /*9690*/  PRMT R123, RZ, 0x7610, R123 ;  /* 0x00007610ff7b7816 */ /* 0x000fe2000000007b */
[----:B------:R-:W-:-:S03]  /*96a0*/  IMAD.X R22, R207, 0x1, R22, P2 ;  /* 0x00000001cf167824 */ /* 0x000fc600010e0616 */
[----:B------:R0:W2:Y:S01]  /*96b0*/  @!P3 LDG.E.U8 R122, desc[UR18][R120.64] ;  /* 0x00000012787ab981 */ /* 0x0000a2000c1e1100 */
[----:B------:R-:W-:-:S03]  /*96c0*/  IADD3 R21, P2, PT, R119, R21, RZ ;  /* 0x0000001577157210 */ /* 0x000fc60007f5e0ff */
[----:B------:R-:W-:Y:S01]  /*96d0*/  STS.U8 [R246+UR16+0x5d00], R131 ;  /* 0x005d0083f6007988 */ /* 0x000fe20008000010 */
[----:B0-----:R-:W-:Y:S02]  /*96e0*/  @!P3 IMAD.MOV.U32 R120, RZ, RZ, R25 ;  /* 0x000000ffff78b224 */ /* 0x001fe400078e0019 */
[----:B------:R-:W-:Y:S01]  /*96f0*/  @!P3 IMAD.MOV.U32 R121, RZ, RZ, R24 ;  /* 0x000000ffff79b224 */ /* 0x000fe200078e0018 */
[----:B----4-:R0:W-:Y:S01]  /*9700*/  STS.U8 [R245+UR16+0x5180], R109 ;  /* 0x0051806df5007988 */ /* 0x0101e20008000010 */
[----:B------:R-:W-:-:S03]  /*9710*/  IMAD.X R20, R207, 0x1, R20, P2 ;  /* 0x00000001cf147824 */ /* 0x000fc600010e0614 */
[----:B------:R1:W4:Y:S01]  /*9720*/  @!P3 LDG.E.U8 R123, desc[UR18][R120.64] ;  /* 0x00000012787bb981 */ /* 0x000322000c1e1100 */
[----:B------:R-:W-:Y:S02]  /*9730*/  IADD3 R19, P2, PT, R119, R19, RZ ;  /* 0x0000001377137210 */ /* 0x000fe40007f5e0ff */
[----:B0-----:R-:W-:Y:S01]  /*9740*/  PRMT R109, RZ, 0x7610, R109 ;  /* 0x00007610ff6d7816 */ /* 0x001fe2000000006d */
[----:B-1----:R-:W-:Y:S02]  /*9750*/  @!P3 IMAD.MOV.U32 R120, RZ, RZ, R23 ;  /* 0x000000ffff78b224 */ /* 0x002fe400078e0017 */
[----:B------:R-:W-:Y:S01]  /*9760*/  @!P3 IMAD.MOV.U32 R121, RZ, RZ, R22 ;  /* 0x000000ffff79b224 */ /* 0x000fe200078e0016 */
        /* <DEDUP_REMOVED lines=21> */
[----:B-----5:R0:W-:Y:S01]  /*98c0*/  STS.U8 [R244+UR16+0x5200], R112 ;  /* 0x00520070f4007988 */ /* 0x0201e20008000010 */
[----:B------:R-:W-:-:S03]  /*98d0*/  IMAD.X R12, R207, 0x1, R12, P2 ;  /* 0x00000001cf0c7824 */ /* 0x000fc600010e060c */
[----:B------:R1:W5:Y:S01]  /*98e0*/  @!P3 LDG.E.U8 R121, desc[UR18][R110.64] ;  /* 0x000000126e79b981 */ /* 0x000362000c1e1100 */
[----:B------:R-:W-:Y:S02]  /*98f0*/  IADD3 R11, P2, PT, R119, R11, RZ ;  /* 0x0000000b770b7210 */ /* 0x000fe40007f5e0ff */
[----:B0-----:R-:W-:Y:S01]  /*9900*/  PRMT R112, RZ, 0x7610, R112 ;  /* 0x00007610ff707816 */ /* 0x001fe20000000070 */
[----:B-1----:R-:W-:Y:S02]  /*9910*/  @!P3 IMAD.MOV.U32 R110, RZ, RZ, R15 ;  /* 0x000000ffff6eb224 */ /* 0x002fe400078e000f */
[----:B------:R-:W-:Y:S01]  /*9920*/  @!P3 IMAD.MOV.U32 R111, RZ, RZ, R14 ;  /* 0x000000ffff6fb224 */ /* 0x000fe200078e000e */
[----:B------:R0:W-:Y:S01]  /*9930*/  STS.U8 [R244+UR16+0x5600], R113 ;  /* 0x00560071f4007988 */ /* 0x0001e20008000010 */
[----:B------:R-:W-:-:S03]  /*9940*/  IMAD.X R10, R207, 0x1, R10, P2 ;  /* 0x00000001cf0a7824 */ /* 0x000fc600010e060a */
[----:B------:R1:W2:Y:S01]  /*9950*/  @!P3 LDG.E.U8 R112, desc[UR18][R110.64] ;  /* 0x000000126e70b981 */ /* 0x0002a2000c1e1100 */
        /* <DEDUP_REMOVED lines=18> */
[----:B------:R-:W-:Y:S01]  /*9a80*/  PRMT R132, RZ, 0x7610, R132 ;  /* 0x00007610ff847816 */ /* 0x000fe20000000084 */
[----:B------:R-:W-:-:S03]  /*9a90*/  IMAD.X R4, R207, 0x1, R4, P2 ;  /* 0x00000001cf047824 */ /* 0x000fc600010e0604 */
[----:B------:R0:W2:Y:S01]  /*9aa0*/  @!P3 LDG.E.U8 R128, desc[UR18][R110.64] ;  /* 0x000000126e80b981 */ /* 0x0000a2000c1e1100 */
[----:B------:R-:W-:-:S03]  /*9ab0*/  IADD3 R3, P2, PT, R119, R3, RZ ;  /* 0x0000000377037210 */ /* 0x000fc60007f5e0ff */
[----:B------:R1:W-:Y:S01]  /*9ac0*/  STS.U8 [R243+UR16+0x5680], R165 ;  /* 0x005680a5f3007988 */ /* 0x0003e20008000010 */
[----:B0-----:R-:W-:Y:S02]  /*9ad0*/  @!P3 IMAD.MOV.U32 R110, RZ, RZ, R7 ;  /* 0x000000ffff6eb224 */ /* 0x001fe400078e0007 */
[----:B------:R-:W-:Y:S01]  /*9ae0*/  @!P3 IMAD.MOV.U32 R111, RZ, RZ, R6 ;  /* 0x000000ffff6fb224 */ /* 0x000fe200078e0006 */
[----:B-1----:R-:W-:-:S04]  /*9af0*/  PRMT R165, RZ, 0x7610, R165 ;  /* 0x00007610ffa57816 */ /* 0x002fc800000000a5 */
[----:B------:R0:W3:Y:S01]  /*9b00*/  @!P3 LDG.E.U8 R132, desc[UR18][R110.64] ;  /* 0x000000126e84b981 */ /* 0x0000e2000c1e1100 */
[----:B------:R-:W-:Y:S01]  /*9b10*/  IMAD.X R2, R207, 0x1, R2, P2 ;  /* 0x00000001cf027824 */ /* 0x000fe200010e0602 */
[----:B------:R-:W-:Y:S02]  /*9b20*/  IADD3 R151, P2, PT, R119, R151, RZ ;  /* 0x0000009777977210 */ /* 0x000fe40007f5e0ff */
[----:B------:R1:W-:Y:S01]  /*9b30*/  STS.U8 [R243+UR16+0x5a80], R115 ;  /* 0x005a8073f3007988 */ /* 0x0003e20008000010 */
[----:B0-----:R-:W-:Y:S02]  /*9b40*/  @!P3 IMAD.MOV.U32 R110, RZ, RZ, R5 ;  /* 0x000000ffff6eb224 */ /* 0x001fe400078e0005 */
[----:B------:R-:W-:Y:S01]  /*9b50*/  @!P3 IMAD.MOV.U32 R111, RZ, RZ, R4 ;  /* 0x000000ffff6fb224 */ /* 0x000fe200078e0004 */
[----:B-1----:R-:W-:-:S04]  /*9b60*/  PRMT R115, RZ, 0x7610, R115 ;  /* 0x00007610ff737816 */ /* 0x002fc80000000073 */
[----:B------:R0:W4:Y:S01]  /*9b70*/  @!P3 LDG.E.U8 R165, desc[UR18][R110.64] ;  /* 0x000000126ea5b981 */ /* 0x000122000c1e1100 */
[----:B------:R-:W-:Y:S01]  /*9b80*/  IMAD.X R149, R207, 0x1, R149, P2 ;  /* 0x00000001cf957824 */ /* 0x000fe200010e0695 */
[----:B------:R-:W-:Y:S02]  /*9b90*/  IADD3 R167, P2, PT, R119, R167, RZ ;  /* 0x000000a777a77210 */ /* 0x000fe40007f5e0ff */
[----:B------:R1:W-:Y:S01]  /*9ba0*/  STS.U8 [R243+UR16+0x5e80], R129 ;  /* 0x005e8081f3007988 */ /* 0x0003e20008000010 */
[----:B0-----:R-:W-:Y:S02]  /*9bb0*/  @!P3 IMAD.MOV.U32 R110, RZ, RZ, R3 ;  /* 0x000000ffff6eb224 */ /* 0x001fe400078e0003 */
[----:B------:R-:W-:Y:S01]  /*9bc0*/  @!P3 IMAD.MOV.U32 R111, RZ, RZ, R2 ;  /* 0x000000ffff6fb224 */ /* 0x000fe200078e0002 */
[----:B-1----:R-:W-:-:S04]  /*9bd0*/  PRMT R129, RZ, 0x7610, R129 ;  /* 0x00007610ff817816 */ /* 0x002fc80000000081 */
[----:B------:R0:W5:Y:S01]  /*9be0*/  @!P3 LDG.E.U8 R115, desc[UR18][R110.64] ;  /* 0x000000126e73b981 */ /* 0x000162000c1e1100 */
        /* <DEDUP_REMOVED lines=21> */
[----:B------:R-:W-:-:S03]  /*9d40*/  IMAD.X R195, R207, 0x1, R195, P2 ;  /* 0x00000001cfc37824 */ /* 0x000fc600010e06c3 */
[----:B------:R1:W-:Y:S01]  /*9d50*/  STS.U8 [R242+UR16+0x5f00], R133 ;  /* 0x005f0085f2007988 */ /* 0x0003e20008000010 */
[----:B0-----:R-:W-:Y:S02]  /*9d60*/  @!P3 IMAD.MOV.U32 R110, RZ, RZ, R189 ;  /* 0x000000ffff6eb224 */ /* 0x001fe400078e00bd */
[----:B------:R-:W-:Y:S01]  /*9d70*/  @!P3 IMAD.MOV.U32 R111, RZ, RZ, R187 ;  /* 0x000000ffff6fb224 */ /* 0x000fe200078e00bb */
[----:B-1----:R-:W-:-:S04]  /*9d80*/  PRMT R133, RZ, 0x7610, R133 ;  /* 0x00007610ff857816 */ /* 0x002fc80000000085 */
[----:B------:R0:W5:Y:S02]  /*9d90*/  @!P3 LDG.E.U8 R157, desc[UR18][R110.64] ;  /* 0x000000126e9db981 */ /* 0x000164000c1e1100 */
[----:B0-----:R-:W-:Y:S02]  /*9da0*/  @!P3 IMAD.MOV.U32 R110, RZ, RZ, R197 ;  /* 0x000000ffff6eb224 */ /* 0x001fe400078e00c5 */
[----:B------:R-:W-:-:S05]  /*9db0*/  @!P3 IMAD.MOV.U32 R111, RZ, RZ, R195 ;  /* 0x000000ffff6fb224 */ /* 0x000fca00078e00c3 */
[----:B------:R-:W5:Y:S04]  /*9dc0*/  @!P3 LDG.E.U8 R133, desc[UR18][R110.64] ;  /* 0x000000126e85b981 */ /* 0x000f68000c1e1100 */
        /* <DEDUP_REMOVED lines=40> */
[----:B--2---:R0:W-:Y:S04]  /*a050*/  STS.U8 [R116+UR16+0x2280], R196 ;  /* 0x002280c474007988 */ /* 0x0041e80008000010 */
[----:B------:R0:W-:Y:S04]  /*a060*/  STS.U8 [R116+UR16+0x2380], R169 ;  /* 0x002380a974007988 */ /* 0x0001e80008000010 */
[----:B------:R0:W-:Y:S04]  /*a070*/  STS.U8 [R116+UR16+0x2480], R148 ;  /* 0x0024809474007988 */ /* 0x0001e80008000010 */
[----:B------:R0:W-:Y:S04]  /*a080*/  STS.U8 [R116+UR16+0x2580], R145 ;  /* 0x0025809174007988 */ /* 0x0001e80008000010 */
[----:B------:R0:W-:Y:S04]  /*a090*/  STS.U8 [R116+UR16+0x2680], R155 ;  /* 0x0026809b74007988 */ /* 0x0001e80008000010 */
[----:B------:R0:W-:Y:S04]  /*a0a0*/  STS.U8 [R116+UR16+0x2780], R144 ;  /* 0x0027809074007988 */ /* 0x0001e80008000010 */
[----:B------:R0:W-:Y:S04]  /*a0b0*/  STS.U8 [R116+UR16+0x2880], R130 ;  /* 0x0028808274007988 */ /* 0x0001e80008000010 */
[----:B------:R0:W-:Y:S04]  /*a0c0*/  STS.U8 [R116+UR16+0x2980], R211 ;  /* 0x002980d374007988 */ /* 0x0001e80008000010 */
[----:B---3--:R0:W-:Y:S04]  /*a0d0*/  STS.U8 [R116+UR16+0x2a80], R152 ;  /* 0x002a809874007988 */ /* 0x0081e80008000010 */
[----:B------:R0:W-:Y:S04]  /*a0e0*/  STS.U8 [R116+UR16+0x2b80], R124 ;  /* 0x002b807c74007988 */ /* 0x0001e80008000010 */
[----:B------:R0:W-:Y:S04]  /*a0f0*/  STS.U8 [R116+UR16+0x2c80], R125 ;  /* 0x002c807d74007988 */ /* 0x0001e80008000010 */
[----:B------:R0:W-:Y:S04]  /*a100*/  STS.U8 [R116+UR16+0x2d80], R122 ;  /* 0x002d807a74007988 */ /* 0x0001e80008000010 */
[----:B----4-:R0:W-:Y:S04]  /*a110*/  STS.U8 [R116+UR16+0x2e80], R123 ;  /* 0x002e807b74007988 */ /* 0x0101e80008000010 */
[----:B------:R0:W-:Y:S04]  /*a120*/  STS.U8 [R116+UR16+0x2f80], R109 ;  /* 0x002f806d74007988 */ /* 0x0001e80008000010 */
[----:B------:R0:W-:Y:S04]  /*a130*/  STS.U8 [R116+UR16+0x3080], R131 ;  /* 0x0030808374007988 */ /* 0x0001e80008000010 */
[----:B------:R0:W-:Y:S04]  /*a140*/  STS.U8 [R116+UR16+0x3180], R120 ;  /* 0x0031807874007988 */ /* 0x0001e80008000010 */
[----:B-----5:R0:W-:Y:S04]  /*a150*/  STS.U8 [R116+UR16+0x3280], R121 ;  /* 0x0032807974007988 */ /* 0x0201e80008000010 */
        /* <DEDUP_REMOVED lines=12> */
[----:B------:R1:W-:Y:S06]  /*a220*/  MEMBAR.ALL.CTA ;  /* 0x0000000000007992 */ /* 0x0003ec0000008000 */
[----:B-1----:R-:W1:Y:S01]  /*a230*/  FENCE.VIEW.ASYNC.S ;  /* 0x00000000000073c6 */ /* 0x002e620000000000 */
[----:B------:R-:W-:Y:S01]  /*a240*/  ULEA UR13, UR15, UR16, 0x3 ;  /* 0x000000100f0d7291 */ /* 0x000fe2000f8e18ff */
[----:B------:R-:W-:-:S03]  /*a250*/  UMOV UR4, UR5 ;  /* 0x0000000500047c82 */ /* 0x000fc60008000000 */
[----:B------:R-:W-:Y:S01]  /*a260*/  UIADD3 UR13, UPT, UPT, UR13, 0x6000, URZ ;  /* 0x000060000d0d7890 */ /* 0x000fe2000fffe0ff */
[----:B-1----:R-:W-:Y:S06]  /*a270*/  BAR.SYNC.DEFER_BLOCKING 0x0 ;  /* 0x0000000000007b1d */ /* 0x002fec0000010000 */
[----:B0-----:R-:W-:Y:S05]  /*a280*/  @P0 BRA `(.L_x_9) ;  /* 0x00000000002c0947 */ /* 0x001fea0003800000 */
[----:B------:R-:W-:Y:S01]  /*a290*/  UMOV UR6, UR13 ;  /* 0x0000000d00067c82 */ /* 0x000fe20008000000 */
[----:B------:R-:W-:Y:S01]  /*a2a0*/  UMOV UR7, URZ ;  /* 0x000000ff00077c82 */ /* 0x000fe20008000000 */
[----:B------:R-:W-:Y:S01]  /*a2b0*/  UMOV UR9, 0x40004040 ;  /* 0x4000404000097882 */ /* 0x000fe20000000000 */
[----:B------:R-:W-:Y:S01]  /*a2c0*/  UMOV UR10, UR14 ;  /* 0x0000000e000a7c82 */ /* 0x000fe20008000000 */
[----:B------:R-:W-:Y:S01]  /*a2d0*/  UMOV UR11, 0xc0004010 ;  /* 0xc0004010000b7882 */ /* 0x000fe20000000000 */
[----:B------:R-:W-:Y:S01]  /*a2e0*/  UMOV UR22, 0x0 ;  /* 0x0000000000167882 */ /* 0x000fe20000000000 */
[----:B------:R-:W-:Y:S01]  /*a2f0*/  UMOV UR23, 0x8408490 ;  /* 0x0840849000177882 */ /* 0x000fe20000000000 */
[----:B------:R-:W-:Y:S01]  /*a300*/  UMOV UR5, UR6 ;  /* 0x0000000600057c82 */ /* 0x000fe20008000000 */
[----:B------:R0:W-:Y:S01]  /*a310*/  UTCQMMA gdesc[UR8], gdesc[UR10], tmem[UR17], tmem[UR22], idesc[UR23], UPT ;  /* 0x00ff160a080075ea */ /* 0x0001e2000b800311 */
[----:B------:R0:W-:Y:S01]  /*a320*/  UTCBAR [UR5], URZ ;  /* 0x000000ff050073e9 */ /* 0x0001e200080000ff */
[----:B------:R-:W-:-:S02]  /*a330*/  NOP ;  /* 0x0000000000007918 */ /* 0x000fc40000000000 */
.L_x_9:
[----:B------:R-:W-:Y:S01]  /*a340*/  VIADD R204, R204, 0xffffffff ;  /* 0xffffffffcccc7836 */ /* 0x000fe20000000000 */
[----:B------:R-:W-:Y:S01]  /*a350*/  UIADD3 UR15, UPT, UPT, UR15, 0x1, URZ ;  /* 0x000000010f0f7890 */ /* 0x000fe2000fffe0ff */
[----:B------:R-:W-:Y:S01]  /*a360*/  IADD3 R117, P3, PT, R208, R117, RZ ;  /* 0x00000075d0757210 */ /* 0x000fe20007f7e0ff */
[----:B------:R-:W-:Y:S02]  /*a370*/  IMAD.U32 R110, RZ, RZ, UR4 ;  /* 0x00000004ff6e7e24 */ /* 0x000fe4000f8e00ff */
[----:B------:R-:W-:Y:S01]  /*a380*/  ISETP.NE.U32.AND P2, PT, R204, RZ, PT ;  /* 0x000000ffcc00720c */ /* 0x000fe20003f45070 */
[----:B------:R-:W-:Y:S01]  /*a390*/  UISETP.GT.AND UP1, UPT, UR15, 0x1, UPT ;  /* 0x000000010f00788c */ /* 0x000fe2000bf24270 */
[----:B------:R-:W-:Y:S02]  /*a3a0*/  VIADD R106, R106, 0xffffffe0 ;  /* 0xffffffe06a6a7836 */ /* 0x000fe40000000000 */
[----:B------:R-:W-:Y:S01]  /*a3b0*/  IMAD.X R118, R248, 0x1, R118, P3 ;  /* 0x00000001f8767824 */ /* 0x000fe200018e0676 */
[----:B0-----:R-:W-:-:S02]  /*a3c0*/  USEL UR5, URZ, 0x1, !UP1 ;  /* 0x00000001ff057887 */ /* 0x001fc4000c800000 */
[----:B------:R-:W-:Y:S02]  /*a3d0*/  USEL UR15, UR15, URZ, !UP1 ;  /* 0x000000ff0f0f7287 */ /* 0x000fe4000c800000 */
[----:B------:R-:W-:-:S04]  /*a3e0*/  ULOP3.LUT UR5, UR4, UR5, URZ, 0x3c, !UPT ;  /* 0x0000000504057292 */ /* 0x000fc8000f8e3cff */
[----:B------:R-:W-:Y:S08]  /*a3f0*/  @P2 BRA `(.L_x_10) ;  /* 0xffffffd400042947 */ /* 0x000ff0000383ffff */
.L_x_7:
[----:B------:R-:W1:Y:S01]  /*a400*/  LDCU UR5, c[0x0][0x3b8] ;  /* 0x00007700ff0577ac */ /* 0x000e620008000800 */
[----:B0-----:R-:W0:Y:S01]  /*a410*/  LDC R109, c[0x0][0x3a0] ;  /* 0x0000e800ff6d7b82 */ /* 0x001e220000000800 */
[C---:B------:R-:W-:Y:S01]  /*a420*/  VIADD R2, R0.reuse, 0x1 ;  /* 0x0000000100027836 */ /* 0x040fe20000000000 */
[----:B------:R-:W2:Y:S01]  /*a430*/  LDCU.128 UR8, c[0x0][0x390] ;  /* 0x00007200ff0877ac */ /* 0x000ea20008000c00 */
[C---:B------:R-:W-:Y:S02]  /*a440*/  VIADD R10, R0.reuse, 0x2 ;  /* 0x00000002000a7836 */ /* 0x040fe40000000000 */
[C---:B------:R-:W-:Y:S01]  /*a450*/  VIADD R9, R0.reuse, 0x3 ;  /* 0x0000000300097836 */ /* 0x040fe20000000000 */
[----:B------:R-:W3:Y:S01]  /*a460*/  LDCU UR7, c[0x0][0x39c] ;  /* 0x00007380ff0777ac */ /* 0x000ee20008000800 */
[----:B------:R-:W4:Y:S01]  /*a470*/  LDCU UR6, c[0x0][0x3b4] ;  /* 0x00007680ff0677ac */ /* 0x000f220008000800 */
[----:B------:R-:W5:Y:S01]  /*a480*/  LDCU UR14, c[0x0][0x39c] ;  /* 0x00007380ff0e77ac */ /* 0x000f620008000800 */
[----:B-1----:R-:W-:Y:S01]  /*a490*/  IMAD R4, R0, UR5, RZ ;  /* 0x0000000500047c24 */ /* 0x002fe2000f8e02ff */
[----:B------:R-:W1:Y:S03]  /*a4a0*/  LDCU UR15, c[0x0][0x39c] ;  /* 0x00007380ff0f77ac */ /* 0x000e660008000800 */
[----:B------:R-:W-:Y:S01]  /*a4b0*/  VIADD R5, R4, UR5 ;  /* 0x0000000504057c36 */ /* 0x000fe20008000000 */
[----:B--2---:R-:W-:Y:S01]  /*a4c0*/  ISETP.GE.AND P0, PT, R247, UR10, PT ;  /* 0x0000000af7007c0c */ /* 0x004fe2000bf06270 */
[----:B0-----:R-:W-:-:S02]  /*a4d0*/  VIADD R109, R109, 0x1f ;  /* 0x0000001f6d6d7836 */ /* 0x001fc40000000000 */
[----:B------:R-:W-:Y:S01]  /*a4e0*/  VIADD R6, R5, UR5 ;  /* 0x0000000505067c36 */ /* 0x000fe20008000000 */
[----:B---3--:R-:W-:Y:S02]  /*a4f0*/  ISETP.LT.AND P6, PT, R2, UR7, !P0 ;  /* 0x0000000702007c0c */ /* 0x008fe4000c7c1270 */
[----:B------:R-:W-:Y:S01]  /*a500*/  ISETP.GE.AND P4, PT, R109, 0x20, PT ;  /* 0x000000206d00780c */ /* 0x000fe20003f86270 */
[----:B------:R-:W-:Y:S02]  /*a510*/  VIADD R7, R6, UR5 ;  /* 0x0000000506077c36 */ /* 0x000fe40008000000 */
[----:B----4-:R-:W-:Y:S01]  /*a520*/  IMAD R2, R247, UR6, RZ ;  /* 0x00000006f7027c24 */ /* 0x010fe2000f8e02ff */
[----:B------:R-:W0:Y:S01]  /*a530*/  LDCU UR6, c[0x0][0x39c] ;  /* 0x00007380ff0677ac */ /* 0x000e220008000800 */
[----:B------:R-:W-:Y:S01]  /*a540*/  VIADD R8, R7, UR5 ;  /* 0x0000000507087c36 */ /* 0x000fe20008000000 */
[----:B-----5:R-:W-:Y:S02]  /*a550*/  ISETP.LT.AND P3, PT, R10, UR14, !P0 ;  /* 0x0000000e0a007c0c */ /* 0x020fe4000c761270 */
[----:B------:R-:W-:Y:S01]  /*a560*/  IADD3 R3, P2, PT, R2, UR8, RZ ;  /* 0x0000000802037c10 */ /* 0x000fe2000ff5e0ff */
[----:B------:R-:W-:Y:S01]  /*a570*/  VIADD R68, R8, UR5 ;  /* 0x0000000508447c36 */ /* 0x000fe20008000000 */
[----:B-1----:R-:W-:Y:S01]  /*a580*/  ISETP.LT.AND P5, PT, R9, UR15, !P0 ;  /* 0x0000000f09007c0c */ /* 0x002fe2000c7a1270 */
[----:B------:R-:W-:Y:S01]  /*a590*/  VIADD R9, R0, 0x4 ;  /* 0x0000000400097836 */ /* 0x000fe20000000000 */
[----:B------:R-:W-:Y:S01]  /*a5a0*/  LEA.HI.X.SX32 R2, R2, UR9, 0x1, P2 ;  /* 0x0000000902027c11 */ /* 0x000fe200090f0eff */
[----:B------:R-:W-:Y:S01]  /*a5b0*/  VIADD R69, R68, UR5 ;  /* 0x0000000544457c36 */ /* 0x000fe20008000000 */
[----:B------:R-:W-:-:S03]  /*a5c0*/  IADD3 R246, P2, PT, R4, R3, RZ ;  /* 0x0000000304f67210 */ /* 0x000fc60007f5e0ff */
[----:B------:R-:W-:-:S04]  /*a5d0*/  VIADD R70, R69, UR5 ;  /* 0x0000000545467c36 */ /* 0x000fc80008000000 */
[----:B------:R-:W-:-:S04]  /*a5e0*/  VIADD R71, R70, UR5 ;  /* 0x0000000546477c36 */ /* 0x000fc80008000000 */
[----:B------:R-:W-:-:S04]  /*a5f0*/  VIADD R72, R71, UR5 ;  /* 0x0000000547487c36 */ /* 0x000fc80008000000 */
[----:B------:R-:W-:-:S04]  /*a600*/  VIADD R73, R72, UR5 ;  /* 0x0000000548497c36 */ /* 0x000fc80008000000 */
[----:B------:R-:W-:-:S04]  /*a610*/  VIADD R74, R73, UR5 ;  /* 0x00000005494a7c36 */ /* 0x000fc80008000000 */
[----:B------:R-:W-:-:S04]  /*a620*/  VIADD R75, R74, UR5 ;  /* 0x000000054a4b7c36 */ /* 0x000fc80008000000 */
[----:B------:R-:W-:-:S04]  /*a630*/  VIADD R76, R75, UR5 ;  /* 0x000000054b4c7c36 */ /* 0x000fc80008000000 */
[----:B------:R-:W-:-:S04]  /*a640*/  VIADD R77, R76, UR5 ;  /* 0x000000054c4d7c36 */ /* 0x000fc80008000000 */
[----:B------:R-:W-:Y:S01]  /*a650*/  VIADD R78, R77, UR5 ;  /* 0x000000054d4e7c36 */ /* 0x000fe20008000000 */
[----:B0-----:R-:W-:Y:S06]  /*a660*/  @!P4 BRA `(.L_x_11) ;  /* 0x000000000010c947 */ /* 0x001fec0003800000 */
[----:B------:R-:W-:-:S06]  /*a670*/  USHF.L.U32 UR4, UR4, 0x1f, URZ ;  /* 0x0000001f04047899 */ /* 0x000fcc00080006ff */
[----:B------:R-:W-:-:S04]  /*a680*/  IMAD.U32 R10, RZ, RZ, UR4 ;  /* 0x00000004ff0a7e24 */ /* 0x000fc8000f8e00ff */
[----:B------:R-:W0:Y:S02]  /*a690*/  SYNCS.PHASECHK.TRANS64.TRYWAIT P4, [UR13], R10 ;  /* 0x0000000aff0075a7 */ /* 0x000e24000808110d */
[----:B0-----:R-:W-:Y:S05]  /*a6a0*/  @!P4 BRA `(.L_x_12) ;  /* 0x000000940034c947 */ /* 0x001fea0003800000 */
.L_x_11:
[----:B------:R-:W-:Y:S01]  /*a6b0*/  BAR.SYNC.DEFER_BLOCKING 0x0 ;  /* 0x0000000000007b1d */ /* 0x000fe20000010000 */
[CC--:B------:R-:W-:Y:S01]  /*a6c0*/  IADD3 R88, P4, PT, R5.reuse, R3.reuse, RZ ;  /* 0x0000000305587210 */ /* 0x0c0fe20007f9e0ff */
[----:B------:R-:W-:Y:S01]  /*a6d0*/  VIADD R79, R78, UR5 ;  /* 0x000000054e4f7c36 */ /* 0x000fe20008000000 */
[-C--:B------:R-:W-:Y:S01]  /*a6e0*/  LEA.HI.X.SX32 R247, R4, R2.reuse, 0x1, P2 ;  /* 0x0000000204f77211 */ /* 0x080fe200010f0eff */
[----:B------:R-:W-:Y:S01]  /*a6f0*/  VIADD R86, R0, 0x5 ;  /* 0x0000000500567836 */ /* 0x000fe20000000000 */
[-C--:B------:R-:W-:Y:S01]  /*a700*/  LEA.HI.X.SX32 R89, R5, R2.reuse, 0x1, P4 ;  /* 0x0000000205597211 */ /* 0x080fe200020f0eff */
[----:B------:R-:W-:Y:S01]  /*a710*/  VIADD R80, R79, UR5 ;  /* 0x000000054f507c36 */ /* 0x000fe20008000000 */
[-C--:B------:R-:W-:Y:S01]  /*a720*/  IADD3 R10, P4, PT, R6, R3.reuse, RZ ;  /* 0x00000003060a7210 */ /* 0x080fe20007f9e0ff */
[----:B------:R-:W0:Y:S01]  /*a730*/  LDCU UR4, c[0x0][0x39c] ;  /* 0x00007380ff0477ac */ /* 0x000e220008000800 */
[----:B------:R-:W-:Y:S01]  /*a740*/  ISETP.LT.AND P2, PT, R9, UR6, !P0 ;  /* 0x0000000609007c0c */ /* 0x000fe2000c741270 */
[----:B------:R-:W-:Y:S01]  /*a750*/  VIADD R81, R80, UR5 ;  /* 0x0000000550517c36 */ /* 0x000fe20008000000 */
[-C--:B------:R-:W-:Y:S01]  /*a760*/  LEA.HI.X.SX32 R11, R6, R2.reuse, 0x1, P4 ;  /* 0x00000002060b7211 */ /* 0x080fe200020f0eff */
[----:B------:R-:W1:Y:S01]  /*a770*/  LDCU UR6, c[0x0][0x39c] ;  /* 0x00007380ff0677ac */ /* 0x000e620008000800 */
[CC--:B------:R-:W-:Y:S01]  /*a780*/  IADD3 R4, P4, PT, R8.reuse, R3.reuse, RZ ;  /* 0x0000000308047210 */ /* 0x0c0fe20007f9e0ff */
[----:B------:R-:W-:Y:S01]  /*a790*/  VIADD R82, R81, UR5 ;  /* 0x0000000551527c36 */ /* 0x000fe20008000000 */
[----:B------:R-:W-:Y:S01]  /*a7a0*/  P2R R87, PR, RZ, 0x20 ;  /* 0x00000020ff577803 */ /* 0x000fe20000000000 */
[----:B------:R2:W-:Y:S01]  /*a7b0*/  STL.64 [R1+0x100], R10 ;  /* 0x0001000a01007387 */ /* 0x0005e20000100a00 */
[-C--:B------:R-:W-:Y:S01]  /*a7c0*/  LEA.HI.X.SX32 R5, R8, R2.reuse, 0x1, P4 ;  /* 0x0000000208057211 */ /* 0x080fe200020f0eff */
[----:B------:R-:W-:Y:S01]  /*a7d0*/  VIADD R83, R82, UR5 ;  /* 0x0000000552537c36 */ /* 0x000fe20008000000 */
[C---:B------:R-:W-:Y:S01]  /*a7e0*/  IADD3 R92, P4, PT, R68.reuse, R3, RZ ;  /* 0x00000003445c7210 */ /* 0x040fe20007f9e0ff */
[----:B------:R-:W3:Y:S02]  /*a7f0*/  LDCU UR7, c[0x0][0x39c] ;  /* 0x00007380ff0777ac */ /* 0x000ee40008000800 */
[----:B------:R-:W-:Y:S01]  /*a800*/  VIADD R84, R83, UR5 ;  /* 0x0000000553547c36 */ /* 0x000fe20008000000 */
[----:B------:R-:W-:Y:S01]  /*a810*/  LEA.HI.X.SX32 R93, R68, R2, 0x1, P4 ;  /* 0x00000002445d7211 */ /* 0x000fe200020f0eff */
[----:B------:R-:W4:Y:S02]  /*a820*/  @!P1 SYNCS.CCTL.IV [UR16+0x6000] ;  /* 0x00600000ff0099b1 */ /* 0x000f240008000010 */
[----:B----4-:R-:W-:Y:S01]  /*a830*/  BAR.SYNC.DEFER_BLOCKING 0x0 ;  /* 0x0000000000007b1d */ /* 0x010fe20000010000 */
[----:B------:R-:W-:-:S04]  /*a840*/  VIADD R85, R84, UR5 ;  /* 0x0000000554557c36 */ /* 0x000fc80008000000 */
[----:B------:R-:W-:Y:S01]  /*a850*/  VIADD R68, R85, UR5 ;  /* 0x0000000555447c36 */ /* 0x000fe20008000000 */
[----:B------:R-:W4:Y:S01]  /*a860*/  LDCU UR8, c[0x0][0x39c] ;  /* 0x00007380ff0877ac */ /* 0x000f220008000800 */
[----:B------:R-:W5:Y:S01]  /*a870*/  @!P1 SYNCS.CCTL.IV [UR16+0x6008] ;  /* 0x00600800ff0099b1 */ /* 0x000f620008000010 */
[----:B--2---:R-:W-:-:S04]  /*a880*/  IADD3 R10, P1, PT, R7, R3, RZ ;  /* 0x00000003070a7210 */ /* 0x004fc80007f3e0ff */
[----:B------:R-:W-:Y:S02]  /*a890*/  LEA.HI.X.SX32 R11, R7, R2, 0x1, P1 ;  /* 0x00000002070b7211 */ /* 0x000fe400008f0eff */
[----:B------:R-:W-:-:S03]  /*a8a0*/  IADD3 R90, P1, PT, R69, R3, RZ ;  /* 0x00000003455a7210 */ /* 0x000fc60007f3e0ff */
[----:B------:R-:W-:Y:S01]  /*a8b0*/  STL.64 [R1+0xf8], R10 ;  /* 0x0000f80a01007387 */ /* 0x000fe20000100a00 */
[----:B------:R-:W-:Y:S01]  /*a8c0*/  LEA.HI.X.SX32 R91, R69, R2, 0x1, P1 ;  /* 0x00000002455b7211 */ /* 0x000fe200008f0eff */
[----:B------:R-:W-:Y:S02]  /*a8d0*/  VIADD R69, R68, UR5 ;  /* 0x0000000544457c36 */ /* 0x000fe40008000000 */
[----:B------:R2:W-:Y:S04]  /*a8e0*/  STL.64 [R1+0xf0], R4 ;  /* 0x0000f00401007387 */ /* 0x0005e80000100a00 */
[----:B------:R0:W-:Y:S04]  /*a8f0*/  STL.64 [R1+0xe8], R92 ;  /* 0x0000e85c01007387 */ /* 0x0001e80000100a00 */
[----:B------:R1:W-:Y:S01]  /*a900*/  STL.64 [R1+0xe0], R90 ;  /* 0x0000e05a01007387 */ /* 0x0003e20000100a00 */
[----:B--2---:R-:W2:Y:S01]  /*a910*/  LDTM.x64 R4, tmem[UR12] ;  /* 0x0000000c000479ee */ /* 0x004ea20008340000 */
[----:B------:R-:W2:Y:S01]  /*a920*/  LDTM.x64 R132, tmem[UR12+0x40] ;  /* 0x0000400c008479ee */ /* 0x000ea20008340000 */
[----:B0-----:R-:W-:-:S02]  /*a930*/  IADD3 R92, P4, PT, R70, R3, RZ ;  /* 0x00000003465c7210 */ /* 0x001fc40007f9e0ff */
[----:B-1----:R-:W-:Y:S02]  /*a940*/  IADD3 R90, P1, PT, R71, R3, RZ ;  /* 0x00000003475a7210 */ /* 0x002fe40007f3e0ff */
[-C--:B------:R-:W-:Y:S01]  /*a950*/  LEA.HI.X.SX32 R93, R70, R2.reuse, 0x1, P4 ;  /* 0x00000002465d7211 */ /* 0x080fe200020f0eff */
[----:B------:R-:W-:Y:S01]  /*a960*/  VIADD R70, R69, UR5 ;  /* 0x0000000545467c36 */ /* 0x000fe20008000000 */
[----:B------:R-:W-:-:S03]  /*a970*/  LEA.HI.X.SX32 R91, R71, R2, 0x1, P1 ;  /* 0x00000002475b7211 */ /* 0x000fc600008f0eff */
[----:B------:R0:W-:Y:S01]  /*a980*/  STL.64 [R1+0xd8], R92 ;  /* 0x0000d85c01007387 */ /* 0x0001e20000100a00 */
[----:B------:R-:W-:-:S03]  /*a990*/  VIADD R71, R70, UR5 ;  /* 0x0000000546477c36 */ /* 0x000fc60008000000 */
[----:B------:R1:W-:Y:S01]  /*a9a0*/  STL.64 [R1+0xd0], R90 ;  /* 0x0000d05a01007387 */ /* 0x0003e20000100a00 */
[CC--:B0-----:R-:W-:Y:S02]  /*a9b0*/  IADD3 R92, P4, PT, R72.reuse, R3.reuse, RZ ;  /* 0x00000003485c7210 */ /* 0x0c1fe40007f9e0ff */
        /* <DEDUP_REMOVED lines=16> */
[C---:B-1----:R-:W-:Y:S02]  /*aac0*/  IADD3 R90, P1, PT, R77.reuse, R3, RZ ;  /* 0x000000034d5a7210 */ /* 0x042fe40007f3e0ff */
[-C--:B------:R-:W-:Y:S02]  /*aad0*/  LEA.HI.X.SX32 R93, R76, R2.reuse, 0x1, P4 ;  /* 0x000000024c5d7211 */ /* 0x080fe400020f0eff */
[----:B------:R-:W-:-:S03]  /*aae0*/  LEA.HI.X.SX32 R91, R77, R2, 0x1, P1 ;  /* 0x000000024d5b7211 */ /* 0x000fc600008f0eff */
[----:B------:R0:W-:Y:S04]  /*aaf0*/  STL.64 [R1+0xa8], R92 ;  /* 0x0000a85c01007387 */ /* 0x0001e80000100a00 */
[----:B------:R1:W-:Y:S01]  /*ab00*/  STL.64 [R1+0xa0], R90 ;  /* 0x0000a05a01007387 */ /* 0x0003e20000100a00 */
[CC--:B0-----:R-:W-:Y:S02]  /*ab10*/  IADD3 R92, P4, PT, R78.reuse, R3.reuse, RZ ;  /* 0x000000034e5c7210 */ /* 0x0c1fe40007f9e0ff */
[C---:B-1----:R-:W-:Y:S02]  /*ab20*/  IADD3 R90, P1, PT, R79.reuse, R3, RZ ;  /* 0x000000034f5a7210 */ /* 0x042fe40007f3e0ff */
[-C--:B------:R-:W-:Y:S02]  /*ab30*/  LEA.HI.X.SX32 R93, R78, R2.reuse, 0x1, P4 ;  /* 0x000000024e5d7211 */ /* 0x080fe400020f0eff */
[----:B------:R-:W-:-:S02]  /*ab40*/  LEA.HI.X.SX32 R91, R79, R2, 0x1, P1 ;  /* 0x000000024f5b7211 */ /* 0x000fc400008f0eff */
[CC--:B------:R-:W-:Y:S01]  /*ab50*/  IADD3 R76, P4, PT, R80.reuse, R3.reuse, RZ ;  /* 0x00000003504c7210 */ /* 0x0c0fe20007f9e0ff */
[----:B------:R0:W-:Y:S03]  /*ab60*/  STL.64 [R1+0x98], R92 ;  /* 0x0000985c01007387 */ /* 0x0001e60000100a00 */
[----:B------:R-:W-:Y:S01]  /*ab70*/  LEA.HI.X.SX32 R77, R80, R2, 0x1, P4 ;  /* 0x00000002504d7211 */ /* 0x000fe200020f0eff */
[----:B------:R1:W-:Y:S04]  /*ab80*/  STL.64 [R1+0x90], R90 ;  /* 0x0000905a01007387 */ /* 0x0003e80000100a00 */
[----:B------:R2:W-:Y:S01]  /*ab90*/  STL.64 [R1+0x88], R76 ;  /* 0x0000884c01007387 */ /* 0x0005e20000100a00 */
[----:B0-----:R-:W-:-:S02]  /*aba0*/  IADD3 R92, P1, PT, R81, R3, RZ ;  /* 0x00000003515c7210 */ /* 0x001fc40007f3e0ff */
[CC--:B-1----:R-:W-:Y:S02]  /*abb0*/  IADD3 R90, P4, PT, R82.reuse, R3.reuse, RZ ;  /* 0x00000003525a7210 */ /* 0x0c2fe40007f9e0ff */
[-C--:B------:R-:W-:Y:S02]  /*abc0*/  LEA.HI.X.SX32 R93, R81, R2.reuse, 0x1, P1 ;  /* 0x00000002515d7211 */ /* 0x080fe400008f0eff */
[-C--:B------:R-:W-:Y:S01]  /*abd0*/  LEA.HI.X.SX32 R91, R82, R2.reuse, 0x1, P4 ;  /* 0x00000002525b7211 */ /* 0x080fe200020f0eff */
[----:B--2---:R-:W-:Y:S01]  /*abe0*/  VIADD R76, R75, UR5 ;  /* 0x000000054b4c7c36 */ /* 0x004fe20008000000 */
[CC--:B------:R-:W-:Y:S01]  /*abf0*/  IADD3 R78, P1, PT, R83.reuse, R3.reuse, RZ ;  /* 0x00000003534e7210 */ /* 0x0c0fe20007f3e0ff */
[----:B------:R-:W-:Y:S02]  /*ac00*/  STL.64 [R1+0x80], R92 ;  /* 0x0000805c01007387 */ /* 0x000fe40000100a00 */
[----:B------:R-:W-:Y:S01]  /*ac10*/  VIADD R77, R76, UR5 ;  /* 0x000000054c4d7c36 */ /* 0x000fe20008000000 */
[----:B------:R-:W-:Y:S01]  /*ac20*/  LEA.HI.X.SX32 R79, R83, R2, 0x1, P1 ;  /* 0x00000002534f7211 */ /* 0x000fe200008f0eff */
[----:B------:R0:W-:Y:S01]  /*ac30*/  STL.64 [R1+0x78], R90 ;  /* 0x0000785a01007387 */ /* 0x0001e20000100a00 */
[----:B------:R-:W-:-:S03]  /*ac40*/  IADD3 R80, P1, PT, R85, R3, RZ ;  /* 0x0000000355507210 */ /* 0x000fc60007f3e0ff */
[----:B------:R1:W-:Y:S01]  /*ac50*/  STL.64 [R1+0x70], R78 ;  /* 0x0000704e01007387 */ /* 0x0003e20000100a00 */
[----:B------:R-:W-:Y:S02]  /*ac60*/  LEA.HI.X.SX32 R81, R85, R2, 0x1, P1 ;  /* 0x0000000255517211 */ /* 0x000fe400008f0eff */
[----:B0-----:R-:W-:-:S04]  /*ac70*/  IADD3 R90, P4, PT, R84, R3, RZ ;  /* 0x00000003545a7210 */ /* 0x001fc80007f9e0ff */
[----:B------:R-:W-:Y:S01]  /*ac80*/  LEA.HI.X.SX32 R91, R84, R2, 0x1, P4 ;  /* 0x00000002545b7211 */ /* 0x000fe200020f0eff */
[----:B-1----:R-:W-:Y:S01]  /*ac90*/  VIADD R78, R77, UR5 ;  /* 0x000000054d4e7c36 */ /* 0x002fe20008000000 */
[----:B------:R-:W-:-:S03]  /*aca0*/  IADD3 R82, P4, PT, R68, R3, RZ ;  /* 0x0000000344527210 */ /* 0x000fc60007f9e0ff */
[----:B------:R-:W-:Y:S01]  /*acb0*/  STL.64 [R1+0x68], R90 ;  /* 0x0000685a01007387 */ /* 0x000fe20000100a00 */
[----:B------:R-:W-:Y:S01]  /*acc0*/  LEA.HI.X.SX32 R83, R68, R2, 0x1, P4 ;  /* 0x0000000244537211 */ /* 0x000fe200020f0eff */
[----:B------:R-:W-:Y:S02]  /*acd0*/  VIADD R79, R78, UR5 ;  /* 0x000000054e4f7c36 */ /* 0x000fe40008000000 */
[----:B------:R0:W-:Y:S02]  /*ace0*/  STL.64 [R1+0x60], R80 ;  /* 0x0000605001007387 */ /* 0x0001e40000100a00 */
[----:B------:R-:W-:Y:S02]  /*acf0*/  VIADD R68, R79, UR5 ;  /* 0x000000054f447c36 */ /* 0x000fe40008000000 */
[----:B------:R1:W-:Y:S01]  /*ad00*/  STL.64 [R1+0x58], R82 ;  /* 0x0000585201007387 */ /* 0x0003e20000100a00 */
[----:B0-----:R-:W-:-:S04]  /*ad10*/  IADD3 R80, P1, PT, R69, R3, RZ ;  /* 0x0000000345507210 */ /* 0x001fc80007f3e0ff */
[----:B------:R-:W-:Y:S01]  /*ad20*/  LEA.HI.X.SX32 R81, R69, R2, 0x1, P1 ;  /* 0x0000000245517211 */ /* 0x000fe200008f0eff */
[----:B------:R-:W-:Y:S01]  /*ad30*/  VIADD R69, R68, UR5 ;  /* 0x0000000544457c36 */ /* 0x000fe20008000000 */
[----:B-1----:R-:W-:-:S03]  /*ad40*/  IADD3 R82, P4, PT, R70, R3, RZ ;  /* 0x0000000346527210 */ /* 0x002fc60007f9e0ff */
[----:B------:R0:W-:Y:S01]  /*ad50*/  STL.64 [R1+0x50], R80 ;  /* 0x0000505001007387 */ /* 0x0001e20000100a00 */
[----:B------:R-:W-:Y:S01]  /*ad60*/  LEA.HI.X.SX32 R83, R70, R2, 0x1, P4 ;  /* 0x0000000246537211 */ /* 0x000fe200020f0eff */
[----:B------:R-:W-:-:S04]  /*ad70*/  VIADD R70, R69, UR5 ;  /* 0x0000000545467c36 */ /* 0x000fc80008000000 */
        /* <DEDUP_REMOVED lines=22> */
[----:B------:R-:W-:-:S05]  /*aee0*/  LEA.HI.X.SX32 R83, R76, R2, 0x1, P4 ;  /* 0x000000024c537211 */ /* 0x000fca00020f0eff */
[----:B------:R1:W-:Y:S01]  /*aef0*/  STL.64 [R1+0x18], R82 ;  /* 0x0000185201007387 */ /* 0x0003e20000100a00 */
[----:B0-----:R-:W-:-:S04]  /*af00*/  IADD3 R80, P1, PT, R77, R3, RZ ;  /* 0x000000034d507210 */ /* 0x001fc80007f3e0ff */
[----:B------:R-:W-:Y:S02]  /*af10*/  LEA.HI.X.SX32 R81, R77, R2, 0x1, P1 ;  /* 0x000000024d517211 */ /* 0x000fe400008f0eff */
[----:B-1----:R-:W-:-:S03]  /*af20*/  IADD3 R82, P4, PT, R78, R3, RZ ;  /* 0x000000034e527210 */ /* 0x002fc60007f9e0ff */
[----:B------:R0:W-:Y:S01]  /*af30*/  STL.64 [R1+0x10], R80 ;  /* 0x0000105001007387 */ /* 0x0001e20000100a00 */
[----:B------:R-:W-:Y:S02]  /*af40*/  LEA.HI.X.SX32 R83, R78, R2, 0x1, P4 ;  /* 0x000000024e537211 */ /* 0x000fe400020f0eff */
[----:B------:R-:W-:-:S03]  /*af50*/  IADD3 R250, P4, PT, R68, R3, RZ ;  /* 0x0000000344fa7210 */ /* 0x000fc60007f9e0ff */
[----:B------:R-:W-:Y:S01]  /*af60*/  STL.64 [R1+0x8], R82 ;  /* 0x0000085201007387 */ /* 0x000fe20000100a00 */
[-C--:B------:R-:W-:Y:S01]  /*af70*/  LEA.HI.X.SX32 R251, R68, R2.reuse, 0x1, P4 ;  /* 0x0000000244fb7211 */ /* 0x080fe200020f0eff */
[----:B------:R-:W-:Y:S01]  /*af80*/  VIADD R68, R75, UR5 ;  /* 0x000000054b447c36 */ /* 0x000fe20008000000 */
[CC--:B------:R-:W-:Y:S02]  /*af90*/  IADD3 R244, P4, PT, R70.reuse, R3.reuse, RZ ;  /* 0x0000000346f47210 */ /* 0x0c0fe40007f9e0ff */
[CC--:B0-----:R-:W-:Y:S02]  /*afa0*/  IADD3 R80, P1, PT, R79.reuse, R3.reuse, RZ ;  /* 0x000000034f507210 */ /* 0x0c1fe40007f3e0ff */
[-C--:B------:R-:W-:Y:S02]  /*afb0*/  LEA.HI.X.SX32 R245, R70, R2.reuse, 0x1, P4 ;  /* 0x0000000246f57211 */ /* 0x080fe400020f0eff */
[----:B------:R-:W-:Y:S02]  /*afc0*/  LEA.HI.X.SX32 R81, R79, R2, 0x1, P1 ;  /* 0x000000024f517211 */ /* 0x000fe400008f0eff */
[----:B------:R-:W-:-:S02]  /*afd0*/  IADD3 R248, P1, PT, R69, R3, RZ ;  /* 0x0000000345f87210 */ /* 0x000fc40007f3e0ff */
[-C--:B------:R-:W-:Y:S01]  /*afe0*/  IADD3 R240, P4, PT, R72, R3.reuse, RZ ;  /* 0x0000000348f07210 */ /* 0x080fe20007f9e0ff */
[----:B------:R-:W-:Y:S01]  /*aff0*/  STL.64 [R1], R80 ;  /* 0x0000005001007387 */ /* 0x000fe20000100a00 */
[-C--:B------:R-:W-:Y:S01]  /*b000*/  LEA.HI.X.SX32 R249, R69, R2.reuse, 0x1, P1 ;  /* 0x0000000245f97211 */ /* 0x080fe200008f0eff */
[----:B------:R-:W-:Y:S01]  /*b010*/  VIADD R69, R68, UR5 ;  /* 0x0000000544457c36 */ /* 0x000fe20008000000 */
[-C--:B------:R-:W-:Y:S01]  /*b020*/  IADD3 R242, P1, PT, R71, R3.reuse, RZ ;  /* 0x0000000347f27210 */ /* 0x080fe20007f3e0ff */
[----:B------:R-:W-:Y:S01]  /*b030*/  STL [R1+0x150], R250 ;  /* 0x000150fa01007387 */ /* 0x000fe20000100800 */
[-C--:B------:R-:W-:Y:S01]  /*b040*/  LEA.HI.X.SX32 R241, R72, R2.reuse, 0x1, P4 ;  /* 0x0000000248f17211 */ /* 0x080fe200020f0eff */
[----:B------:R-:W-:Y:S01]  /*b050*/  VIADD R70, R69, UR5 ;  /* 0x0000000545467c36 */ /* 0x000fe20008000000 */
[-C--:B------:R-:W-:Y:S01]  /*b060*/  LEA.HI.X.SX32 R243, R71, R2.reuse, 0x1, P1 ;  /* 0x0000000247f37211 */ /* 0x080fe200008f0eff */
[----:B------:R-:W-:Y:S01]  /*b070*/  STL [R1+0x144], R251 ;  /* 0x000144fb01007387 */ /* 0x000fe20000100800 */
[CC--:B------:R-:W-:Y:S01]  /*b080*/  IADD3 R238, P1, PT, R73.reuse, R3.reuse, RZ ;  /* 0x0000000349ee7210 */ /* 0x0c0fe20007f3e0ff */
[----:B------:R-:W-:Y:S01]  /*b090*/  VIADD R71, R70, UR5 ;  /* 0x0000000546477c36 */ /* 0x000fe20008000000 */
[CC--:B------:R-:W-:Y:S01]  /*b0a0*/  IADD3 R236, P4, PT, R74.reuse, R3.reuse, RZ ;  /* 0x000000034aec7210 */ /* 0x0c0fe20007f9e0ff */
[----:B------:R-:W-:Y:S01]  /*b0b0*/  STL [R1+0x168], R248 ;  /* 0x000168f801007387 */ /* 0x000fe20000100800 */
[-C--:B------:R-:W-:Y:S01]  /*b0c0*/  LEA.HI.X.SX32 R239, R73, R2.reuse, 0x1, P1 ;  /* 0x0000000249ef7211 */ /* 0x080fe200008f0eff */
[----:B------:R-:W-:Y:S01]  /*b0d0*/  VIADD R72, R71, UR5 ;  /* 0x0000000547487c36 */ /* 0x000fe20008000000 */
[----:B------:R-:W-:Y:S01]  /*b0e0*/  IADD3 R234, P1, PT, R75, R3, RZ ;  /* 0x000000034bea7210 */ /* 0x000fe20007f3e0ff */
[----:B------:R-:W-:Y:S01]  /*b0f0*/  STL [R1+0x140], R249 ;  /* 0x000140f901007387 */ /* 0x000fe20000100800 */
[----:B------:R-:W-:-:S02]  /*b100*/  LEA.HI.X.SX32 R237, R74, R2, 0x1, P4 ;  /* 0x000000024aed7211 */ /* 0x000fc400020f0eff */
[----:B------:R-:W-:Y:S01]  /*b110*/  LEA.HI.X.SX32 R235, R75, R2, 0x1, P1 ;  /* 0x000000024beb7211 */ /* 0x000fe200008f0eff */
[----:B------:R-:W-:Y:S01]  /*b120*/  STL.64 [R1+0x148], R244 ;  /* 0x000148f401007387 */ /* 0x000fe20000100a00 */
[----:B------:R-:W-:-:S03]  /*b130*/  IADD3 R232, P4, PT, R68, R3, RZ ;  /* 0x0000000344e87210 */ /* 0x000fc60007f9e0ff */
[----:B------:R-:W-:Y:S04]  /*b140*/  STL.64 [R1+0x158], R242 ;  /* 0x000158f201007387 */ /* 0x000fe80000100a00 */
[----:B------:R-:W-:Y:S04]  /*b150*/  STL [R1+0x180], R240 ;  /* 0x000180f001007387 */ /* 0x000fe80000100800 */
[----:B------:R-:W-:Y:S04]  /*b160*/  STL [R1+0x13c], R241 ;  /* 0x00013cf101007387 */ /* 0x000fe80000100800 */
[----:B------:R-:W-:Y:S04]  /*b170*/  STL.64 [R1+0x160], R238 ;  /* 0x000160ee01007387 */ /* 0x000fe80000100a00 */
[----:B------:R-:W-:Y:S04]  /*b180*/  STL [R1+0x138], R237 ;  /* 0x000138ed01007387 */ /* 0x000fe80000100800 */
[----:B------:R0:W-:Y:S04]  /*b190*/  STL.64 [R1+0x170], R234 ;  /* 0x000170ea01007387 */ /* 0x0001e80000100a00 */
[----:B0-----:R-:W2:Y:S01]  /*b1a0*/  LDL.LU.64 R234, [R1+0x100] ;  /* 0x0001000001ea7983 */ /* 0x001ea20000300a00 */
[----:B------:R-:W-:-:S02]  /*b1b0*/  IADD3 R230, P1, PT, R69, R3, RZ ;  /* 0x0000000345e67210 */ /* 0x000fc40007f3e0ff */
[-C--:B------:R-:W-:Y:S01]  /*b1c0*/  LEA.HI.X.SX32 R233, R68, R2.reuse, 0x1, P4 ;  /* 0x0000000244e97211 */ /* 0x080fe200020f0eff */
[----:B------:R-:W-:Y:S01]  /*b1d0*/  VIADD R68, R72, UR5 ;  /* 0x0000000548447c36 */ /* 0x000fe20008000000 */
[-C--:B------:R-:W-:Y:S02]  /*b1e0*/  IADD3 R228, P4, PT, R70, R3.reuse, RZ ;  /* 0x0000000346e47210 */ /* 0x080fe40007f9e0ff */
[-C--:B------:R-:W-:Y:S01]  /*b1f0*/  LEA.HI.X.SX32 R231, R69, R2.reuse, 0x1, P1 ;  /* 0x0000000245e77211 */ /* 0x080fe200008f0eff */
[----:B------:R-:W-:Y:S01]  /*b200*/  VIADD R69, R68, UR5 ;  /* 0x0000000544457c36 */ /* 0x000fe20008000000 */
[-C--:B------:R-:W-:Y:S02]  /*b210*/  IADD3 R226, P1, PT, R71, R3.reuse, RZ ;  /* 0x0000000347e27210 */ /* 0x080fe40007f3e0ff */
[----:B------:R-:W-:Y:S01]  /*b220*/  LEA.HI.X.SX32 R229, R70, R2, 0x1, P4 ;  /* 0x0000000246e57211 */ /* 0x000fe200020f0eff */
[----:B------:R-:W-:Y:S01]  /*b230*/  VIADD R70, R69, UR5 ;  /* 0x0000000545467c36 */ /* 0x000fe20008000000 */
[----:B------:R-:W-:-:S02]  /*b240*/  IADD3 R224, P4, PT, R72, R3, RZ ;  /* 0x0000000348e07210 */ /* 0x000fc40007f9e0ff */
[-C--:B------:R-:W-:Y:S01]  /*b250*/  LEA.HI.X.SX32 R227, R71, R2.reuse, 0x1, P1 ;  /* 0x0000000247e37211 */ /* 0x080fe200008f0eff */
[----:B------:R-:W-:Y:S01]  /*b260*/  VIADD R71, R70, UR5 ;  /* 0x0000000546477c36 */ /* 0x000fe20008000000 */
[-C--:B------:R-:W-:Y:S02]  /*b270*/  IADD3 R222, P1, PT, R68, R3.reuse, RZ ;  /* 0x0000000344de7210 */ /* 0x080fe40007f3e0ff */
[-C--:B------:R-:W-:Y:S02]  /*b280*/  LEA.HI.X.SX32 R225, R72, R2.reuse, 0x1, P4 ;  /* 0x0000000248e17211 */ /* 0x080fe400020f0eff */
[-C--:B------:R-:W-:Y:S02]  /*b290*/  IADD3 R220, P4, PT, R69, R3.reuse, RZ ;  /* 0x0000000345dc7210 */ /* 0x080fe40007f9e0ff */
[----:B------:R-:W-:Y:S01]  /*b2a0*/  LEA.HI.X.SX32 R223, R68, R2, 0x1, P1 ;  /* 0x0000000244df7211 */ /* 0x000fe200008f0eff */
[----:B------:R-:W-:Y:S01]  /*b2b0*/  VIADD R68, R71, UR5 ;  /* 0x0000000547447c36 */ /* 0x000fe20008000000 */
[----:B------:R-:W-:-:S02]  /*b2c0*/  IADD3 R216, P1, PT, R70, R3, RZ ;  /* 0x0000000346d87210 */ /* 0x000fc40007f3e0ff */
[-C--:B------:R-:W-:Y:S01]  /*b2d0*/  LEA.HI.X.SX32 R221, R69, R2.reuse, 0x1, P4 ;  /* 0x0000000245dd7211 */ /* 0x080fe200020f0eff */
[----:B------:R-:W-:Y:S01]  /*b2e0*/  VIADD R69, R68, UR5 ;  /* 0x0000000544457c36 */ /* 0x000fe20008000000 */
[CC--:B------:R-:W-:Y:S02]  /*b2f0*/  IADD3 R212, P4, PT, R71.reuse, R3.reuse, RZ ;  /* 0x0000000347d47210 */ /* 0x0c0fe40007f9e0ff */
[-C--:B------:R-:W-:Y:S02]  /*b300*/  LEA.HI.X.SX32 R217, R70, R2.reuse, 0x1, P1 ;  /* 0x0000000246d97211 */ /* 0x080fe400008f0eff */
[----:B------:R-:W-:Y:S02]  /*b310*/  LEA.HI.X.SX32 R213, R71, R2, 0x1, P4 ;  /* 0x0000000247d57211 */ /* 0x000fe400020f0eff */
[----:B------:R-:W-:Y:S02]  /*b320*/  IADD3 R208, P4, PT, R68, R3, RZ ;  /* 0x0000000344d07210 */ /* 0x000fe40007f9e0ff */
[----:B------:R-:W-:-:S02]  /*b330*/  F2FP.SATFINITE.E5M2.F32.PACK_AB_MERGE_C R245, R17, R16, RZ ;  /* 0x0000001011f5723e */ /* 0x000fc400048060ff */
[----:B------:R-:W-:Y:S02]  /*b340*/  LEA.HI.X.SX32 R209, R68, R2, 0x1, P4 ;  /* 0x0000000244d17211 */ /* 0x000fe400020f0eff */
[----:B------:R-:W-:Y:S02]  /*b350*/  IADD3 R204, P4, PT, R69, R3, RZ ;  /* 0x0000000345cc7210 */ /* 0x000fe40007f9e0ff */
[----:B------:R-:W-:Y:S02]  /*b360*/  F2FP.SATFINITE.E5M2.F32.PACK_AB_MERGE_C R244, R11, R10, RZ ;  /* 0x0000000a0bf4723e */ /* 0x000fe400048060ff */
[----:B------:R-:W-:Y:S02]  /*b370*/  LEA.HI.X.SX32 R205, R69, R2, 0x1, P4 ;  /* 0x0000000245cd7211 */ /* 0x000fe400020f0eff */
[----:B------:R-:W-:Y:S01]  /*b380*/  ISETP.LT.AND P1, PT, R86, UR4, !P0 ;  /* 0x0000000456007c0c */ /* 0x000fe2000c721270 */
[----:B------:R-:W0:Y:S01]  /*b390*/  LDCU UR4, c[0x0][0x39c] ;  /* 0x00007380ff0477ac */ /* 0x000e220008000800 */
[----:B------:R-:W-:-:S02]  /*b3a0*/  F2FP.SATFINITE.E5M2.F32.PACK_AB_MERGE_C R238, R23, R22, RZ ;  /* 0x0000001617ee723e */ /* 0x000fc400048060ff */
[----:B------:R-:W-:Y:S02]  /*b3b0*/  F2FP.SATFINITE.E5M2.F32.PACK_AB_MERGE_C R239, R25, R24, RZ ;  /* 0x0000001819ef723e */ /* 0x000fe400048060ff */
[----:B------:R-:W-:Y:S02]  /*b3c0*/  F2FP.SATFINITE.E5M2.F32.PACK_AB_MERGE_C R240, R27, R26, RZ ;  /* 0x0000001a1bf0723e */ /* 0x000fe400048060ff */
[----:B------:R-:W-:Y:S02]  /*b3d0*/  F2FP.SATFINITE.E5M2.F32.PACK_AB_MERGE_C R242, R29, R28, RZ ;  /* 0x0000001c1df2723e */ /* 0x000fe400048060ff */
[----:B------:R-:W-:Y:S02]  /*b3e0*/  F2FP.SATFINITE.E5M2.F32.PACK_AB_MERGE_C R243, R31, R30, RZ ;  /* 0x0000001e1ff3723e */ /* 0x000fe400048060ff */
[----:B------:R-:W-:Y:S02]  /*b3f0*/  F2FP.SATFINITE.E5M2.F32.PACK_AB_MERGE_C R248, R33, R32, RZ ;  /* 0x0000002021f8723e */ /* 0x000fe400048060ff */
[----:B------:R-:W-:-:S02]  /*b400*/  F2FP.SATFINITE.E5M2.F32.PACK_AB_MERGE_C R251, R35, R34, RZ ;  /* 0x0000002223fb723e */ /* 0x000fc400048060ff */
[----:B------:R-:W-:Y:S02]  /*b410*/  F2FP.SATFINITE.E5M2.F32.PACK_AB_MERGE_C R250, R37, R36, RZ ;  /* 0x0000002425fa723e */ /* 0x000fe400048060ff */
[----:B------:R-:W-:Y:S02]  /*b420*/  F2FP.SATFINITE.E5M2.F32.PACK_AB_MERGE_C R249, R39, R38, RZ ;  /* 0x0000002627f9723e */ /* 0x000fe400048060ff */
[----:B------:R-:W-:Y:S02]  /*b430*/  F2FP.SATFINITE.E5M2.F32.PACK_AB_MERGE_C R241, R41, R40, RZ ;  /* 0x0000002829f1723e */ /* 0x000fe400048060ff */
[----:B------:R-:W-:Y:S01]  /*b440*/  F2FP.SATFINITE.E5M2.F32.PACK_AB_MERGE_C R237, R43, R42, RZ ;  /* 0x0000002a2bed723e */ /* 0x000fe200048060ff */
[----:B--2---:R1:W-:Y:S04]  /*b450*/  STL.64 [R1+0x1c8], R234 ;  /* 0x0001c8ea01007387 */ /* 0x0043e80000100a00 */
[----:B------:R2:W-:Y:S04]  /*b460*/  STL [R1+0x134], R233 ;  /* 0x000134e901007387 */ /* 0x0005e80000100800 */
[----:B------:R0:W-:Y:S04]  /*b470*/  STL.64 [R1+0x178], R230 ;  /* 0x000178e601007387 */ /* 0x0001e80000100a00 */
[----:B------:R3:W-:Y:S01]  /*b480*/  STL [R1+0x130], R229 ;  /* 0x000130e501007387 */ /* 0x0007e20000100800 */
[----:B-1----:R-:W-:Y:S01]  /*b490*/  IMAD.MOV.U32 R234, RZ, RZ, R88 ;  /* 0x000000ffffea7224 */ /* 0x002fe200078e0058 */
[----:B--2---:R-:W-:Y:S01]  /*b4a0*/  F2FP.SATFINITE.E5M2.F32.PACK_AB_MERGE_C R233, R45, R44, RZ ;  /* 0x0000002c2de9723e */ /* 0x004fe200048060ff */
[----:B------:R-:W-:Y:S01]  /*b4b0*/  IMAD.MOV.U32 R235, RZ, RZ, R89 ;  /* 0x000000ffffeb7224 */ /* 0x000fe200078e0059 */
[----:B------:R1:W-:Y:S04]  /*b4c0*/  STL.64 [R1+0x188], R226 ;  /* 0x000188e201007387 */ /* 0x0003e80000100a00 */
[----:B------:R2:W-:Y:S01]  /*b4d0*/  STL [R1+0x12c], R225 ;  /* 0x00012ce101007387 */ /* 0x0005e20000100800 */
[----:B0-----:R-:W-:-:S02]  /*b4e0*/  F2FP.SATFINITE.E5M2.F32.PACK_AB_MERGE_C R230, R19, R18, RZ ;  /* 0x0000001213e6723e */ /* 0x001fc400048060ff */
[----:B------:R-:W-:Y:S01]  /*b4f0*/  F2FP.SATFINITE.E5M2.F32.PACK_AB_MERGE_C R231, R21, R20, RZ ;  /* 0x0000001415e7723e */ /* 0x000fe200048060ff */
[----:B------:R-:W-:Y:S01]  /*b500*/  STL.64 [R1+0x190], R222 ;  /* 0x000190de01007387 */ /* 0x000fe20000100a00 */
[----:B---3--:R-:W-:-:S03]  /*b510*/  F2FP.SATFINITE.E5M2.F32.PACK_AB_MERGE_C R229, R47, R46, RZ ;  /* 0x0000002e2fe5723e */ /* 0x008fc600048060ff */
[----:B------:R0:W-:Y:S01]  /*b520*/  STL [R1+0x128], R221 ;  /* 0x000128dd01007387 */ /* 0x0001e20000100800 */
[----:B-1----:R-:W-:Y:S02]  /*b530*/  F2FP.SATFINITE.E5M2.F32.PACK_AB_MERGE_C R226, R13, R12, RZ ;  /* 0x0000000c0de2723e */ /* 0x002fe400048060ff */
[----:B------:R-:W-:Y:S01]  /*b540*/  F2FP.SATFINITE.E5M2.F32.PACK_AB_MERGE_C R227, R15, R14, RZ ;  /* 0x0000000e0fe3723e */ /* 0x000fe200048060ff */
[----:B------:R1:W-:Y:S01]  /*b550*/  STL.64 [R1+0x198], R216 ;  /* 0x000198d801007387 */ /* 0x0003e20000100a00 */
[----:B--2---:R-:W-:-:S03]  /*b560*/  F2FP.SATFINITE.E5M2.F32.PACK_AB_MERGE_C R225, R49, R48, RZ ;  /* 0x0000003031e1723e */ /* 0x004fc600048060ff */
[----:B------:R-:W-:Y:S01]  /*b570*/  STL [R1+0x124], R213 ;  /* 0x000124d501007387 */ /* 0x000fe20000100800 */
[----:B0-----:R-:W-:-:S03]  /*b580*/  F2FP.SATFINITE.E5M2.F32.PACK_AB_MERGE_C R221, R51, R50, RZ ;  /* 0x0000003233dd723e */ /* 0x001fc600048060ff */
[----:B------:R0:W-:Y:S01]  /*b590*/  STL.64 [R1+0x1a0], R208 ;  /* 0x0001a0d001007387 */ /* 0x0001e20000100a00 */
[----:B-1----:R-:W-:Y:S01]  /*b5a0*/  F2FP.SATFINITE.E5M2.F32.PACK_AB_MERGE_C R216, R5, R4, RZ ;  /* 0x0000000405d8723e */ /* 0x002fe200048060ff */
[----:B------:R-:W-:Y:S02]  /*b5b0*/  VIADD R4, R69, UR5 ;  /* 0x0000000545047c36 */ /* 0x000fe40008000000 */
[----:B------:R1:W-:Y:S01]  /*b5c0*/  STL [R1+0x120], R205 ;  /* 0x000120cd01007387 */ /* 0x0003e20000100800 */
[----:B------:R-:W-:Y:S01]  /*b5d0*/  F2FP.SATFINITE.E5M2.F32.PACK_AB_MERGE_C R217, R7, R6, RZ ;  /* 0x0000000607d9723e */ /* 0x000fe200048060ff */
[C---:B------:R-:W-:Y:S01]  /*b5e0*/  VIADD R5, R4.reuse, UR5 ;  /* 0x0000000504057c36 */ /* 0x040fe20008000000 */
[----:B------:R-:W-:Y:S01]  /*b5f0*/  IADD3 R200, P4, PT, R4, R3, RZ ;  /* 0x0000000304c87210 */ /* 0x000fe20007f9e0ff */
[----:B------:R-:W-:Y:S01]  /*b600*/  STL.64 [R1+0x1b8], R226 ;  /* 0x0001b8e201007387 */ /* 0x000fe20000100a00 */
[----:B0-----:R-:W-:Y:S01]  /*b610*/  IMAD.MOV.U32 R208, RZ, RZ, R87 ;  /* 0x000000ffffd07224 */ /* 0x001fe200078e0057 */
[----:B------:R-:W-:-:S02]  /*b620*/  F2FP.SATFINITE.E5M2.F32.PACK_AB_MERGE_C R209, R9, R8, RZ ;  /* 0x0000000809d1723e */ /* 0x000fc400048060ff */
[----:B------:R-:W-:Y:S01]  /*b630*/  LEA.HI.X.SX32 R201, R4, R2, 0x1, P4 ;  /* 0x0000000204c97211 */ /* 0x000fe200020f0eff */
[C---:B------:R-:W-:Y:S01]  /*b640*/  VIADD R4, R5.reuse, UR5 ;  /* 0x0000000505047c36 */ /* 0x040fe20008000000 */
[-C--:B------:R-:W-:Y:S01]  /*b650*/  IADD3 R196, P4, PT, R5, R3.reuse, RZ ;  /* 0x0000000305c47210 */ /* 0x080fe20007f9e0ff */
[----:B------:R-:W0:Y:S01]  /*b660*/  LDTM.x64 R68, tmem[UR12+0x80] ;  /* 0x0000800c004479ee */ /* 0x000e220008340000 */
[----:B------:R-:W-:Y:S01]  /*b670*/  F2FP.SATFINITE.E5M2.F32.PACK_AB_MERGE_C R213, R53, R52, RZ ;  /* 0x0000003435d5723e */ /* 0x000fe200048060ff */
[----:B------:R-:W-:Y:S01]  /*b680*/  STL.64 [R1+0x1a8], R200 ;  /* 0x0001a8c801007387 */ /* 0x000fe20000100a00 */
[----:B------:R-:W-:Y:S01]  /*b690*/  LEA.HI.X.SX32 R197, R5, R2, 0x1, P4 ;  /* 0x0000000205c57211 */ /* 0x000fe200020f0eff */
[C---:B------:R-:W-:Y:S01]  /*b6a0*/  VIADD R5, R4.reuse, UR5 ;  /* 0x0000000504057c36 */ /* 0x040fe20008000000 */
[----:B------:R-:W-:Y:S01]  /*b6b0*/  IADD3 R198, P4, PT, R4, R3, RZ ;  /* 0x0000000304c67210 */ /* 0x000fe20007f9e0ff */
[----:B------:R-:W-:Y:S01]  /*b6c0*/  STL [R1+0x1b0], R245 ;  /* 0x0001b0f501007387 */ /* 0x000fe20000100800 */
[----:B-1----:R-:W-:-:S02]  /*b6d0*/  F2FP.SATFINITE.E5M2.F32.PACK_AB_MERGE_C R205, R55, R54, RZ ;  /* 0x0000003637cd723e */ /* 0x002fc400048060ff */
[-C--:B------:R-:W-:Y:S01]  /*b6e0*/  LEA.HI.X.SX32 R199, R4, R2.reuse, 0x1, P4 ;  /* 0x0000000204c77211 */ /* 0x080fe200020f0eff */
[C---:B------:R-:W-:Y:S01]  /*b6f0*/  VIADD R4, R5.reuse, UR5 ;  /* 0x0000000505047c36 */ /* 0x040fe20008000000 */
[CC--:B------:R-:W-:Y:S01]  /*b700*/  IADD3 R202, P4, PT, R5.reuse, R3.reuse, RZ ;  /* 0x0000000305ca7210 */ /* 0x0c0fe20007f9e0ff */
[----:B------:R-:W-:Y:S03]  /*b710*/  STL [R1+0x1c0], R244 ;  /* 0x0001c0f401007387 */ /* 0x000fe60000100800 */
[-C--:B------:R-:W-:Y:S01]  /*b720*/  LEA.HI.X.SX32 R203, R5, R2.reuse, 0x1, P4 ;  /* 0x0000000205cb7211 */ /* 0x080fe200020f0eff */
[C---:B------:R-:W-:Y:S01]  /*b730*/  VIADD R5, R4.reuse, UR5 ;  /* 0x0000000504057c36 */ /* 0x040fe20008000000 */
[CC--:B------:R-:W-:Y:S01]  /*b740*/  IADD3 R206, P4, PT, R4.reuse, R3.reuse, RZ ;  /* 0x0000000304ce7210 */ /* 0x0c0fe20007f9e0ff */
[----:B------:R1:W-:Y:S03]  /*b750*/  STL [R1+0x11c], R197 ;  /* 0x00011cc501007387 */ /* 0x0003e60000100800 */
[-C--:B------:R-:W-:Y:S01]  /*b760*/  LEA.HI.X.SX32 R207, R4, R2.reuse, 0x1, P4 ;  /* 0x0000000204cf7211 */ /* 0x080fe200020f0eff */
[C---:B------:R-:W-:Y:S01]  /*b770*/  VIADD R4, R5.reuse, UR5 ;  /* 0x0000000505047c36 */ /* 0x040fe20008000000 */
[CC--:B------:R-:W-:Y:S01]  /*b780*/  IADD3 R210, P4, PT, R5.reuse, R3.reuse, RZ ;  /* 0x0000000305d27210 */ /* 0x0c0fe20007f9e0ff */
[----:B------:R2:W-:Y:S02]  /*b790*/  STL [R1+0x118], R203 ;  /* 0x000118cb01007387 */ /* 0x0005e40000100800 */
[C---:B------:R-:W-:Y:S01]  /*b7a0*/  VIADD R252, R4.reuse, UR5 ;  /* 0x0000000504fc7c36 */ /* 0x040fe20008000000 */
[----:B------:R-:W-:Y:S01]  /*b7b0*/  LEA.HI.X.SX32 R211, R5, R2, 0x1, P4 ;  /* 0x0000000205d37211 */ /* 0x000fe200020f0eff */
[----:B------:R3:W-:Y:S01]  /*b7c0*/  STL [R1+0x114], R207 ;  /* 0x000114cf01007387 */ /* 0x0007e20000100800 */
[----:B------:R-:W-:-:S02]  /*b7d0*/  IADD3 R214, P4, PT, R4, R3, RZ ;  /* 0x0000000304d67210 */ /* 0x000fc40007f9e0ff */
[----:B------:R-:W-:Y:S02]  /*b7e0*/  F2FP.SATFINITE.E5M2.F32.PACK_AB_MERGE_C R5, R65, R64, RZ ;  /* 0x000000404105723e */ /* 0x000fe400048060ff */
[----:B------:R-:W-:Y:S02]  /*b7f0*/  LEA.HI.X.SX32 R215, R4, R2, 0x1, P4 ;  /* 0x0000000204d77211 */ /* 0x000fe400020f0eff */
[C---:B------:R-:W-:Y:S02]  /*b800*/  IADD3 R218, P4, PT, R252.reuse, R3, RZ ;  /* 0x00000003fcda7210 */ /* 0x040fe40007f9e0ff */
[----:B------:R-:W-:Y:S02]  /*b810*/  F2FP.SATFINITE.E5M2.F32.PACK_AB_MERGE_C R4, R67, R66, RZ ;  /* 0x000000424304723e */ /* 0x000fe400048060ff */
[----:B------:R-:W-:Y:S02]  /*b820*/  LEA.HI.X.SX32 R219, R252, R2, 0x1, P4 ;  /* 0x00000002fcdb7211 */ /* 0x000fe400020f0eff */
[----:B------:R-:W-:-:S02]  /*b830*/  ISETP.LT.AND P4, PT, R0, UR11, !P0 ;  /* 0x0000000b00007c0c */ /* 0x000fc4000c781270 */
[----:B-1----:R-:W-:Y:S01]  /*b840*/  F2FP.SATFINITE.E5M2.F32.PACK_AB_MERGE_C R197, R57, R56, RZ ;  /* 0x0000003839c5723e */ /* 0x002fe200048060ff */
[----:B------:R1:W-:Y:S01]  /*b850*/  STL [R1+0x110], R219 ;  /* 0x000110db01007387 */ /* 0x0003e20000100800 */
[----:B--2---:R-:W-:Y:S02]  /*b860*/  F2FP.SATFINITE.E5M2.F32.PACK_AB_MERGE_C R203, R59, R58, RZ ;  /* 0x0000003a3bcb723e */ /* 0x004fe400048060ff */
[----:B---3--:R-:W-:Y:S01]  /*b870*/  F2FP.SATFINITE.E5M2.F32.PACK_AB_MERGE_C R207, R61, R60, RZ ;  /* 0x0000003c3dcf723e */ /* 0x008fe200048060ff */
[----:B------:R-:W2:Y:S04]  /*b880*/  LDL.LU.64 R244, [R1+0xf8] ;  /* 0x0000f80001f47983 */ /* 0x000ea80000300a00 */
[----:B------:R-:W-:Y:S01]  /*b890*/  STL [R1+0x10c], R5 ;  /* 0x00010c0501007387 */ /* 0x000fe20000100800 */
[----:B-1----:R-:W-:-:S03]  /*b8a0*/  F2FP.SATFINITE.E5M2.F32.PACK_AB_MERGE_C R219, R63, R62, RZ ;  /* 0x0000003e3fdb723e */ /* 0x002fc600048060ff */
[----:B------:R-:W3:Y:S04]  /*b8b0*/  LDL.LU.64 R222, [R1+0xf0] ;  /* 0x0000f00001de7983 */ /* 0x000ee80000300a00 */
[----:B------:R1:W-:Y:S01]  /*b8c0*/  STL [R1+0x108], R4 ;  /* 0x0001080401007387 */ /* 0x0003e20000100800 */
[----:B------:R-:W-:Y:S01]  /*b8d0*/  VIADD R252, R252, UR5 ;  /* 0x00000005fcfc7c36 */ /* 0x000fe20008000000 */
[----:B------:R-:W-:Y:S02]  /*b8e0*/  PRMT R200, R216, 0x9910, RZ ;  /* 0x00009910d8c87816 */ /* 0x000fe400000000ff */
[----:B------:R-:W2:Y:S01]  /*b8f0*/  LDL.LU.64 R226, [R1+0xe8] ;  /* 0x0000e80001e27983 */ /* 0x000ea20000300a00 */
[----:B-1----:R-:W1:Y:S01]  /*b900*/  LDTM.x64 R4, tmem[UR12+0xc0] ;  /* 0x0000c00c000479ee */ /* 0x002e620008340000 */
[----:B------:R-:W-:-:S02]  /*b910*/  NOP ;  /* 0x0000000000007918 */ /* 0x000fc40000000000 */
[----:B------:R0:W-:Y:S02]  /*b920*/  @P4 STG.E.U8 desc[UR18][R246.64], R216 ;  /* 0x000000d8f6004986 */ /* 0x0001e4000c101112 */
[----:B0-----:R-:W-:-:S05]  /*b930*/  VIADD R246, R0, 0x6 ;  /* 0x0000000600f67836 */ /* 0x001fca0000000000 */
[----:B------:R-:W-:Y:S01]  /*b940*/  ISETP.LT.AND P4, PT, R246, UR4, !P0 ;  /* 0x00000004f6007c0c */ /* 0x000fe2000c781270 */
[----:B------:R-:W0:Y:S01]  /*b950*/  LDCU UR4, c[0x0][0x39c] ;  /* 0x00007380ff0477ac */ /* 0x000e220008000800 */
[----:B------:R-:W-:-:S04]  /*b960*/  IADD3 R246, P5, PT, R252, R3, RZ ;  /* 0x00000003fcf67210 */ /* 0x000fc80007fbe0ff */
[----:B------:R-:W-:Y:S02]  /*b970*/  LEA.HI.X.SX32 R247, R252, R2, 0x1, P5 ;  /* 0x00000002fcf77211 */ /* 0x000fe400028f0eff */
[----:B------:R-:W-:Y:S02]  /*b980*/  ISETP.NE.AND P5, PT, R208, RZ, PT ;  /* 0x000000ffd000720c */ /* 0x000fe40003fa5270 */
[----:B------:R-:W-:Y:S02]  /*b990*/  SHF.R.S32.HI R208, RZ, 0x8, R200 ;  /* 0x00000008ffd07819 */ /* 0x000fe400000114c8 */
[----:B------:R-:W2:Y:S04]  /*b9a0*/  LDL.LU.64 R200, [R1+0xe0] ;  /* 0x0000e00001c87983 */ /* 0x000ea80000300a00 */
[----:B------:R0:W-:Y:S04]  /*b9b0*/  @P6 STG.E.U8 desc[UR18][R234.64], R208 ;  /* 0x000000d0ea006986 */ /* 0x0001e8000c101112 */
[----:B0-----:R-:W2:Y:S01]  /*b9c0*/  LDL.LU.64 R234, [R1+0x1c8] ;  /* 0x0001c80001ea7983 */ /* 0x001ea20000300a00 */
[----:B------:R-:W-:-:S05]  /*b9d0*/  VIADD R208, R0, 0x7 ;  /* 0x0000000700d07836 */ /* 0x000fca0000000000 */
[----:B------:R-:W-:Y:S01]  /*b9e0*/  ISETP.LT.AND P6, PT, R208, UR4, !P0 ;  /* 0x00000004d0007c0c */ /* 0x000fe2000c7c1270 */
[----:B------:R-:W0:Y:S01]  /*b9f0*/  LDCU UR4, c[0x0][0x39c] ;  /* 0x00007380ff0477ac */ /* 0x000e220008000800 */
[----:B------:R-:W-:Y:S01]  /*ba00*/  VIADD R208, R0, 0x8 ;  /* 0x0000000800d07836 */ /* 0x000fe20000000000 */
[----:B--2---:R2:W-:Y:S04]  /*ba10*/  @P3 STG.E.U8 desc[UR18][R234.64], R217 ;  /* 0x000000d9ea003986 */ /* 0x0045e8000c101112 */
[----:B0-----:R-:W-:Y:S01]  /*ba20*/  ISETP.LT.AND P3, PT, R208, UR4, !P0 ;  /* 0x00000004d0007c0c */ /* 0x001fe2000c761270 */
[----:B------:R-:W0:Y:S01]  /*ba30*/  LDCU UR4, c[0x0][0x39c] ;  /* 0x00007380ff0477ac */ /* 0x000e220008000800 */
[----:B------:R-:W-:-:S04]  /*ba40*/  PRMT R208, R217, 0x9910, RZ ;  /* 0x00009910d9d07816 */ /* 0x000fc800000000ff */
[----:B------:R-:W-:Y:S01]  /*ba50*/  SHF.R.S32.HI R208, RZ, 0x8, R208 ;  /* 0x00000008ffd07819 */ /* 0x000fe200000114d0 */
[----:B--2---:R-:W2:Y:S04]  /*ba60*/  LDL.LU.64 R234, [R1+0xd8] ;  /* 0x0000d80001ea7983 */ /* 0x004ea80000300a00 */
[----:B------:R-:W2:Y:S04]  /*ba70*/  LDL.LU.64 R216, [R1+0xd0] ;  /* 0x0000d00001d87983 */ /* 0x000ea80000300a00 */
[----:B------:R0:W-:Y:S04]  /*ba80*/  @P5 STG.E.U8 desc[UR18][R244.64], R208 ;  /* 0x000000d0f4005986 */ /* 0x0001e8000c101112 */
[----:B0-----:R-:W2:Y:S01]  /*ba90*/  LDL.LU R244, [R1+0x1c0] ;  /* 0x0001c00001f47983 */ /* 0x001ea20000300800 */
[----:B------:R-:W-:-:S05]  /*baa0*/  VIADD R208, R0, 0x9 ;  /* 0x0000000900d07836 */ /* 0x000fca0000000000 */
[----:B------:R-:W-:Y:S01]  /*bab0*/  ISETP.LT.AND P5, PT, R208, UR4, !P0 ;  /* 0x00000004d0007c0c */ /* 0x000fe2000c7a1270 */
[----:B------:R-:W0:Y:S01]  /*bac0*/  LDCU UR4, c[0x0][0x39c] ;  /* 0x00007380ff0477ac */ /* 0x000e220008000800 */
[----:B------:R-:W-:Y:S01]  /*bad0*/  VIADD R208, R0, 0xa ;  /* 0x0000000a00d07836 */ /* 0x000fe20000000000 */
[----:B---3--:R3:W-:Y:S04]  /*bae0*/  @P2 STG.E.U8 desc[UR18][R222.64], R209 ;  /* 0x000000d1de002986 */ /* 0x0087e8000c101112 */
[----:B---3--:R-:W3:Y:S01]  /*baf0*/  LDL.LU.64 R222, [R1+0xc8] ;  /* 0x0000c80001de7983 */ /* 0x008ee20000300a00 */
[----:B0-----:R-:W-:Y:S01]  /*bb00*/  ISETP.LT.AND P2, PT, R208, UR4, !P0 ;  /* 0x00000004d0007c0c */ /* 0x001fe2000c741270 */
[----:B------:R-:W0:Y:S01]  /*bb10*/  LDCU UR4, c[0x0][0x39c] ;  /* 0x00007380ff0477ac */ /* 0x000e220008000800 */
[----:B------:R-:W-:-:S04]  /*bb20*/  PRMT R208, R209, 0x9910, RZ ;  /* 0x00009910d1d07816 */ /* 0x000fc800000000ff */
[----:B------:R-:W-:-:S05]  /*bb30*/  SHF.R.S32.HI R208, RZ, 0x8, R208 ;  /* 0x00000008ffd07819 */ /* 0x000fca00000114d0 */
[----:B------:R0:W-:Y:S04]  /*bb40*/  @P1 STG.E.U8 desc[UR18][R226.64], R208 ;  /* 0x000000d0e2001986 */ /* 0x0001e8000c101112 */
[----:B0-----:R-:W3:Y:S01]  /*bb50*/  LDL.LU.64 R226, [R1+0x1b8] ;  /* 0x0001b80001e27983 */ /* 0x001ee20000300a00 */
[----:B------:R-:W-:-:S03]  /*bb60*/  VIADD R245, R0, 0xb ;  /* 0x0000000b00f57836 */ /* 0x000fc60000000000 */
[----:B------:R-:W4:Y:S02]  /*bb70*/  LDL.LU.64 R208, [R1+0xc0] ;  /* 0x0000c00001d07983 */ /* 0x000f240000300a00 */
[----:B------:R-:W-:Y:S01]  /*bb80*/  ISETP.LT.AND P1, PT, R245, UR4, !P0 ;  /* 0x00000004f5007c0c */ /* 0x000fe2000c721270 */
[----:B------:R-:W0:Y:S01]  /*bb90*/  LDCU UR4, c[0x0][0x39c] ;  /* 0x00007380ff0477ac */ /* 0x000e220008000800 */
[----:B--2---:R2:W-:Y:S02]  /*bba0*/  @P4 STG.E.U8 desc[UR18][R200.64], R244 ;  /* 0x000000f4c8004986 */ /* 0x0045e4000c101112 */
[----:B--2---:R-:W-:-:S05]  /*bbb0*/  VIADD R200, R0, 0xc ;  /* 0x0000000c00c87836 */ /* 0x004fca0000000000 */
[----:B0-----:R-:W-:Y:S01]  /*bbc0*/  ISETP.LT.AND P4, PT, R200, UR4, !P0 ;  /* 0x00000004c8007c0c */ /* 0x001fe2000c781270 */
[----:B------:R-:W0:Y:S01]  /*bbd0*/  LDCU UR4, c[0x0][0x39c] ;  /* 0x00007380ff0477ac */ /* 0x000e220008000800 */
[----:B------:R-:W-:Y:S02]  /*bbe0*/  PRMT R200, R244, 0x9910, RZ ;  /* 0x00009910f4c87816 */ /* 0x000fe400000000ff */
[----:B------:R-:W2:Y:S02]  /*bbf0*/  LDL.LU.64 R244, [R1+0xb8] ;  /* 0x0000b80001f47983 */ /* 0x000ea40000300a00 */
[----:B------:R-:W-:-:S05]  /*bc00*/  SHF.R.S32.HI R200, RZ, 0x8, R200 ;  /* 0x00000008ffc87819 */ /* 0x000fca00000114c8 */
[----:B------:R0:W-:Y:S02]  /*bc10*/  @P6 STG.E.U8 desc[UR18][R234.64], R200 ;  /* 0x000000c8ea006986 */ /* 0x0001e4000c101112 */
[----:B0-----:R-:W-:Y:S02]  /*bc20*/  VIADD R200, R0, 0xd ;  /* 0x0000000d00c87836 */ /* 0x001fe40000000000 */
[----:B------:R-:W5:Y:S03]  /*bc30*/  LDL.LU.64 R234, [R1+0xb0] ;  /* 0x0000b00001ea7983 */ /* 0x000f660000300a00 */
        /* <DEDUP_REMOVED lines=9> */
[----:B------:R0:W-:Y:S02]  /*bcd0*/  @P5 STG.E.U8 desc[UR18][R222.64], R200 ;  /* 0x000000c8de005986 */ /* 0x0001e4000c101112 */
[----:B0-----:R-:W-:Y:S02]  /*bce0*/  VIADD R200, R0, 0xf ;  /* 0x0000000f00c87836 */ /* 0x001fe40000000000 */
[----:B------:R-:W3:Y:S03]  /*bcf0*/  LDL.LU.64 R222, [R1+0xa0] ;  /* 0x0000a00001de7983 */ /* 0x000ee60000300a00 */
[----:B------:R-:W-:Y:S01]  /*bd00*/  ISETP.LT.AND P5, PT, R200, UR4, !P0 ;  /* 0x00000004c8007c0c */ /* 0x000fe2000c7a1270 */
[----:B------:R-:W0:Y:S01]  /*bd10*/  LDCU UR4, c[0x0][0x39c] ;  /* 0x00007380ff0477ac */ /* 0x000e220008000800 */
[----:B----4-:R4:W-:Y:S01]  /*bd20*/  @P2 STG.E.U8 desc[UR18][R208.64], R227 ;  /* 0x000000e3d0002986 */ /* 0x0109e2000c101112 */
[----:B------:R-:W-:Y:S01]  /*bd30*/  VIADD R200, R0, 0x10 ;  /* 0x0000001000c87836 */ /* 0x000fe20000000000 */
[----:B----4-:R-:W-:-:S04]  /*bd40*/  PRMT R208, R227, 0x9910, RZ ;  /* 0x00009910e3d07816 */ /* 0x010fc800000000ff */
[----:B------:R-:W-:Y:S02]  /*bd50*/  SHF.R.S32.HI R209, RZ, 0x8, R208 ;  /* 0x00000008ffd17819 */ /* 0x000fe400000114d0 */
[----:B0-----:R-:W-:Y:S01]  /*bd60*/  ISETP.LT.AND P2, PT, R200, UR4, !P0 ;  /* 0x00000004c8007c0c */ /* 0x001fe2000c741270 */
[----:B------:R-:W0:Y:S01]  /*bd70*/  LDCU UR4, c[0x0][0x39c] ;  /* 0x00007380ff0477ac */ /* 0x000e220008000800 */
[----:B------:R-:W4:Y:S04]  /*bd80*/  LDL.LU.64 R200, [R1+0x98] ;  /* 0x0000980001c87983 */ /* 0x000f280000300a00 */
[----:B------:R-:W3:Y:S04]  /*bd90*/  LDL.LU.64 R226, [R1+0x90] ;  /* 0x0000900001e27983 */ /* 0x000ee80000300a00 */
[----:B--2---:R2:W-:Y:S04]  /*bda0*/  @P1 STG.E.U8 desc[UR18][R244.64], R209 ;  /* 0x000000d1f4001986 */ /* 0x0045e8000c101112 */
[----:B--2---:R-:W5:Y:S01]  /*bdb0*/  LDL.LU R245, [R1+0x1b0] ;  /* 0x0001b00001f57983 */ /* 0x004f620000300800 */
[----:B------:R-:W-:-:S05]  /*bdc0*/  VIADD R208, R0, 0x11 ;  /* 0x0000001100d07836 */ /* 0x000fca0000000000 */
[----:B0-----:R-:W-:Y:S01]  /*bdd0*/  ISETP.LT.AND P1, PT, R208, UR4, !P0 ;  /* 0x00000004d0007c0c */ /* 0x001fe2000c721270 */
[----:B------:R-:W0:Y:S01]  /*bde0*/  LDCU UR4, c[0x0][0x39c] ;  /* 0x00007380ff0477ac */ /* 0x000e220008000800 */
[----:B------:R-:W-:Y:S01]  /*bdf0*/  VIADD R208, R0, 0x12 ;  /* 0x0000001200d07836 */ /* 0x000fe20000000000 */
[----:B-----5:R2:W-:Y:S04]  /*be00*/  @P4 STG.E.U8 desc[UR18][R234.64], R245 ;  /* 0x000000f5ea004986 */ /* 0x0205e8000c101112 */
[----:B0-----:R-:W-:Y:S01]  /*be10*/  ISETP.LT.AND P4, PT, R208, UR4, !P0 ;  /* 0x00000004d0007c0c */ /* 0x001fe2000c781270 */
[----:B------:R-:W0:Y:S01]  /*be20*/  LDCU UR4, c[0x0][0x39c] ;  /* 0x00007380ff0477ac */ /* 0x000e220008000800 */
[----:B------:R-:W-:Y:S01]  /*be30*/  PRMT R208, R245, 0x9910, RZ ;  /* 0x00009910f5d07816 */ /* 0x000fe200000000ff */
[----:B--2---:R-:W2:Y:S04]  /*be40*/  LDL.LU.64 R234, [R1+0x88] ;  /* 0x0000880001ea7983 */ /* 0x004ea80000300a00 */
[----:B------:R-:W5:Y:S01]  /*be50*/  LDL.LU.64 R244, [R1+0x80] ;  /* 0x0000800001f47983 */ /* 0x000f620000300a00 */
[----:B------:R-:W-:Y:S01]  /*be60*/  SHF.R.S32.HI R209, RZ, 0x8, R208 ;  /* 0x00000008ffd17819 */ /* 0x000fe200000114d0 */
[----:B------:R-:W-:-:S04]  /*be70*/  VIADD R208, R0, 0x13 ;  /* 0x0000001300d07836 */ /* 0x000fc80000000000 */
[----:B---3--:R3:W-:Y:S01]  /*be80*/  @P6 STG.E.U8 desc[UR18][R216.64], R209 ;  /* 0x000000d1d8006986 */ /* 0x0087e2000c101112 */
[----:B0-----:R-:W-:Y:S01]  /*be90*/  ISETP.LT.AND P6, PT, R208, UR4, !P0 ;  /* 0x00000004d0007c0c */ /* 0x001fe2000c7c1270 */
[----:B------:R-:W0:Y:S01]  /*bea0*/  LDCU UR4, c[0x0][0x39c] ;  /* 0x00007380ff0477ac */ /* 0x000e220008000800 */
[----:B------:R-:W-:Y:S01]  /*beb0*/  VIADD R208, R0, 0x14 ;  /* 0x0000001400d07836 */ /* 0x000fe20000000000 */
[----:B------:R0:W-:Y:S04]  /*bec0*/  @P3 STG.E.U8 desc[UR18][R222.64], R230 ;  /* 0x000000e6de003986 */ /* 0x0001e8000c101112 */
[----:B0-----:R-:W-:Y:S01]  /*bed0*/  ISETP.LT.AND P3, PT, R208, UR4, !P0 ;  /* 0x00000004d0007c0c */ /* 0x001fe2000c761270 */
[----:B------:R-:W0:Y:S01]  /*bee0*/  LDCU UR4, c[0x0][0x39c] ;  /* 0x00007380ff0477ac */ /* 0x000e220008000800 */
[----:B---3--:R-:W3:Y:S04]  /*bef0*/  LDL.LU.64 R208, [R1+0x78] ;  /* 0x0000780001d07983 */ /* 0x008ee80000300a00 */
[----:B------:R-:W3:Y:S01]  /*bf00*/  LDL.LU.64 R222, [R1+0x70] ;  /* 0x0000700001de7983 */ /* 0x000ee20000300a00 */
[----:B------:R-:W-:-:S04]  /*bf10*/  PRMT R216, R230, 0x9910, RZ ;  /* 0x00009910e6d87816 */ /* 0x000fc800000000ff */
[----:B------:R-:W-:Y:S01]  /*bf20*/  SHF.R.S32.HI R217, RZ, 0x8, R216 ;  /* 0x00000008ffd97819 */ /* 0x000fe200000114d8 */
[----:B------:R-:W-:-:S04]  /*bf30*/  VIADD R216, R0, 0x15 ;  /* 0x0000001500d87836 */ /* 0x000fc80000000000 */
[----:B----4-:R4:W-:Y:S01]  /*bf40*/  @P5 STG.E.U8 desc[UR18][R200.64], R217 ;  /* 0x000000d9c8005986 */ /* 0x0109e2000c101112 */
[----:B0-----:R-:W-:Y:S01]  /*bf50*/  ISETP.LT.AND P5, PT, R216, UR4, !P0 ;  /* 0x00000004d8007c0c */ /* 0x001fe2000c7a1270 */
[----:B------:R-:W0:Y:S02]  /*bf60*/  LDCU UR4, c[0x0][0x39c] ;  /* 0x00007380ff0477ac */ /* 0x000e240008000800 */
[----:B------:R1:W-:Y:S04]  /*bf70*/  @P2 STG.E.U8 desc[UR18][R226.64], R231 ;  /* 0x000000e7e2002986 */ /* 0x0003e8000c101112 */
[----:B----4-:R-:W4:Y:S04]  /*bf80*/  LDL.LU.64 R200, [R1+0x1a8] ;  /* 0x0001a80001c87983 */ /* 0x010f280000300a00 */
[----:B-1----:R-:W4:Y:S01]  /*bf90*/  LDL.LU.64 R226, [R1+0x68] ;  /* 0x0000680001e27983 */ /* 0x002f220000300a00 */
[----:B------:R-:W-:-:S05]  /*bfa0*/  VIADD R216, R0, 0x16 ;  /* 0x0000001600d87836 */ /* 0x000fca0000000000 */
[----:B0-----:R-:W-:Y:S01]  /*bfb0*/  ISETP.LT.AND P2, PT, R216, UR4, !P0 ;  /* 0x00000004d8007c0c */ /* 0x001fe2000c741270 */
[----:B------:R-:W0:Y:S01]  /*bfc0*/  LDCU UR4, c[0x0][0x39c] ;  /* 0x00007380ff0477ac */ /* 0x000e220008000800 */
[----:B------:R-:W-:Y:S02]  /*bfd0*/  PRMT R216, R231, 0x9910, RZ ;  /* 0x00009910e7d87816 */ /* 0x000fe400000000ff */
[----:B------:R-:W4:Y:S02]  /*bfe0*/  LDL.LU.64 R230, [R1+0x60] ;  /* 0x0000600001e67983 */ /* 0x000f240000300a00 */
[----:B------:R-:W-:Y:S01]  /*bff0*/  SHF.R.S32.HI R217, RZ, 0x8, R216 ;  /* 0x00000008ffd97819 */ /* 0x000fe200000114d8 */
[----:B------:R-:W-:-:S04]  /*c000*/  VIADD R216, R0, 0x17 ;  /* 0x0000001700d87836 */ /* 0x000fc80000000000 */
[----:B--2---:R-:W-:Y:S04]  /*c010*/  @P1 STG.E.U8 desc[UR18][R234.64], R217 ;  /* 0x000000d9ea001986 */ /* 0x004fe8000c101112 */
[----:B-----5:R1:W-:Y:S04]  /*c020*/  @P4 STG.E.U8 desc[UR18][R244.64], R238 ;  /* 0x000000eef4004986 */ /* 0x0203e8000c101112 */
[----:B-1----:R-:W2:Y:S01]  /*c030*/  LDL.LU.64 R244, [R1+0x58] ;  /* 0x0000580001f47983 */ /* 0x002ea20000300a00 */
[----:B0-----:R-:W-:Y:S01]  /*c040*/  ISETP.LT.AND P1, PT, R216, UR4, !P0 ;  /* 0x00000004d8007c0c */ /* 0x001fe2000c721270 */
[----:B------:R-:W0:Y:S01]  /*c050*/  LDCU UR4, c[0x0][0x39c] ;  /* 0x00007380ff0477ac */ /* 0x000e220008000800 */
[----:B------:R-:W-:Y:S01]  /*c060*/  VIADD R216, R0, 0x18 ;  /* 0x0000001800d87836 */ /* 0x000fe20000000000 */
[----:B------:R-:W5:Y:S04]  /*c070*/  LDL.LU.64 R234, [R1+0x50] ;  /* 0x0000500001ea7983 */ /* 0x000f680000300a00 */
[----:B0-----:R-:W-:Y:S01]  /*c080*/  ISETP.LT.AND P4, PT, R216, UR4, !P0 ;  /* 0x00000004d8007c0c */ /* 0x001fe2000c781270 */
[----:B------:R-:W0:Y:S01]  /*c090*/  LDCU UR4, c[0x0][0x39c] ;  /* 0x00007380ff0477ac */ /* 0x000e220008000800 */
[----:B------:R-:W-:-:S04]  /*c0a0*/  PRMT R216, R238, 0x9910, RZ ;  /* 0x00009910eed87816 */ /* 0x000fc800000000ff */
[----:B------:R-:W-:Y:S01]  /*c0b0*/  SHF.R.S32.HI R217, RZ, 0x8, R216 ;  /* 0x00000008ffd97819 */ /* 0x000fe200000114d8 */
[----:B------:R-:W-:-:S04]  /*c0c0*/  VIADD R216, R0, 0x19 ;  /* 0x0000001900d87836 */ /* 0x000fc80000000000 */
[----:B---3--:R1:W-:Y:S01]  /*c0d0*/  @P6 STG.E.U8 desc[UR18][R208.64], R217 ;  /* 0x000000d9d0006986 */ /* 0x0083e2000c101112 */
[----:B0-----:R-:W-:Y:S01]  /*c0e0*/  ISETP.LT.AND P6, PT, R216, UR4, !P0 ;  /* 0x00000004d8007c0c */ /* 0x001fe2000c7c1270 */
[----:B------:R-:W0:Y:S01]  /*c0f0*/  LDCU UR4, c[0x0][0x39c] ;  /* 0x00007380ff0477ac */ /* 0x000e220008000800 */
[----:B------:R-:W-:Y:S01]  /*c100*/  VIADD R216, R0, 0x1a ;  /* 0x0000001a00d87836 */ /* 0x000fe20000000000 */
[----:B------:R3:W-:Y:S04]  /*c110*/  @P3 STG.E.U8 desc[UR18][R222.64], R239 ;  /* 0x000000efde003986 */ /* 0x0007e8000c101112 */
[----:B-1----:R-:W5:Y:S01]  /*c120*/  LDL.LU.64 R208, [R1+0x1a0] ;  /* 0x0001a00001d07983 */ /* 0x002f620000300a00 */
[----:B0-----:R-:W-:Y:S01]  /*c130*/  ISETP.LT.AND P3, PT, R216, UR4, !P0 ;  /* 0x00000004d8007c0c */ /* 0x001fe2000c761270 */
[----:B------:R-:W0:Y:S02]  /*c140*/  LDCU UR4, c[0x0][0x39c] ;  /* 0x00007380ff0477ac */ /* 0x000e240008000800 */
[----:B------:R-:W5:Y:S01]  /*c150*/  LDL.LU.64 R216, [R1+0x48] ;  /* 0x0000480001d87983 */ /* 0x000f620000300a00 */
[----:B---3--:R-:W-:-:S03]  /*c160*/  PRMT R222, R239, 0x9910, RZ ;  /* 0x00009910efde7816 */ /* 0x008fc600000000ff */
[----:B------:R-:W3:Y:S01]  /*c170*/  LDL.LU.64 R238, [R1+0x40] ;  /* 0x0000400001ee7983 */ /* 0x000ee20000300a00 */
[----:B------:R-:W-:Y:S01]  /*c180*/  SHF.R.S32.HI R223, RZ, 0x8, R222 ;  /* 0x00000008ffdf7819 */ /* 0x000fe200000114de */
[----:B------:R-:W-:-:S04]  /*c190*/  VIADD R222, R0, 0x1b ;  /* 0x0000001b00de7836 */ /* 0x000fc80000000000 */
[----:B----4-:R1:W-:Y:S01]  /*c1a0*/  @P5 STG.E.U8 desc[UR18][R226.64], R223 ;  /* 0x000000dfe2005986 */ /* 0x0103e2000c101112 */
[----:B0-----:R-:W-:Y:S01]  /*c1b0*/  ISETP.LT.AND P5, PT, R222, UR4, !P0 ;  /* 0x00000004de007c0c */ /* 0x001fe2000c7a1270 */
[----:B------:R-:W0:Y:S01]  /*c1c0*/  LDCU UR4, c[0x0][0x39c] ;  /* 0x00007380ff0477ac */ /* 0x000e220008000800 */
[----:B------:R-:W-:Y:S01]  /*c1d0*/  VIADD R222, R0, 0x1c ;  /* 0x0000001c00de7836 */ /* 0x000fe20000000000 */
[----:B------:R-:W-:Y:S01]  /*c1e0*/  @P2 STG.E.U8 desc[UR18][R230.64], R240 ;  /* 0x000000f0e6002986 */ /* 0x000fe2000c101112 */
[----:B-1----:R-:W-:-:S03]  /*c1f0*/  PRMT R226, R240, 0x9910, RZ ;  /* 0x00009910f0e27816 */ /* 0x002fc600000000ff */
[----:B0-----:R-:W-:Y:S01]  /*c200*/  ISETP.LT.AND P2, PT, R222, UR4, !P0 ;  /* 0x00000004de007c0c */ /* 0x001fe2000c741270 */
[----:B------:R-:W0:Y:S01]  /*c210*/  LDCU UR4, c[0x0][0x39c] ;  /* 0x00007380ff0477ac */ /* 0x000e220008000800 */
[----:B------:R-:W4:Y:S01]  /*c220*/  LDL.LU.64 R222, [R1+0x38] ;  /* 0x0000380001de7983 */ /* 0x000f220000300a00 */
[----:B------:R-:W-:Y:S01]  /*c230*/  SHF.R.S32.HI R227, RZ, 0x8, R226 ;  /* 0x00000008ffe37819 */ /* 0x000fe200000114e2 */
[----:B------:R-:W-:-:S04]  /*c240*/  VIADD R226, R0, 0x1d ;  /* 0x0000001d00e27836 */ /* 0x000fc80000000000 */
[----:B--2---:R1:W-:Y:S04]  /*c250*/  @P1 STG.E.U8 desc[UR18][R244.64], R227 ;  /* 0x000000e3f4001986 */ /* 0x0043e8000c101112 */
[----:B-1----:R-:W2:Y:S01]  /*c260*/  LDL.LU.64 R244, [R1+0x30] ;  /* 0x0000300001f47983 */ /* 0x002ea20000300a00 */
[----:B0-----:R-:W-:Y:S01]  /*c270*/  ISETP.LT.AND P1, PT, R226, UR4, !P0 ;  /* 0x00000004e2007c0c */ /* 0x001fe2000c721270 */
[----:B------:R-:W0:Y:S01]  /*c280*/  LDCU UR4, c[0x0][0x39c] ;  /* 0x00007380ff0477ac */ /* 0x000e220008000800 */
[----:B------:R-:W-:Y:S01]  /*c290*/  VIADD R226, R0, 0x1e ;  /* 0x0000001e00e27836 */ /* 0x000fe20000000000 */
[----:B-----5:R1:W-:Y:S01]  /*c2a0*/  @P4 STG.E.U8 desc[UR18][R234.64], R242 ;  /* 0x000000f2ea004986 */ /* 0x0203e2000c101112 */
[----:B------:R-:W-:-:S03]  /*c2b0*/  PRMT R230, R242, 0x9910, RZ ;  /* 0x00009910f2e67816 */ /* 0x000fc600000000ff */
[----:B0-----:R-:W-:Y:S01]  /*c2c0*/  ISETP.LT.AND P4, PT, R226, UR4, !P0 ;  /* 0x00000004e2007c0c */ /* 0x001fe2000c781270 */
[----:B------:R-:W0:Y:S01]  /*c2d0*/  LDCU UR4, c[0x0][0x39c] ;  /* 0x00007380ff0477ac */ /* 0x000e220008000800 */
[----:B------:R-:W5:Y:S01]  /*c2e0*/  LDL.LU.64 R226, [R1+0x28] ;  /* 0x0000280001e27983 */ /* 0x000f620000300a00 */
[----:B-1----:R-:W-:Y:S01]  /*c2f0*/  SHF.R.S32.HI R235, RZ, 0x8, R230 ;  /* 0x00000008ffeb7819 */ /* 0x002fe200000114e6 */
[----:B------:R-:W-:Y:S02]  /*c300*/  VIADD R234, R0, 0x1f ;  /* 0x0000001f00ea7836 */ /* 0x000fe40000000000 */
[----:B------:R-:W5:Y:S04]  /*c310*/  LDL.LU.64 R230, [R1+0x20] ;  /* 0x0000200001e67983 */ /* 0x000f680000300a00 */
[----:B------:R1:W-:Y:S01]  /*c320*/  @P6 STG.E.U8 desc[UR18][R216.64], R235 ;  /* 0x000000ebd8006986 */ /* 0x0003e2000c101112 */
[----:B0-----:R-:W-:Y:S01]  /*c330*/  ISETP.LT.AND P6, PT, R234, UR4, !P0 ;  /* 0x00000004ea007c0c */ /* 0x001fe2000c7c1270 */
[----:B------:R-:W0:Y:S01]  /*c340*/  LDCU UR4, c[0x0][0x39c] ;  /* 0x00007380ff0477ac */ /* 0x000e220008000800 */
[----:B------:R-:W-:Y:S01]  /*c350*/  VIADD R234, R0, 0x20 ;  /* 0x0000002000ea7836 */ /* 0x000fe20000000000 */
[----:B---3--:R3:W-:Y:S04]  /*c360*/  @P3 STG.E.U8 desc[UR18][R238.64], R243 ;  /* 0x000000f3ee003986 */ /* 0x0087e8000c101112 */
[----:B-1----:R-:W5:Y:S01]  /*c370*/  LDL.LU.64 R216, [R1+0x198] ;  /* 0x0001980001d87983 */ /* 0x002f620000300a00 */
[----:B0-----:R-:W-:Y:S01]  /*c380*/  ISETP.LT.AND P3, PT, R234, UR4, !P0 ;  /* 0x00000004ea007c0c */ /* 0x001fe2000c761270 */
[----:B------:R-:W0:Y:S02]  /*c390*/  LDCU UR4, c[0x0][0x39c] ;  /* 0x00007380ff0477ac */ /* 0x000e240008000800 */
[----:B------:R-:W5:Y:S01]  /*c3a0*/  LDL.LU.64 R234, [R1+0x18] ;  /* 0x0000180001ea7983 */ /* 0x000f620000300a00 */
[----:B---3--:R-:W-:-:S05]  /*c3b0*/  PRMT R238, R243, 0x9910, RZ ;  /* 0x00009910f3ee7816 */ /* 0x008fca00000000ff */
[----:B------:R-:W-:Y:S02]  /*c3c0*/  IMAD.MOV.U32 R240, RZ, RZ, R238 ;  /* 0x000000fffff07224 */ /* 0x000fe400078e00ee */
[----:B------:R-:W3:Y:S03]  /*c3d0*/  LDL.LU.64 R238, [R1+0x10] ;  /* 0x0000100001ee7983 */ /* 0x000ee60000300a00 */
[----:B------:R-:W-:-:S05]  /*c3e0*/  SHF.R.S32.HI R242, RZ, 0x8, R240 ;  /* 0x00000008fff27819 */ /* 0x000fca00000114f0 */
[----:B----4-:R1:W-:Y:S04]  /*c3f0*/  @P5 STG.E.U8 desc[UR18][R222.64], R242 ;  /* 0x000000f2de005986 */ /* 0x0103e8000c101112 */
[----:B-1----:R-:W4:Y:S04]  /*c400*/  LDL.LU.64 R222, [R1+0x190] ;  /* 0x0001900001de7983 */ /* 0x002f280000300a00 */
[----:B------:R-:W4:Y:S01]  /*c410*/  LDL.LU.64 R242, [R1+0x8] ;  /* 0x0000080001f27983 */ /* 0x000f220000300a00 */
[----:B------:R-:W-:-:S05]  /*c420*/  VIADD R240, R0, 0x21 ;  /* 0x0000002100f07836 */ /* 0x000fca0000000000 */
[----:B0-----:R-:W-:Y:S01]  /*c430*/  ISETP.LT.AND P5, PT, R240, UR4, !P0 ;  /* 0x00000004f0007c0c */ /* 0x001fe2000c7a1270 */
[----:B------:R-:W0:Y:S01]  /*c440*/  LDCU UR4, c[0x0][0x39c] ;  /* 0x00007380ff0477ac */ /* 0x000e220008000800 */
[----:B------:R-:W-:Y:S01]  /*c450*/  VIADD R240, R0, 0x22 ;  /* 0x0000002200f07836 */ /* 0x000fe20000000000 */
[----:B--2---:R1:W-:Y:S04]  /*c460*/  @P2 STG.E.U8 desc[UR18][R244.64], R248 ;  /* 0x000000f8f4002986 */ /* 0x0043e8000c101112 */
[----:B-1----:R-:W2:Y:S01]  /*c470*/  LDL.LU.64 R244, [R1] ;  /* 0x0000000001f47983 */ /* 0x002ea20000300a00 */
[----:B0-----:R-:W-:Y:S01]  /*c480*/  ISETP.LT.AND P2, PT, R240, UR4, !P0 ;  /* 0x00000004f0007c0c */ /* 0x001fe2000c741270 */
[----:B------:R-:W0:Y:S01]  /*c490*/  LDCU UR4, c[0x0][0x39c] ;  /* 0x00007380ff0477ac */ /* 0x000e220008000800 */
[----:B------:R-:W-:Y:S01]  /*c4a0*/  PRMT R240, R248, 0x9910, RZ ;  /* 0x00009910f8f07816 */ /* 0x000fe200000000ff */
[----:B------:R-:W-:-:S03]  /*c4b0*/  VIADD R248, R0, 0x23 ;  /* 0x0000002300f87836 */ /* 0x000fc60000000000 */
[----:B------:R-:W-:-:S05]  /*c4c0*/  SHF.R.S32.HI R240, RZ, 0x8, R240 ;  /* 0x00000008fff07819 */ /* 0x000fca00000114f0 */
[----:B-----5:R1:W-:Y:S01]  /*c4d0*/  @P1 STG.E.U8 desc[UR18][R226.64], R240 ;  /* 0x000000f0e2001986 */ /* 0x0203e2000c101112 */
[----:B0-----:R-:W-:Y:S01]  /*c4e0*/  ISETP.LT.AND P1, PT, R248, UR4, !P0 ;  /* 0x00000004f8007c0c */ /* 0x001fe2000c721270 */
[----:B------:R-:W0:Y:S01]  /*c4f0*/  LDCU UR4, c[0x0][0x39c] ;  /* 0x00007380ff0477ac */ /* 0x000e220008000800 */
[----:B------:R-:W-:Y:S01]  /*c500*/  VIADD R248, R0, 0x24 ;  /* 0x0000002400f87836 */ /* 0x000fe20000000000 */
[----:B------:R5:W-:Y:S04]  /*c510*/  @P4 STG.E.U8 desc[UR18][R230.64], R251 ;  /* 0x000000fbe6004986 */ /* 0x000be8000c101112 */
[----:B-1----:R-:W2:Y:S04]  /*c520*/  LDL.LU.64 R226, [R1+0x188] ;  /* 0x0001880001e27983 */ /* 0x002ea80000300a00 */
[----:B------:R-:W2:Y:S04]  /*c530*/  LDL.LU R240, [R1+0x180] ;  /* 0x0001800001f07983 */ /* 0x000ea80000300800 */
[----:B-----5:R-:W5:Y:S01]  /*c540*/  LDL.LU.64 R230, [R1+0x178] ;  /* 0x0001780001e67983 */ /* 0x020f620000300a00 */
[----:B0-----:R-:W-:Y:S01]  /*c550*/  ISETP.LT.AND P4, PT, R248, UR4, !P0 ;  /* 0x00000004f8007c0c */ /* 0x001fe2000c781270 */
[----:B------:R-:W0:Y:S01]  /*c560*/  LDCU UR4, c[0x0][0x39c] ;  /* 0x00007380ff0477ac */ /* 0x000e220008000800 */
[----:B------:R-:W-:Y:S01]  /*c570*/  PRMT R248, R251, 0x9910, RZ ;  /* 0x00009910fbf87816 */ /* 0x000fe200000000ff */
[----:B------:R-:W-:-:S03]  /*c580*/  VIADD R251, R0, 0x25 ;  /* 0x0000002500fb7836 */ /* 0x000fc60000000000 */
[----:B------:R-:W-:-:S05]  /*c590*/  SHF.R.S32.HI R248, RZ, 0x8, R248 ;  /* 0x00000008fff87819 */ /* 0x000fca00000114f8 */
[----:B------:R1:W-:Y:S01]  /*c5a0*/  @P6 STG.E.U8 desc[UR18][R234.64], R248 ;  /* 0x000000f8ea006986 */ /* 0x0003e2000c101112 */
[----:B0-----:R-:W-:Y:S01]  /*c5b0*/  ISETP.LT.AND P6, PT, R251, UR4, !P0 ;  /* 0x00000004fb007c0c */ /* 0x001fe2000c7c1270 */
[----:B------:R-:W0:Y:S01]  /*c5c0*/  LDCU UR4, c[0x0][0x39c] ;  /* 0x00007380ff0477ac */ /* 0x000e220008000800 */
[----:B------:R-:W-:Y:S01]  /*c5d0*/  VIADD R251, R0, 0x26 ;  /* 0x0000002600fb7836 */ /* 0x000fe20000000000 */
[----:B---3--:R3:W-:Y:S04]  /*c5e0*/  @P3 STG.E.U8 desc[UR18][R238.64], R250 ;  /* 0x000000faee003986 */ /* 0x0087e8000c101112 */
[----:B-1----:R-:W5:Y:S04]  /*c5f0*/  LDL.LU.64 R234, [R1+0x170] ;  /* 0x0001700001ea7983 */ /* 0x002f680000300a00 */
[----:B------:R-:W5:Y:S01]  /*c600*/  LDL.LU R248, [R1+0x168] ;  /* 0x0001680001f87983 */ /* 0x000f620000300800 */
[----:B0-----:R-:W-:Y:S01]  /*c610*/  ISETP.LT.AND P3, PT, R251, UR4, !P0 ;  /* 0x00000004fb007c0c */ /* 0x001fe2000c761270 */
[----:B------:R-:W0:Y:S01]  /*c620*/  LDCU UR4, c[0x0][0x39c] ;  /* 0x00007380ff0477ac */ /* 0x000e220008000800 */
[----:B---3--:R-:W-:Y:S01]  /*c630*/  PRMT R250, R250, 0x9910, RZ ;  /* 0x00009910fafa7816 */ /* 0x008fe200000000ff */
[----:B------:R-:W-:Y:S01]  /*c640*/  VIADD R251, R0, 0x27 ;  /* 0x0000002700fb7836 */ /* 0x000fe20000000000 */
[----:B------:R-:W3:Y:S02]  /*c650*/  LDL.LU.64 R238, [R1+0x160] ;  /* 0x0001600001ee7983 */ /* 0x000ee40000300a00 */
[----:B------:R-:W-:-:S05]  /*c660*/  SHF.R.S32.HI R250, RZ, 0x8, R250 ;  /* 0x00000008fffa7819 */ /* 0x000fca00000114fa */
[----:B----4-:R1:W-:Y:S01]  /*c670*/  @P5 STG.E.U8 desc[UR18][R242.64], R250 ;  /* 0x000000faf2005986 */ /* 0x0103e2000c101112 */
[----:B0-----:R-:W-:Y:S01]  /*c680*/  ISETP.LT.AND P5, PT, R251, UR4, !P0 ;  /* 0x00000004fb007c0c */ /* 0x001fe2000c7a1270 */
[----:B------:R-:W0:Y:S01]  /*c690*/  LDCU UR4, c[0x0][0x39c] ;  /* 0x00007380ff0477ac */ /* 0x000e220008000800 */
[----:B------:R-:W-:Y:S01]  /*c6a0*/  VIADD R251, R0, 0x28 ;  /* 0x0000002800fb7836 */ /* 0x000fe20000000000 */
[----:B-1----:R-:W4:Y:S04]  /*c6b0*/  LDL.LU.64 R242, [R1+0x158] ;  /* 0x0001580001f27983 */ /* 0x002f280000300a00 */
[----:B------:R-:W3:Y:S04]  /*c6c0*/  LDL.LU R250, [R1+0x150] ;  /* 0x0001500001fa7983 */ /* 0x000ee80000300800 */
[----:B--2---:R1:W-:Y:S01]  /*c6d0*/  @P2 STG.E.U8 desc[UR18][R244.64], R249 ;  /* 0x000000f9f4002986 */ /* 0x0043e2000c101112 */
[----:B0-----:R-:W-:Y:S01]  /*c6e0*/  ISETP.LT.AND P2, PT, R251, UR4, !P0 ;  /* 0x00000004fb007c0c */ /* 0x001fe2000c741270 */
[----:B------:R-:W0:Y:S02]  /*c6f0*/  LDCU UR4, c[0x0][0x39c] ;  /* 0x00007380ff0477ac */ /* 0x000e240008000800 */
[----:B-1----:R-:W2:Y:S04]  /*c700*/  LDL.LU.64 R244, [R1+0x148] ;  /* 0x0001480001f47983 */ /* 0x002ea80000300a00 */
[----:B------:R-:W3:Y:S01]  /*c710*/  LDL.LU R251, [R1+0x144] ;  /* 0x0001440001fb7983 */ /* 0x000ee20000300800 */
[----:B------:R-:W-:-:S04]  /*c720*/  PRMT R249, R249, 0x9910, RZ ;  /* 0x00009910f9f97816 */ /* 0x000fc800000000ff */
[----:B------:R-:W-:-:S05]  /*c730*/  SHF.R.S32.HI R249, RZ, 0x8, R249 ;  /* 0x00000008fff97819 */ /* 0x000fca00000114f9 */
[----:B---3--:R1:W-:Y:S04]  /*c740*/  @P1 STG.E.U8 desc[UR18][R250.64], R249 ;  /* 0x000000f9fa001986 */ /* 0x0083e8000c101112 */
[----:B-1----:R-:W5:Y:S01]  /*c750*/  LDL.LU R249, [R1+0x140] ;  /* 0x0001400001f97983 */ /* 0x002f620000300800 */
[----:B------:R-:W-:-:S05]  /*c760*/  VIADD R251, R0, 0x29 ;  /* 0x0000002900fb7836 */ /* 0x000fca0000000000 */
[----:B0-----:R-:W-:Y:S01]  /*c770*/  ISETP.LT.AND P1, PT, R251, UR4, !P0 ;  /* 0x00000004fb007c0c */ /* 0x001fe2000c721270 */
[----:B------:R-:W0:Y:S01]  /*c780*/  LDCU UR4, c[0x0][0x39c] ;  /* 0x00007380ff0477ac */ /* 0x000e220008000800 */
[----:B------:R-:W-:Y:S01]  /*c790*/  VIADD R250, R0, 0x2a ;  /* 0x0000002a00fa7836 */ /* 0x000fe20000000000 */
[----:B-----5:R1:W-:Y:S02]  /*c7a0*/  @P4 STG.E.U8 desc[UR18][R248.64], R241 ;  /* 0x000000f1f8004986 */ /* 0x0203e4000c101112 */
[----:B-1----:R-:W-:Y:S02]  /*c7b0*/  PRMT R248, R241, 0x9910, RZ ;  /* 0x00009910f1f87816 */ /* 0x002fe400000000ff */
[----:B------:R-:W3:Y:S01]  /*c7c0*/  LDL.LU R241, [R1+0x13c] ;  /* 0x00013c0001f17983 */ /* 0x000ee20000300800 */
[----:B0-----:R-:W-:Y:S01]  /*c7d0*/  ISETP.LT.AND P4, PT, R250, UR4, !P0 ;  /* 0x00000004fa007c0c */ /* 0x001fe2000c781270 */
[----:B------:R-:W0:Y:S01]  /*c7e0*/  LDCU UR4, c[0x0][0x39c] ;  /* 0x00007380ff0477ac */ /* 0x000e220008000800 */
[----:B------:R-:W-:Y:S01]  /*c7f0*/  SHF.R.S32.HI R248, RZ, 0x8, R248 ;  /* 0x00000008fff87819 */ /* 0x000fe200000114f8 */
[----:B------:R-:W-:-:S04]  /*c800*/  VIADD R249, R0, 0x2b ;  /* 0x0000002b00f97836 */ /* 0x000fc80000000000 */
[----:B--2---:R1:W-:Y:S01]  /*c810*/  @P6 STG.E.U8 desc[UR18][R244.64], R248 ;  /* 0x000000f8f4006986 */ /* 0x0043e2000c101112 */
[----:B0-----:R-:W-:Y:S01]  /*c820*/  ISETP.LT.AND P6, PT, R249, UR4, !P0 ;  /* 0x00000004f9007c0c */ /* 0x001fe2000c7c1270 */
[----:B------:R-:W0:Y:S01]  /*c830*/  LDCU UR4, c[0x0][0x39c] ;  /* 0x00007380ff0477ac */ /* 0x000e220008000800 */
[----:B-1----:R-:W-:Y:S01]  /*c840*/  VIADD R244, R0, 0x2c ;  /* 0x0000002c00f47836 */ /* 0x002fe20000000000 */
[----:B----4-:R1:W-:Y:S04]  /*c850*/  @P3 STG.E.U8 desc[UR18][R242.64], R237 ;  /* 0x000000edf2003986 */ /* 0x0103e8000c101112 */
[----:B0-----:R-:W-:Y:S01]  /*c860*/  ISETP.LT.AND P3, PT, R244, UR4, !P0 ;  /* 0x00000004f4007c0c */ /* 0x001fe2000c761270 */
[----:B------:R-:W0:Y:S01]  /*c870*/  LDCU UR4, c[0x0][0x39c] ;  /* 0x00007380ff0477ac */ /* 0x000e220008000800 */
[----:B-1----:R-:W-:-:S02]  /*c880*/  PRMT R242, R237, 0x9910, RZ ;  /* 0x00009910edf27816 */ /* 0x002fc400000000ff */
[----:B------:R-:W2:Y:S01]  /*c890*/  LDL.LU R237, [R1+0x138] ;  /* 0x0001380001ed7983 */ /* 0x000ea20000300800 */
[----:B------:R-:W-:Y:S01]  /*c8a0*/  VIADD R243, R0, 0x2d ;  /* 0x0000002d00f37836 */ /* 0x000fe20000000000 */
[----:B------:R-:W-:-:S05]  /*c8b0*/  SHF.R.S32.HI R242, RZ, 0x8, R242 ;  /* 0x00000008fff27819 */ /* 0x000fca00000114f2 */
[----:B---3--:R-:W-:Y:S01]  /*c8c0*/  @P5 STG.E.U8 desc[UR18][R240.64], R242 ;  /* 0x000000f2f0005986 */ /* 0x008fe2000c101112 */
[----:B0-----:R-:W-:Y:S01]  /*c8d0*/  ISETP.LT.AND P5, PT, R243, UR4, !P0 ;  /* 0x00000004f3007c0c */ /* 0x001fe2000c7a1270 */
[----:B------:R-:W0:Y:S01]  /*c8e0*/  LDCU UR4, c[0x0][0x39c] ;  /* 0x00007380ff0477ac */ /* 0x000e220008000800 */
[----:B------:R-:W-:Y:S01]  /*c8f0*/  PRMT R243, R233, 0x9910, RZ ;  /* 0x00009910e9f37816 */ /* 0x000fe200000000ff */
[----:B------:R1:W-:Y:S04]  /*c900*/  @P2 STG.E.U8 desc[UR18][R238.64], R233 ;  /* 0x000000e9ee002986 */ /* 0x0003e8000c101112 */
[----:B-1----:R-:W3:Y:S01]  /*c910*/  LDL.LU R233, [R1+0x134] ;  /* 0x0001340001e97983 */ /* 0x002ee20000300800 */
[----:B------:R-:W-:-:S05]  /*c920*/  VIADD R240, R0, 0x2e ;  /* 0x0000002e00f07836 */ /* 0x000fca0000000000 */
[----:B0-----:R-:W-:Y:S01]  /*c930*/  ISETP.LT.AND P2, PT, R240, UR4, !P0 ;  /* 0x00000004f0007c0c */ /* 0x001fe2000c741270 */
[----:B------:R-:W0:Y:S01]  /*c940*/  LDCU UR4, c[0x0][0x39c] ;  /* 0x00007380ff0477ac */ /* 0x000e220008000800 */
[----:B------:R-:W-:Y:S01]  /*c950*/  SHF.R.S32.HI R238, RZ, 0x8, R243 ;  /* 0x00000008ffee7819 */ /* 0x000fe200000114f3 */
[----:B------:R-:W-:-:S04]  /*c960*/  VIADD R239, R0, 0x2f ;  /* 0x0000002f00ef7836 */ /* 0x000fc80000000000 */
[----:B--2---:R-:W-:Y:S01]  /*c970*/  @P1 STG.E.U8 desc[UR18][R236.64], R238 ;  /* 0x000000eeec001986 */ /* 0x004fe2000c101112 */
[----:B0-----:R-:W-:Y:S01]  /*c980*/  ISETP.LT.AND P1, PT, R239, UR4, !P0 ;  /* 0x00000004ef007c0c */ /* 0x001fe2000c721270 */
[----:B------:R-:W0:Y:S01]  /*c990*/  LDCU UR4, c[0x0][0x39c] ;  /* 0x00007380ff0477ac */ /* 0x000e220008000800 */
[----:B------:R-:W-:-:S04]  /*c9a0*/  PRMT R239, R229, 0x9910, RZ ;  /* 0x00009910e5ef7816 */ /* 0x000fc800000000ff */
[----:B------:R-:W-:Y:S01]  /*c9b0*/  SHF.R.S32.HI R239, RZ, 0x8, R239 ;  /* 0x00000008ffef7819 */ /* 0x000fe200000114ef */
[----:B------:R1:W-:Y:S04]  /*c9c0*/  @P4 STG.E.U8 desc[UR18][R234.64], R229 ;  /* 0x000000e5ea004986 */ /* 0x0003e8000c101112 */
[----:B-1----:R-:W2:Y:S01]  /*c9d0*/  LDL.LU R229, [R1+0x130] ;  /* 0x0001300001e57983 */ /* 0x002ea20000300800 */
[----:B------:R-:W-:-:S03]  /*c9e0*/  PRMT R235, R225, 0x9910, RZ ;  /* 0x00009910e1eb7816 */ /* 0x000fc600000000ff */
[----:B---3--:R-:W-:Y:S04]  /*c9f0*/  @P6 STG.E.U8 desc[UR18][R232.64], R239 ;  /* 0x000000efe8006986 */ /* 0x008fe8000c101112 */
[----:B------:R1:W-:Y:S04]  /*ca00*/  @P3 STG.E.U8 desc[UR18][R230.64], R225 ;  /* 0x000000e1e6003986 */ /* 0x0003e8000c101112 */
[----:B-1----:R-:W3:Y:S01]  /*ca10*/  LDL.LU R225, [R1+0x12c] ;  /* 0x00012c0001e17983 */ /* 0x002ee20000300800 */
[----:B------:R-:W-:Y:S01]  /*ca20*/  VIADD R240, R0, 0x30 ;  /* 0x0000003000f07836 */ /* 0x000fe20000000000 */
[----:B------:R-:W-:-:S04]  /*ca30*/  PRMT R231, R221, 0x9910, RZ ;  /* 0x00009910dde77816 */ /* 0x000fc800000000ff */
[----:B0-----:R-:W-:Y:S01]  /*ca40*/  ISETP.LT.AND P4, PT, R240, UR4, !P0 ;  /* 0x00000004f0007c0c */ /* 0x001fe2000c781270 */
[----:B------:R-:W0:Y:S01]  /*ca50*/  LDCU UR4, c[0x0][0x39c] ;  /* 0x00007380ff0477ac */ /* 0x000e220008000800 */
[----:B------:R-:W-:Y:S02]  /*ca60*/  SHF.R.S32.HI R235, RZ, 0x8, R235 ;  /* 0x00000008ffeb7819 */ /* 0x000fe400000114eb */
[----:B------:R-:W-:-:S03]  /*ca70*/  SHF.R.S32.HI R231, RZ, 0x8, R231 ;  /* 0x00000008ffe77819 */ /* 0x000fc600000114e7 */
[----:B--2---:R-:W-:Y:S04]  /*ca80*/  @P5 STG.E.U8 desc[UR18][R228.64], R235 ;  /* 0x000000ebe4005986 */ /* 0x004fe8000c101112 */
[----:B------:R1:W-:Y:S04]  /*ca90*/  @P2 STG.E.U8 desc[UR18][R226.64], R221 ;  /* 0x000000dde2002986 */ /* 0x0003e8000c101112 */
[----:B-1----:R-:W2:Y:S01]  /*caa0*/  LDL.LU R221, [R1+0x128] ;  /* 0x0001280001dd7983 */ /* 0x002ea20000300800 */
[----:B------:R-:W-:Y:S01]  /*cab0*/  PRMT R227, R213, 0x9910, RZ ;  /* 0x00009910d5e37816 */ /* 0x000fe200000000ff */
[----:B------:R-:W-:-:S05]  /*cac0*/  VIADD R240, R0, 0x31 ;  /* 0x0000003100f07836 */ /* 0x000fca0000000000 */
[----:B0-----:R-:W-:Y:S01]  /*cad0*/  ISETP.LT.AND P6, PT, R240, UR4, !P0 ;  /* 0x00000004f0007c0c */ /* 0x001fe2000c7c1270 */
[----:B------:R-:W0:Y:S01]  /*cae0*/  LDCU UR4, c[0x0][0x39c] ;  /* 0x00007380ff0477ac */ /* 0x000e220008000800 */
[----:B---3--:R-:W-:Y:S04]  /*caf0*/  @P1 STG.E.U8 desc[UR18][R224.64], R231 ;  /* 0x000000e7e0001986 */ /* 0x008fe8000c101112 */
[----:B------:R1:W-:Y:S04]  /*cb00*/  @P4 STG.E.U8 desc[UR18][R222.64], R213 ;  /* 0x000000d5de004986 */ /* 0x0003e8000c101112 */
[----:B-1----:R-:W3:Y:S01]  /*cb10*/  LDL.LU R213, [R1+0x124] ;  /* 0x0001240001d57983 */ /* 0x002ee20000300800 */
[----:B------:R-:W-:-:S05]  /*cb20*/  VIADD R236, R0, 0x32 ;  /* 0x0000003200ec7836 */ /* 0x000fca0000000000 */
[----:B0-----:R-:W-:Y:S01]  /*cb30*/  ISETP.LT.AND P3, PT, R236, UR4, !P0 ;  /* 0x00000004ec007c0c */ /* 0x001fe2000c761270 */
[----:B------:R-:W0:Y:S01]  /*cb40*/  LDCU UR4, c[0x0][0x39c] ;  /* 0x00007380ff0477ac */ /* 0x000e220008000800 */
[C---:B------:R-:W-:Y:S02]  /*cb50*/  VIADD R234, R0.reuse, 0x33 ;  /* 0x0000003300ea7836 */ /* 0x040fe40000000000 */
[----:B------:R-:W-:-:S03]  /*cb60*/  VIADD R232, R0, 0x34 ;  /* 0x0000003400e87836 */ /* 0x000fc60000000000 */
[----:B0-----:R-:W-:Y:S01]  /*cb70*/  ISETP.LT.AND P5, PT, R234, UR4, !P0 ;  /* 0x00000004ea007c0c */ /* 0x001fe2000c7a1270 */
[----:B------:R-:W0:Y:S01]  /*cb80*/  LDCU UR4, c[0x0][0x39c] ;  /* 0x00007380ff0477ac */ /* 0x000e220008000800 */
[----:B------:R-:W-:Y:S02]  /*cb90*/  PRMT R223, R205, 0x9910, RZ ;  /* 0x00009910cddf7816 */ /* 0x000fe400000000ff */
[----:B------:R-:W-:Y:S02]  /*cba0*/  SHF.R.S32.HI R227, RZ, 0x8, R227 ;  /* 0x00000008ffe37819 */ /* 0x000fe400000114e3 */
[----:B------:R-:W-:-:S03]  /*cbb0*/  SHF.R.S32.HI R223, RZ, 0x8, R223 ;  /* 0x00000008ffdf7819 */ /* 0x000fc600000114df */
[----:B--2---:R-:W-:Y:S01]  /*cbc0*/  @P6 STG.E.U8 desc[UR18][R220.64], R227 ;  /* 0x000000e3dc006986 */ /* 0x004fe2000c101112 */
[----:B0-----:R-:W-:-:S03]  /*cbd0*/  ISETP.LT.AND P2, PT, R232, UR4, !P0 ;  /* 0x00000004e8007c0c */ /* 0x001fc6000c741270 */
[----:B------:R0:W-:Y:S01]  /*cbe0*/  @P3 STG.E.U8 desc[UR18][R216.64], R205 ;  /* 0x000000cdd8003986 */ /* 0x0001e2000c101112 */
[----:B------:R-:W1:Y:S03]  /*cbf0*/  LDCU UR4, c[0x0][0x39c] ;  /* 0x00007380ff0477ac */ /* 0x000e660008000800 */
[----:B0-----:R-:W2:Y:S01]  /*cc00*/  LDL.LU R205, [R1+0x120] ;  /* 0x0001200001cd7983 */ /* 0x001ea20000300800 */
[----:B------:R-:W-:Y:S01]  /*cc10*/  PRMT R217, R197, 0x9910, RZ ;  /* 0x00009910c5d97816 */ /* 0x000fe200000000ff */
[----:B------:R-:W-:-:S05]  /*cc20*/  VIADD R230, R0, 0x35 ;  /* 0x0000003500e67836 */ /* 0x000fca0000000000 */
[----:B-1----:R-:W-:Y:S01]  /*cc30*/  ISETP.LT.AND P1, PT, R230, UR4, !P0 ;  /* 0x00000004e6007c0c */ /* 0x002fe2000c721270 */
[----:B------:R-:W0:Y:S01]  /*cc40*/  LDCU UR4, c[0x0][0x39c] ;  /* 0x00007380ff0477ac */ /* 0x000e220008000800 */
[----:B---3--:R-:W-:Y:S04]  /*cc50*/  @P5 STG.E.U8 desc[UR18][R212.64], R223 ;  /* 0x000000dfd4005986 */ /* 0x008fe8000c101112 */
[----:B------:R1:W-:Y:S04]  /*cc60*/  @P2 STG.E.U8 desc[UR18][R208.64], R197 ;  /* 0x000000c5d0002986 */ /* 0x0003e8000c101112 */
[----:B-1----:R-:W3:Y:S01]  /*cc70*/  LDL.LU R197, [R1+0x11c] ;  /* 0x00011c0001c57983 */ /* 0x002ee20000300800 */
[----:B------:R-:W-:-:S02]  /*cc80*/  VIADD R228, R0, 0x36 ;  /* 0x0000003600e47836 */ /* 0x000fc40000000000 */
[C---:B------:R-:W-:Y:S02]  /*cc90*/  VIADD R226, R0.reuse, 0x37 ;  /* 0x0000003700e27836 */ /* 0x040fe40000000000 */
[----:B------:R-:W-:Y:S01]  /*cca0*/  VIADD R224, R0, 0x38 ;  /* 0x0000003800e07836 */ /* 0x000fe20000000000 */
[----:B0-----:R-:W-:Y:S01]  /*ccb0*/  ISETP.LT.AND P4, PT, R228, UR4, !P0 ;  /* 0x00000004e4007c0c */ /* 0x001fe2000c781270 */
[----:B------:R-:W0:Y:S01]  /*ccc0*/  LDCU UR4, c[0x0][0x39c] ;  /* 0x00007380ff0477ac */ /* 0x000e220008000800 */
[----:B------:R-:W-:Y:S01]  /*ccd0*/  PRMT R209, R203, 0x9910, RZ ;  /* 0x00009910cbd17816 */ /* 0x000fe200000000ff */
[----:B------:R-:W4:Y:S01]  /*cce0*/  LDL.LU R250, [R1+0x10c] ;  /* 0x00010c0001fa7983 */ /* 0x000f220000300800 */
[----:B0-----:R-:W-:Y:S01]  /*ccf0*/  ISETP.LT.AND P6, PT, R226, UR4, !P0 ;  /* 0x00000004e2007c0c */ /* 0x001fe2000c7c1270 */
[----:B------:R-:W0:Y:S01]  /*cd00*/  LDCU UR4, c[0x0][0x39c] ;  /* 0x00007380ff0477ac */ /* 0x000e220008000800 */
[----:B------:R-:W-:Y:S02]  /*cd10*/  SHF.R.S32.HI R217, RZ, 0x8, R217 ;  /* 0x00000008ffd97819 */ /* 0x000fe400000114d9 */
[----:B------:R-:W-:-:S02]  /*cd20*/  SHF.R.S32.HI R209, RZ, 0x8, R209 ;  /* 0x00000008ffd17819 */ /* 0x000fc400000114d1 */
[----:B0-----:R-:W-:Y:S01]  /*cd30*/  ISETP.LT.AND P3, PT, R224, UR4, !P0 ;  /* 0x00000004e0007c0c */ /* 0x001fe2000c761270 */
[----:B--2---:R-:W-:Y:S01]  /*cd40*/  @P1 STG.E.U8 desc[UR18][R204.64], R217 ;  /* 0x000000d9cc001986 */ /* 0x004fe2000c101112 */
[----:B------:R-:W0:Y:S03]  /*cd50*/  LDCU UR4, c[0x0][0x39c] ;  /* 0x00007380ff0477ac */ /* 0x000e260008000800 */
[----:B------:R1:W-:Y:S04]  /*cd60*/  @P4 STG.E.U8 desc[UR18][R200.64], R203 ;  /* 0x000000cbc8004986 */ /* 0x0003e8000c101112 */
[----:B-1----:R-:W2:Y:S01]  /*cd70*/  LDL.LU R203, [R1+0x118] ;  /* 0x0001180001cb7983 */ /* 0x002ea20000300800 */
[----:B------:R-:W-:-:S03]  /*cd80*/  PRMT R200, R207, 0x9910, RZ ;  /* 0x00009910cfc87816 */ /* 0x000fc600000000ff */
[----:B---3--:R-:W-:Y:S04]  /*cd90*/  @P6 STG.E.U8 desc[UR18][R196.64], R209 ;  /* 0x000000d1c4006986 */ /* 0x008fe8000c101112 */
[----:B------:R1:W-:Y:S04]  /*cda0*/  @P3 STG.E.U8 desc[UR18][R198.64], R207 ;  /* 0x000000cfc6003986 */ /* 0x0003e8000c101112 */
[----:B-1----:R-:W3:Y:S01]  /*cdb0*/  LDL.LU R207, [R1+0x114] ;  /* 0x0001140001cf7983 */ /* 0x002ee20000300800 */
[C---:B------:R-:W-:Y:S02]  /*cdc0*/  VIADD R222, R0.reuse, 0x39 ;  /* 0x0000003900de7836 */ /* 0x040fe40000000000 */
[----:B------:R-:W-:Y:S01]  /*cdd0*/  VIADD R220, R0, 0x3a ;  /* 0x0000003a00dc7836 */ /* 0x000fe20000000000 */
[----:B------:R-:W-:Y:S01]  /*cde0*/  SHF.R.S32.HI R197, RZ, 0x8, R200 ;  /* 0x00000008ffc57819 */ /* 0x000fe200000114c8 */
[----:B------:R-:W5:Y:S01]  /*cdf0*/  LDL.LU R251, [R1+0x108] ;  /* 0x0001080001fb7983 */ /* 0x000f620000300800 */
[----:B0-----:R-:W-:Y:S01]  /*ce00*/  ISETP.LT.AND P5, PT, R222, UR4, !P0 ;  /* 0x00000004de007c0c */ /* 0x001fe2000c7a1270 */
[----:B------:R-:W0:Y:S01]  /*ce10*/  LDCU UR4, c[0x0][0x39c] ;  /* 0x00007380ff0477ac */ /* 0x000e220008000800 */
[----:B------:R-:W-:-:S02]  /*ce20*/  PRMT R199, R219, 0x9910, RZ ;  /* 0x00009910dbc77816 */ /* 0x000fc400000000ff */
[----:B0-----:R-:W-:Y:S01]  /*ce30*/  ISETP.LT.AND P2, PT, R220, UR4, !P0 ;  /* 0x00000004dc007c0c */ /* 0x001fe2000c741270 */
[----:B------:R-:W0:Y:S08]  /*ce40*/  LDCU UR4, c[0x0][0x39c] ;  /* 0x00007380ff0477ac */ /* 0x000e300008000800 */
[----:B--2---:R-:W-:Y:S01]  /*ce50*/  @P5 STG.E.U8 desc[UR18][R202.64], R197 ;  /* 0x000000c5ca005986 */ /* 0x004fe2000c101112 */
[----:B------:R-:W-:-:S05]  /*ce60*/  VIADD R216, R0, 0x3b ;  /* 0x0000003b00d87836 */ /* 0x000fca0000000000 */
[----:B0-----:R-:W-:Y:S01]  /*ce70*/  ISETP.LT.AND P1, PT, R216, UR4, !P0 ;  /* 0x00000004d8007c0c */ /* 0x001fe2000c721270 */
[----:B------:R-:W0:Y:S01]  /*ce80*/  LDCU UR4, c[0x0][0x39c] ;  /* 0x00007380ff0477ac */ /* 0x000e220008000800 */
[C---:B------:R-:W-:Y:S02]  /*ce90*/  VIADD R212, R0.reuse, 0x3c ;  /* 0x0000003c00d47836 */ /* 0x040fe40000000000 */
[----:B------:R-:W-:-:S03]  /*cea0*/  VIADD R208, R0, 0x3d ;  /* 0x0000003d00d07836 */ /* 0x000fc60000000000 */
[----:B0-----:R-:W-:Y:S01]  /*ceb0*/  ISETP.LT.AND P4, PT, R212, UR4, !P0 ;  /* 0x00000004d4007c0c */ /* 0x001fe2000c781270 */
[----:B------:R-:W0:Y:S01]  /*cec0*/  LDCU UR4, c[0x0][0x39c] ;  /* 0x00007380ff0477ac */ /* 0x000e220008000800 */
[----:B---3--:R1:W-:Y:S04]  /*ced0*/  @P2 STG.E.U8 desc[UR18][R206.64], R219 ;  /* 0x000000dbce002986 */ /* 0x0083e8000c101112 */
[----:B-1----:R-:W2:Y:S01]  /*cee0*/  LDL.LU R219, [R1+0x110] ;  /* 0x0001100001db7983 */ /* 0x002ea20000300800 */
[----:B0-----:R-:W-:Y:S01]  /*cef0*/  ISETP.LT.AND P6, PT, R208, UR4, !P0 ;  /* 0x00000004d0007c0c */ /* 0x001fe2000c7c1270 */
[----:B------:R-:W0:Y:S01]  /*cf00*/  LDCU UR4, c[0x0][0x39c] ;  /* 0x00007380ff0477ac */ /* 0x000e220008000800 */
[C---:B------:R-:W-:Y:S02]  /*cf10*/  VIADD R204, R0.reuse, 0x3e ;  /* 0x0000003e00cc7836 */ /* 0x040fe40000000000 */
[----:B------:R-:W-:-:S03]  /*cf20*/  VIADD R196, R0, 0x3f ;  /* 0x0000003f00c47836 */ /* 0x000fc60000000000 */
[----:B0-----:R-:W-:Y:S01]  /*cf30*/  ISETP.LT.AND P3, PT, R204, UR4, !P0 ;  /* 0x00000004cc007c0c */ /* 0x001fe2000c761270 */
[----:B------:R-:W0:Y:S01]  /*cf40*/  LDCU UR4, c[0x0][0x39c] ;  /* 0x00007380ff0477ac */ /* 0x000e220008000800 */
[----:B----4-:R-:W-:Y:S02]  /*cf50*/  PRMT R198, R250, 0x9910, RZ ;  /* 0x00009910fac67816 */ /* 0x010fe400000000ff */
[----:B------:R-:W-:-:S03]  /*cf60*/  SHF.R.S32.HI R199, RZ, 0x8, R199 ;  /* 0x00000008ffc77819 */ /* 0x000fc600000114c7 */
[----:B------:R-:W-:Y:S01]  /*cf70*/  IMAD.MOV.U32 R197, RZ, RZ, R198 ;  /* 0x000000ffffc57224 */ /* 0x000fe200078e00c6 */
[----:B0-----:R-:W-:Y:S01]  /*cf80*/  ISETP.LT.AND P5, PT, R196, UR4, !P0 ;  /* 0x00000004c4007c0c */ /* 0x001fe2000c7a1270 */
[----:B------:R-:W0:Y:S01]  /*cf90*/  LDCU UR4, c[0x0][0x39c] ;  /* 0x00007380ff0477ac */ /* 0x000e220008000800 */
[----:B------:R-:W-:-:S05]  /*cfa0*/  VIADD R196, R0, 0x40 ;  /* 0x0000004000c47836 */ /* 0x000fca0000000000 */
[----:B------:R-:W-:Y:S01]  /*cfb0*/  ISETP.LT.AND P2, PT, R196, UR6, !P0 ;  /* 0x00000006c4007c0c */ /* 0x000fe2000c741270 */
[C---:B------:R-:W-:Y:S01]  /*cfc0*/  VIADD R196, R0.reuse, 0x41 ;  /* 0x0000004100c47836 */ /* 0x040fe20000000000 */
[----:B------:R1:W-:Y:S01]  /*cfd0*/  @P1 STG.E.U8 desc[UR18][R210.64], R199 ;  /* 0x000000c7d2001986 */ /* 0x0003e2000c101112 */
[----:B------:R-:W-:Y:S01]  /*cfe0*/  SHF.R.S32.HI R197, RZ, 0x8, R197 ;  /* 0x00000008ffc57819 */ /* 0x000fe200000114c5 */
[----:B------:R-:W-:Y:S02]  /*cff0*/  VIADD R198, R0, 0x42 ;  /* 0x0000004200c67836 */ /* 0x000fe40000000000 */
[----:B------:R-:W-:Y:S01]  /*d000*/  VIADD R252, R252, UR5 ;  /* 0x00000005fcfc7c36 */ /* 0x000fe20008000000 */
[----:B------:R-:W-:Y:S01]  /*d010*/  ISETP.LT.AND P1, PT, R196, UR7, !P0 ;  /* 0x00000007c4007c0c */ /* 0x000fe2000c721270 */
[----:B------:R-:W-:Y:S01]  /*d020*/  VIADD R196, R0, 0x43 ;  /* 0x0000004300c47836 */ /* 0x000fe20000000000 */
[----:B------:R-:W-:Y:S01]  /*d030*/  @P4 STG.E.U8 desc[UR18][R214.64], R250 ;  /* 0x000000fad6004986 */ /* 0x000fe2000c101112 */
[----:B------:R-:W-:Y:S01]  /*d040*/  ISETP.LT.AND P4, PT, R198, UR8, !P0 ;  /* 0x00000008c6007c0c */ /* 0x000fe2000c781270 */
[----:B------:R-:W-:Y:S01]  /*d050*/  VIADD R198, R252, UR5 ;  /* 0x00000005fcc67c36 */ /* 0x000fe20008000000 */
[----:B------:R-:W-:Y:S01]  /*d060*/  F2FP.SATFINITE.E5M2.F32.PACK_AB_MERGE_C R203, R133, R132, RZ ;  /* 0x0000008485cb723e */ /* 0x000fe200048060ff */
[----:B------:R-:W3:Y:S01]  /*d070*/  LDCU UR7, c[0x0][0x39c] ;  /* 0x00007380ff0777ac */ /* 0x000ee20008000800 */
[----:B-1----:R-:W-:Y:S01]  /*d080*/  VIADD R199, R0, 0x44 ;  /* 0x0000004400c77836 */ /* 0x002fe20000000000 */
[----:B-----5:R-:W-:Y:S01]  /*d090*/  PRMT R201, R251, 0x9910, RZ ;  /* 0x00009910fbc97816 */ /* 0x020fe200000000ff */
[----:B------:R-:W1:Y:S03]  /*d0a0*/  LDCU UR6, c[0x0][0x39c] ;  /* 0x00007380ff0677ac */ /* 0x000e660008000800 */
[----:B------:R-:W-:-:S02]  /*d0b0*/  SHF.R.S32.HI R201, RZ, 0x8, R201 ;  /* 0x00000008ffc97819 */ /* 0x000fc400000114c9 */
[----:B------:R-:W-:Y:S01]  /*d0c0*/  PRMT R202, R203, 0x9910, RZ ;  /* 0x00009910cbca7816 */ /* 0x000fe200000000ff */
[----:B------:R-:W-:Y:S01]  /*d0d0*/  VIADD R204, R0, 0x45 ;  /* 0x0000004500cc7836 */ /* 0x000fe20000000000 */
[----:B------:R-:W-:-:S04]  /*d0e0*/  F2FP.SATFINITE.E5M2.F32.PACK_AB_MERGE_C R137, R137, R136, RZ ;  /* 0x000000888989723e */ /* 0x000fc800048060ff */
[----:B------:R-:W-:Y:S02]  /*d0f0*/  PRMT R136, R137, 0x9910, RZ ;  /* 0x0000991089887816 */ /* 0x000fe400000000ff */
[----:B------:R-:W-:Y:S02]  /*d100*/  F2FP.SATFINITE.E5M2.F32.PACK_AB_MERGE_C R143, R143, R142, RZ ;  /* 0x0000008e8f8f723e */ /* 0x000fe400048060ff */
[----:B------:R-:W-:Y:S02]  /*d110*/  F2FP.SATFINITE.E5M2.F32.PACK_AB_MERGE_C R145, R145, R144, RZ ;  /* 0x000000909191723e */ /* 0x000fe400048060ff */
[----:B------:R-:W-:Y:S02]  /*d120*/  F2FP.SATFINITE.E5M2.F32.PACK_AB_MERGE_C R147, R147, R146, RZ ;  /* 0x000000929393723e */ /* 0x000fe400048060ff */
[----:B------:R-:W-:Y:S02]  /*d130*/  F2FP.SATFINITE.E5M2.F32.PACK_AB_MERGE_C R149, R149, R148, RZ ;  /* 0x000000949595723e */ /* 0x000fe400048060ff */
[----:B------:R-:W-:Y:S01]  /*d140*/  F2FP.SATFINITE.E5M2.F32.PACK_AB_MERGE_C R151, R151, R150, RZ ;  /* 0x000000969797723e */ /* 0x000fe200048060ff */
[----:B------:R-:W-:Y:S01]  /*d150*/  VIADD R142, R0, 0x57 ;  /* 0x00000057008e7836 */ /* 0x000fe20000000000 */
[----:B------:R-:W-:-:S02]  /*d160*/  F2FP.SATFINITE.E5M2.F32.PACK_AB_MERGE_C R153, R153, R152, RZ ;  /* 0x000000989999723e */ /* 0x000fc400048060ff */
[----:B------:R-:W-:Y:S01]  /*d170*/  F2FP.SATFINITE.E5M2.F32.PACK_AB_MERGE_C R155, R155, R154, RZ ;  /* 0x0000009a9b9b723e */ /* 0x000fe200048060ff */
[----:B--2---:R2:W-:Y:S01]  /*d180*/  @P6 STG.E.U8 desc[UR18][R218.64], R197 ;  /* 0x000000c5da006986 */ /* 0x0045e2000c101112 */
[----:B0-----:R-:W-:Y:S01]  /*d190*/  ISETP.LT.AND P6, PT, R196, UR4, !P0 ;  /* 0x00000004c4007c0c */ /* 0x001fe2000c7c1270 */
[----:B------:R-:W0:Y:S02]  /*d1a0*/  LDCU UR4, c[0x0][0x39c] ;  /* 0x00007380ff0477ac */ /* 0x000e240008000800 */
[----:B------:R-:W-:Y:S01]  /*d1b0*/  @P3 STG.E.U8 desc[UR18][R246.64], R251 ;  /* 0x000000fbf6003986 */ /* 0x000fe2000c101112 */
[----:B------:R-:W-:-:S04]  /*d1c0*/  IADD3 R132, P3, PT, R252, R3, RZ ;  /* 0x00000003fc847210 */ /* 0x000fc80007f7e0ff */
[----:B------:R-:W-:Y:S02]  /*d1d0*/  LEA.HI.X.SX32 R133, R252, R2, 0x1, P3 ;  /* 0x00000002fc857211 */ /* 0x000fe400018f0eff */
[----:B------:R-:W-:-:S04]  /*d1e0*/  IADD3 R196, P3, PT, R198, R3, RZ ;  /* 0x00000003c6c47210 */ /* 0x000fc80007f7e0ff */
[C---:B--2---:R-:W-:Y:S02]  /*d1f0*/  LEA.HI.X.SX32 R197, R198.reuse, R2, 0x1, P3 ;  /* 0x00000002c6c57211 */ /* 0x044fe400018f0eff */
[----:B0-----:R-:W-:Y:S01]  /*d200*/  ISETP.LT.AND P3, PT, R199, UR4, !P0 ;  /* 0x00000004c7007c0c */ /* 0x001fe2000c761270 */
[----:B------:R-:W0:Y:S01]  /*d210*/  LDCU UR4, c[0x0][0x39c] ;  /* 0x00007380ff0477ac */ /* 0x000e220008000800 */
[----:B------:R-:W-:Y:S01]  /*d220*/  VIADD R199, R198, UR5 ;  /* 0x00000005c6c77c36 */ /* 0x000fe20008000000 */
[----:B------:R2:W-:Y:S04]  /*d230*/  @P5 STG.E.U8 desc[UR18][R132.64], R201 ;  /* 0x000000c984005986 */ /* 0x0005e8000c101112 */
[----:B------:R4:W-:Y:S01]  /*d240*/  @P2 STG.E.U8 desc[UR18][R196.64], R203 ;  /* 0x000000cbc4002986 */ /* 0x0009e2000c101112 */
[C---:B------:R-:W-:Y:S01]  /*d250*/  IADD3 R198, P2, PT, R199.reuse, R3, RZ ;  /* 0x00000003c7c67210 */ /* 0x040fe20007f5e0ff */
[----:B------:R-:W-:-:S03]  /*d260*/  VIADD R200, R199, UR5 ;  /* 0x00000005c7c87c36 */ /* 0x000fc60008000000 */
[-C--:B------:R-:W-:Y:S02]  /*d270*/  LEA.HI.X.SX32 R199, R199, R2.reuse, 0x1, P2 ;  /* 0x00000002c7c77211 */ /* 0x080fe400010f0eff */
[----:B--2---:R-:W-:Y:S01]  /*d280*/  SHF.R.S32.HI R201, RZ, 0x8, R202 ;  /* 0x00000008ffc97819 */ /* 0x004fe200000114ca */
[----:B------:R-:W-:Y:S01]  /*d290*/  VIADD R133, R0, 0x46 ;  /* 0x0000004600857836 */ /* 0x000fe20000000000 */
[----:B------:R-:W-:Y:S01]  /*d2a0*/  IADD3 R132, P5, PT, R200, R3, RZ ;  /* 0x00000003c8847210 */ /* 0x000fe20007fbe0ff */
[----:B----4-:R-:W-:Y:S02]  /*d2b0*/  VIADD R196, R0, 0x47 ;  /* 0x0000004700c47836 */ /* 0x010fe40000000000 */
[----:B------:R2:W-:Y:S01]  /*d2c0*/  @P1 STG.E.U8 desc[UR18][R198.64], R201 ;  /* 0x000000c9c6001986 */ /* 0x0005e2000c101112 */
[----:B---3--:R-:W-:Y:S01]  /*d2d0*/  ISETP.LT.AND P1, PT, R133, UR7, !P0 ;  /* 0x0000000785007c0c */ /* 0x008fe2000c721270 */
[----:B------:R-:W3:Y:S01]  /*d2e0*/  LDCU UR7, c[0x0][0x39c] ;  /* 0x00007380ff0777ac */ /* 0x000ee20008000800 */
[C---:B------:R-:W-:Y:S01]  /*d2f0*/  LEA.HI.X.SX32 R133, R200.reuse, R2, 0x1, P5 ;  /* 0x00000002c8857211 */ /* 0x040fe200028f0eff */
[----:B------:R-:W-:Y:S01]  /*d300*/  VIADD R200, R200, UR5 ;  /* 0x00000005c8c87c36 */ /* 0x000fe20008000000 */
[----:B------:R-:W-:-:S02]  /*d310*/  F2FP.SATFINITE.E5M2.F32.PACK_AB_MERGE_C R203, R135, R134, RZ ;  /* 0x0000008687cb723e */ /* 0x000fc400048060ff */
[----:B0-----:R-:W-:Y:S01]  /*d320*/  ISETP.LT.AND P5, PT, R196, UR4, !P0 ;  /* 0x00000004c4007c0c */ /* 0x001fe2000c7a1270 */
[----:B------:R-:W0:Y:S01]  /*d330*/  LDCU UR4, c[0x0][0x39c] ;  /* 0x00007380ff0477ac */ /* 0x000e220008000800 */
[----:B------:R-:W-:Y:S01]  /*d340*/  PRMT R135, R203, 0x9910, RZ ;  /* 0x00009910cb877816 */ /* 0x000fe200000000ff */
[----:B------:R4:W-:Y:S01]  /*d350*/  @P4 STG.E.U8 desc[UR18][R132.64], R203 ;  /* 0x000000cb84004986 */ /* 0x0009e2000c101112 */
[----:B-1----:R-:W-:Y:S01]  /*d360*/  ISETP.LT.AND P2, PT, R204, UR6, !P0 ;  /* 0x00000006cc007c0c */ /* 0x002fe2000c741270 */
[----:B------:R-:W1:Y:S01]  /*d370*/  LDCU UR6, c[0x0][0x39c] ;  /* 0x00007380ff0677ac */ /* 0x000e620008000800 */
[C---:B------:R-:W-:Y:S01]  /*d380*/  IADD3 R134, P4, PT, R200.reuse, R3, RZ ;  /* 0x00000003c8867210 */ /* 0x040fe20007f9e0ff */
[C---:B--2---:R-:W-:Y:S02]  /*d390*/  VIADD R198, R200.reuse, UR5 ;  /* 0x00000005c8c67c36 */ /* 0x044fe40008000000 */
[----:B------:R-:W-:Y:S01]  /*d3a0*/  IMAD.MOV.U32 R199, RZ, RZ, R135 ;  /* 0x000000ffffc77224 */ /* 0x000fe200078e0087 */
[----:B------:R-:W-:-:S02]  /*d3b0*/  LEA.HI.X.SX32 R135, R200, R2, 0x1, P4 ;  /* 0x00000002c8877211 */ /* 0x000fc400020f0eff */
[-C--:B------:R-:W-:Y:S02]  /*d3c0*/  IADD3 R196, P4, PT, R198, R3.reuse, RZ ;  /* 0x00000003c6c47210 */ /* 0x080fe40007f9e0ff */
[----:B------:R-:W-:Y:S01]  /*d3d0*/  SHF.R.S32.HI R199, RZ, 0x8, R199 ;  /* 0x00000008ffc77819 */ /* 0x000fe200000114c7 */
[----:B----4-:R-:W-:Y:S01]  /*d3e0*/  VIADD R132, R0, 0x48 ;  /* 0x0000004800847836 */ /* 0x010fe20000000000 */
[CC--:B------:R-:W-:Y:S01]  /*d3f0*/  LEA.HI.X.SX32 R197, R198.reuse, R2.reuse, 0x1, P4 ;  /* 0x00000002c6c57211 */ /* 0x0c0fe200020f0eff */
[----:B------:R-:W-:Y:S02]  /*d400*/  VIADD R198, R198, UR5 ;  /* 0x00000005c6c67c36 */ /* 0x000fe40008000000 */
[----:B------:R-:W-:Y:S01]  /*d410*/  VIADD R133, R0, 0x49 ;  /* 0x0000004900857836 */ /* 0x000fe20000000000 */
[----:B------:R2:W-:Y:S01]  /*d420*/  @P6 STG.E.U8 desc[UR18][R134.64], R199 ;  /* 0x000000c786006986 */ /* 0x0005e2000c101112 */
[----:B0-----:R-:W-:Y:S01]  /*d430*/  ISETP.LT.AND P4, PT, R132, UR4, !P0 ;  /* 0x0000000484007c0c */ /* 0x001fe2000c781270 */
[----:B------:R-:W0:Y:S01]  /*d440*/  LDCU UR4, c[0x0][0x39c] ;  /* 0x00007380ff0477ac */ /* 0x000e220008000800 */
[C---:B------:R-:W-:Y:S01]  /*d450*/  IADD3 R132, P6, PT, R198.reuse, R3, RZ ;  /* 0x00000003c6847210 */ /* 0x040fe20007fde0ff */
[----:B------:R4:W-:Y:S01]  /*d460*/  @P3 STG.E.U8 desc[UR18][R196.64], R137 ;  /* 0x00000089c4003986 */ /* 0x0009e2000c101112 */
[----:B-1----:R-:W-:Y:S01]  /*d470*/  ISETP.LT.AND P3, PT, R133, UR6, !P0 ;  /* 0x0000000685007c0c */ /* 0x002fe2000c761270 */
[----:B------:R-:W1:Y:S01]  /*d480*/  LDCU UR6, c[0x0][0x39c] ;  /* 0x00007380ff0677ac */ /* 0x000e620008000800 */
[C---:B------:R-:W-:Y:S01]  /*d490*/  LEA.HI.X.SX32 R133, R198.reuse, R2, 0x1, P6 ;  /* 0x00000002c6857211 */ /* 0x040fe200030f0eff */
[----:B------:R-:W-:Y:S01]  /*d4a0*/  VIADD R198, R198, UR5 ;  /* 0x00000005c6c67c36 */ /* 0x000fe20008000000 */
[----:B--2---:R-:W-:-:S02]  /*d4b0*/  SHF.R.S32.HI R199, RZ, 0x8, R136 ;  /* 0x00000008ffc77819 */ /* 0x004fc40000011488 */
[----:B----4-:R-:W-:-:S03]  /*d4c0*/  F2FP.SATFINITE.E5M2.F32.PACK_AB_MERGE_C R197, R139, R138, RZ ;  /* 0x0000008a8bc5723e */ /* 0x010fc600048060ff */
[----:B------:R2:W-:Y:S01]  /*d4d0*/  @P2 STG.E.U8 desc[UR18][R132.64], R199 ;  /* 0x000000c784002986 */ /* 0x0005e2000c101112 */
[CC--:B------:R-:W-:Y:S01]  /*d4e0*/  IADD3 R134, P2, PT, R198.reuse, R3.reuse, RZ ;  /* 0x00000003c6867210 */ /* 0x0c0fe20007f5e0ff */
[C---:B------:R-:W-:Y:S01]  /*d4f0*/  VIADD R138, R198.reuse, UR5 ;  /* 0x00000005c68a7c36 */ /* 0x040fe20008000000 */
[----:B------:R-:W-:Y:S02]  /*d500*/  PRMT R139, R197, 0x9910, RZ ;  /* 0x00009910c58b7816 */ /* 0x000fe400000000ff */
[-C--:B------:R-:W-:Y:S02]  /*d510*/  LEA.HI.X.SX32 R135, R198, R2.reuse, 0x1, P2 ;  /* 0x00000002c6877211 */ /* 0x080fe400010f0eff */
[C---:B------:R-:W-:Y:S02]  /*d520*/  IADD3 R136, P2, PT, R138.reuse, R3, RZ ;  /* 0x000000038a887210 */ /* 0x040fe40007f5e0ff */
[----:B------:R-:W-:Y:S02]  /*d530*/  SHF.R.S32.HI R139, RZ, 0x8, R139 ;  /* 0x00000008ff8b7819 */ /* 0x000fe4000001148b */
[C---:B------:R-:W-:Y:S01]  /*d540*/  LEA.HI.X.SX32 R137, R138.reuse, R2, 0x1, P2 ;  /* 0x000000028a897211 */ /* 0x040fe200010f0eff */
[----:B------:R-:W-:Y:S01]  /*d550*/  VIADD R138, R138, UR5 ;  /* 0x000000058a8a7c36 */ /* 0x000fe20008000000 */
[----:B------:R4:W-:Y:S01]  /*d560*/  @P1 STG.E.U8 desc[UR18][R134.64], R197 ;  /* 0x000000c586001986 */ /* 0x0009e2000c101112 */
[----:B------:R-:W-:-:S02]  /*d570*/  VIADD R196, R0, 0x4b ;  /* 0x0000004b00c47836 */ /* 0x000fc40000000000 */
[----:B--2---:R-:W-:Y:S01]  /*d580*/  VIADD R133, R0, 0x4c ;  /* 0x0000004c00857836 */ /* 0x004fe20000000000 */
[----:B------:R2:W-:Y:S01]  /*d590*/  @P5 STG.E.U8 desc[UR18][R136.64], R139 ;  /* 0x0000008b88005986 */ /* 0x0005e2000c101112 */
[-C--:B------:R-:W-:Y:S01]  /*d5a0*/  IADD3 R132, P5, PT, R138, R3.reuse, RZ ;  /* 0x000000038a847210 */ /* 0x080fe20007fbe0ff */
[----:B------:R-:W-:Y:S01]  /*d5b0*/  VIADD R200, R0, 0x4a ;  /* 0x0000004a00c87836 */ /* 0x000fe20000000000 */
[----:B0-----:R-:W-:Y:S01]  /*d5c0*/  ISETP.LT.AND P1, PT, R196, UR4, !P0 ;  /* 0x00000004c4007c0c */ /* 0x001fe2000c721270 */
[----:B------:R-:W0:Y:S01]  /*d5d0*/  LDCU UR4, c[0x0][0x39c] ;  /* 0x00007380ff0477ac */ /* 0x000e220008000800 */
[----:B-1----:R-:W-:Y:S02]  /*d5e0*/  ISETP.LT.AND P2, PT, R133, UR6, !P0 ;  /* 0x0000000685007c0c */ /* 0x002fe4000c741270 */
[----:B------:R-:W-:Y:S01]  /*d5f0*/  F2FP.SATFINITE.E5M2.F32.PACK_AB_MERGE_C R199, R141, R140, RZ ;  /* 0x0000008c8dc7723e */ /* 0x000fe200048060ff */
[----:B------:R-:W1:Y:S01]  /*d600*/  LDCU UR6, c[0x0][0x39c] ;  /* 0x00007380ff0677ac */ /* 0x000e620008000800 */
[C---:B------:R-:W-:Y:S01]  /*d610*/  LEA.HI.X.SX32 R133, R138.reuse, R2, 0x1, P5 ;  /* 0x000000028a857211 */ /* 0x040fe200028f0eff */
[----:B------:R-:W-:Y:S01]  /*d620*/  VIADD R138, R138, UR5 ;  /* 0x000000058a8a7c36 */ /* 0x000fe20008000000 */
[----:B---3--:R-:W-:Y:S01]  /*d630*/  ISETP.LT.AND P6, PT, R200, UR7, !P0 ;  /* 0x00000007c8007c0c */ /* 0x008fe2000c7c1270 */
[----:B------:R-:W3:Y:S02]  /*d640*/  LDCU UR7, c[0x0][0x39c] ;  /* 0x00007380ff0777ac */ /* 0x000ee40008000800 */
[----:B------:R5:W-:Y:S01]  /*d650*/  @P4 STG.E.U8 desc[UR18][R132.64], R199 ;  /* 0x000000c784004986 */ /* 0x000be2000c101112 */
[C---:B----4-:R-:W-:Y:S01]  /*d660*/  IADD3 R134, P4, PT, R138.reuse, R3, RZ ;  /* 0x000000038a867210 */ /* 0x050fe20007f9e0ff */
[----:B--2---:R-:W-:Y:S01]  /*d670*/  VIADD R139, R138, UR5 ;  /* 0x000000058a8b7c36 */ /* 0x004fe20008000000 */
[----:B------:R-:W-:-:S02]  /*d680*/  PRMT R141, R199, 0x9910, RZ ;  /* 0x00009910c78d7816 */ /* 0x000fc400000000ff */
[-C--:B------:R-:W-:Y:S02]  /*d690*/  LEA.HI.X.SX32 R135, R138, R2.reuse, 0x1, P4 ;  /* 0x000000028a877211 */ /* 0x080fe400020f0eff */
[C---:B------:R-:W-:Y:S01]  /*d6a0*/  IADD3 R136, P4, PT, R139.reuse, R3, RZ ;  /* 0x000000038b887210 */ /* 0x040fe20007f9e0ff */
[C---:B------:R-:W-:Y:S01]  /*d6b0*/  VIADD R138, R0.reuse, 0x4e ;  /* 0x0000004e008a7836 */ /* 0x040fe20000000000 */
[----:B------:R-:W-:Y:S02]  /*d6c0*/  SHF.R.S32.HI R141, RZ, 0x8, R141 ;  /* 0x00000008ff8d7819 */ /* 0x000fe4000001148d */
[C---:B------:R-:W-:Y:S01]  /*d6d0*/  LEA.HI.X.SX32 R137, R139.reuse, R2, 0x1, P4 ;  /* 0x000000028b897211 */ /* 0x040fe200020f0eff */
[----:B------:R-:W-:Y:S02]  /*d6e0*/  VIADD R139, R139, UR5 ;  /* 0x000000058b8b7c36 */ /* 0x000fe40008000000 */
[----:B------:R-:W-:Y:S01]  /*d6f0*/  VIADD R196, R0, 0x4d ;  /* 0x0000004d00c47836 */ /* 0x000fe20000000000 */
[----:B------:R2:W-:Y:S01]  /*d700*/  @P3 STG.E.U8 desc[UR18][R134.64], R141 ;  /* 0x0000008d86003986 */ /* 0x0005e2000c101112 */
[----:B0-----:R-:W-:Y:S01]  /*d710*/  ISETP.LT.AND P3, PT, R138, UR4, !P0 ;  /* 0x000000048a007c0c */ /* 0x001fe2000c761270 */
[----:B------:R-:W0:Y:S01]  /*d720*/  LDCU UR4, c[0x0][0x39c] ;  /* 0x00007380ff0477ac */ /* 0x000e220008000800 */
[----:B------:R-:W-:-:S02]  /*d730*/  PRMT R138, R143, 0x9910, RZ ;  /* 0x000099108f8a7816 */ /* 0x000fc400000000ff */
[C---:B-----5:R-:W-:Y:S02]  /*d740*/  IADD3 R132, P4, PT, R139.reuse, R3, RZ ;  /* 0x000000038b847210 */ /* 0x060fe40007f9e0ff */
[----:B---3--:R-:W-:Y:S01]  /*d750*/  ISETP.LT.AND P5, PT, R196, UR7, !P0 ;  /* 0x00000007c4007c0c */ /* 0x008fe2000c7a1270 */
[----:B------:R-:W3:Y:S01]  /*d760*/  LDCU UR7, c[0x0][0x39c] ;  /* 0x00007380ff0777ac */ /* 0x000ee20008000800 */
[C---:B------:R-:W-:Y:S01]  /*d770*/  LEA.HI.X.SX32 R133, R139.reuse, R2, 0x1, P4 ;  /* 0x000000028b857211 */ /* 0x040fe200020f0eff */
[----:B------:R-:W-:Y:S01]  /*d780*/  VIADD R139, R139, UR5 ;  /* 0x000000058b8b7c36 */ /* 0x000fe20008000000 */
[----:B--2---:R-:W-:Y:S01]  /*d790*/  SHF.R.S32.HI R141, RZ, 0x8, R138 ;  /* 0x00000008ff8d7819 */ /* 0x004fe2000001148a */
[----:B------:R-:W-:Y:S01]  /*d7a0*/  VIADD R140, R0, 0x4f ;  /* 0x0000004f008c7836 */ /* 0x000fe20000000000 */
[----:B------:R2:W-:Y:S01]  /*d7b0*/  @P6 STG.E.U8 desc[UR18][R136.64], R143 ;  /* 0x0000008f88006986 */ /* 0x0005e2000c101112 */
[----:B------:R-:W-:-:S03]  /*d7c0*/  VIADD R138, R139, UR5 ;  /* 0x000000058b8a7c36 */ /* 0x000fc60008000000 */
[----:B------:R4:W-:Y:S01]  /*d7d0*/  @P1 STG.E.U8 desc[UR18][R132.64], R141 ;  /* 0x0000008d84001986 */ /* 0x0009e2000c101112 */
[----:B------:R-:W-:Y:S02]  /*d7e0*/  IADD3 R134, P1, PT, R139, R3, RZ ;  /* 0x000000038b867210 */ /* 0x000fe40007f3e0ff */
[----:B-1----:R-:W-:Y:S01]  /*d7f0*/  ISETP.LT.AND P4, PT, R140, UR6, !P0 ;  /* 0x000000068c007c0c */ /* 0x002fe2000c781270 */
[----:B------:R-:W1:Y:S01]  /*d800*/  LDCU UR6, c[0x0][0x39c] ;  /* 0x00007380ff0677ac */ /* 0x000e620008000800 */
[----:B------:R-:W-:Y:S01]  /*d810*/  PRMT R140, R145, 0x9910, RZ ;  /* 0x00009910918c7816 */ /* 0x000fe200000000ff */
[C---:B--2---:R-:W-:Y:S01]  /*d820*/  VIADD R136, R0.reuse, 0x50 ;  /* 0x0000005000887836 */ /* 0x044fe20000000000 */
[----:B------:R-:W-:Y:S01]  /*d830*/  LEA.HI.X.SX32 R135, R139, R2, 0x1, P1 ;  /* 0x000000028b877211 */ /* 0x000fe200008f0eff */
[----:B------:R-:W-:-:S03]  /*d840*/  VIADD R137, R0, 0x51 ;  /* 0x0000005100897836 */ /* 0x000fc60000000000 */
[----:B0-----:R-:W-:Y:S01]  /*d850*/  ISETP.LT.AND P1, PT, R136, UR4, !P0 ;  /* 0x0000000488007c0c */ /* 0x001fe2000c721270 */
[----:B------:R-:W-:Y:S01]  /*d860*/  IMAD.MOV.U32 R139, RZ, RZ, R140 ;  /* 0x000000ffff8b7224 */ /* 0x000fe200078e008c */
[CC--:B------:R-:W-:Y:S01]  /*d870*/  IADD3 R136, P6, PT, R138.reuse, R3.reuse, RZ ;  /* 0x000000038a887210 */ /* 0x0c0fe20007fde0ff */
[----:B------:R0:W-:Y:S01]  /*d880*/  @P2 STG.E.U8 desc[UR18][R134.64], R145 ;  /* 0x0000009186002986 */ /* 0x0001e2000c101112 */
[----:B---3--:R-:W-:Y:S01]  /*d890*/  ISETP.LT.AND P2, PT, R137, UR7, !P0 ;  /* 0x0000000789007c0c */ /* 0x008fe2000c741270 */
[----:B------:R-:W2:Y:S01]  /*d8a0*/  LDCU UR4, c[0x0][0x39c] ;  /* 0x00007380ff0477ac */ /* 0x000ea20008000800 */
[CC--:B------:R-:W-:Y:S01]  /*d8b0*/  LEA.HI.X.SX32 R137, R138.reuse, R2.reuse, 0x1, P6 ;  /* 0x000000028a897211 */ /* 0x0c0fe200030f0eff */
[----:B------:R-:W-:Y:S01]  /*d8c0*/  VIADD R138, R138, UR5 ;  /* 0x000000058a8a7c36 */ /* 0x000fe20008000000 */
[----:B------:R-:W-:Y:S01]  /*d8d0*/  SHF.R.S32.HI R139, RZ, 0x8, R139 ;  /* 0x00000008ff8b7819 */ /* 0x000fe2000001148b */
[----:B----4-:R-:W-:Y:S01]  /*d8e0*/  VIADD R133, R0, 0x52 ;  /* 0x0000005200857836 */ /* 0x010fe20000000000 */
[----:B------:R-:W3:Y:S02]  /*d8f0*/  LDCU UR7, c[0x0][0x39c] ;  /* 0x00007380ff0777ac */ /* 0x000ee40008000800 */
[C---:B------:R-:W-:Y:S01]  /*d900*/  IADD3 R132, P6, PT, R138.reuse, R3, RZ ;  /* 0x000000038a847210 */ /* 0x040fe20007fde0ff */
[----:B------:R4:W-:Y:S01]  /*d910*/  @P5 STG.E.U8 desc[UR18][R136.64], R139 ;  /* 0x0000008b88005986 */ /* 0x0009e2000c101112 */
[----:B-1----:R-:W-:Y:S01]  /*d920*/  ISETP.LT.AND P5, PT, R133, UR6, !P0 ;  /* 0x0000000685007c0c */ /* 0x002fe2000c7a1270 */
[----:B------:R-:W1:Y:S01]  /*d930*/  LDCU UR6, c[0x0][0x39c] ;  /* 0x00007380ff0677ac */ /* 0x000e620008000800 */
[C---:B------:R-:W-:Y:S01]  /*d940*/  LEA.HI.X.SX32 R133, R138.reuse, R2, 0x1, P6 ;  /* 0x000000028a857211 */ /* 0x040fe200030f0eff */
[----:B------:R-:W-:-:S02]  /*d950*/  VIADD R138, R138, UR5 ;  /* 0x000000058a8a7c36 */ /* 0x000fc40008000000 */
[----:B0-----:R-:W-:Y:S01]  /*d960*/  VIADD R135, R0, 0x53 ;  /* 0x0000005300877836 */ /* 0x001fe20000000000 */
[----:B------:R-:W-:Y:S02]  /*d970*/  PRMT R141, R147, 0x9910, RZ ;  /* 0x00009910938d7816 */ /* 0x000fe400000000ff */
[CC--:B------:R-:W-:Y:S01]  /*d980*/  IADD3 R134, P6, PT, R138.reuse, R3.reuse, RZ ;  /* 0x000000038a867210 */ /* 0x0c0fe20007fde0ff */
[----:B------:R0:W-:Y:S01]  /*d990*/  @P3 STG.E.U8 desc[UR18][R132.64], R147 ;  /* 0x0000009384003986 */ /* 0x0001e2000c101112 */
[----:B--2---:R-:W-:Y:S01]  /*d9a0*/  ISETP.LT.AND P3, PT, R135, UR4, !P0 ;  /* 0x0000000487007c0c */ /* 0x004fe2000c761270 */
[C---:B----4-:R-:W-:Y:S01]  /*d9b0*/  VIADD R139, R138.reuse, UR5 ;  /* 0x000000058a8b7c36 */ /* 0x050fe20008000000 */
[----:B------:R-:W-:Y:S01]  /*d9c0*/  LEA.HI.X.SX32 R135, R138, R2, 0x1, P6 ;  /* 0x000000028a877211 */ /* 0x000fe200030f0eff */
[C---:B------:R-:W-:Y:S01]  /*d9d0*/  VIADD R137, R0.reuse, 0x54 ;  /* 0x0000005400897836 */ /* 0x040fe20000000000 */
[----:B------:R-:W-:Y:S01]  /*d9e0*/  SHF.R.S32.HI R141, RZ, 0x8, R141 ;  /* 0x00000008ff8d7819 */ /* 0x000fe2000001148d */
[----:B------:R-:W2:Y:S01]  /*d9f0*/  LDCU UR4, c[0x0][0x39c] ;  /* 0x00007380ff0477ac */ /* 0x000ea20008000800 */
[----:B------:R-:W-:Y:S01]  /*da00*/  IADD3 R136, P6, PT, R139, R3, RZ ;  /* 0x000000038b887210 */ /* 0x000fe20007fde0ff */
[----:B------:R-:W-:-:S02]  /*da10*/  VIADD R138, R0, 0x55 ;  /* 0x00000055008a7836 */ /* 0x000fc40000000000 */
[----:B------:R4:W-:Y:S01]  /*da20*/  @P4 STG.E.U8 desc[UR18][R134.64], R141 ;  /* 0x0000008d86004986 */ /* 0x0009e2000c101112 */
[----:B---3--:R-:W-:Y:S01]  /*da30*/  ISETP.LT.AND P4, PT, R137, UR7, !P0 ;  /* 0x0000000789007c0c */ /* 0x008fe2000c781270 */
[----:B------:R-:W3:Y:S01]  /*da40*/  LDCU UR7, c[0x0][0x39c] ;  /* 0x00007380ff0777ac */ /* 0x000ee20008000800 */
[CC--:B------:R-:W-:Y:S01]  /*da50*/  LEA.HI.X.SX32 R137, R139.reuse, R2.reuse, 0x1, P6 ;  /* 0x000000028b897211 */ /* 0x0c0fe200030f0eff */
[----:B------:R-:W-:Y:S01]  /*da60*/  VIADD R139, R139, UR5 ;  /* 0x000000058b8b7c36 */ /* 0x000fe20008000000 */
[----:B0-----:R-:W-:Y:S02]  /*da70*/  PRMT R133, R149, 0x9910, RZ ;  /* 0x0000991095857816 */ /* 0x001fe400000000ff */
[----:B-1----:R-:W-:Y:S01]  /*da80*/  ISETP.LT.AND P6, PT, R138, UR6, !P0 ;  /* 0x000000068a007c0c */ /* 0x002fe2000c7c1270 */
[----:B------:R0:W-:Y:S01]  /*da90*/  @P1 STG.E.U8 desc[UR18][R136.64], R149 ;  /* 0x0000009588001986 */ /* 0x0001e2000c101112 */
[CC--:B------:R-:W-:Y:S01]  /*daa0*/  IADD3 R132, P1, PT, R139.reuse, R3.reuse, RZ ;  /* 0x000000038b847210 */ /* 0x0c0fe20007f3e0ff */
[C---:B------:R-:W-:Y:S01]  /*dab0*/  VIADD R138, R139.reuse, UR5 ;  /* 0x000000058b8a7c36 */ /* 0x040fe20008000000 */
[----:B------:R-:W1:Y:S01]  /*dac0*/  LDCU UR6, c[0x0][0x39c] ;  /* 0x00007380ff0677ac */ /* 0x000e620008000800 */
[----:B----4-:R-:W-:Y:S01]  /*dad0*/  IMAD.MOV.U32 R141, RZ, RZ, R133 ;  /* 0x000000ffff8d7224 */ /* 0x010fe200078e0085 */
[----:B------:R-:W-:Y:S01]  /*dae0*/  LEA.HI.X.SX32 R133, R139, R2, 0x1, P1 ;  /* 0x000000028b857211 */ /* 0x000fe200008f0eff */
[----:B------:R-:W-:Y:S01]  /*daf0*/  VIADD R139, R0, 0x56 ;  /* 0x00000056008b7836 */ /* 0x000fe20000000000 */
[----:B------:R-:W-:-:S02]  /*db00*/  IADD3 R134, P1, PT, R138, R3, RZ ;  /* 0x000000038a867210 */ /* 0x000fc40007f3e0ff */
[----:B------:R-:W-:Y:S02]  /*db10*/  SHF.R.S32.HI R141, RZ, 0x8, R141 ;  /* 0x00000008ff8d7819 */ /* 0x000fe4000001148d */
[C---:B------:R-:W-:Y:S02]  /*db20*/  LEA.HI.X.SX32 R135, R138.reuse, R2, 0x1, P1 ;  /* 0x000000028a877211 */ /* 0x040fe400008f0eff */
[----:B--2---:R-:W-:Y:S01]  /*db30*/  ISETP.LT.AND P1, PT, R139, UR4, !P0 ;  /* 0x000000048b007c0c */ /* 0x004fe2000c721270 */
[----:B------:R-:W2:Y:S01]  /*db40*/  LDCU UR4, c[0x0][0x39c] ;  /* 0x00007380ff0477ac */ /* 0x000ea20008000800 */
[----:B------:R-:W-:Y:S01]  /*db50*/  VIADD R138, R138, UR5 ;  /* 0x000000058a8a7c36 */ /* 0x000fe20008000000 */
[----:B------:R4:W-:Y:S01]  /*db60*/  @P2 STG.E.U8 desc[UR18][R132.64], R141 ;  /* 0x0000008d84002986 */ /* 0x0009e2000c101112 */
[----:B------:R-:W-:-:S03]  /*db70*/  PRMT R140, R151, 0x9910, RZ ;  /* 0x00009910978c7816 */ /* 0x000fc600000000ff */
[CC--:B0-----:R-:W-:Y:S01]  /*db80*/  IADD3 R136, P2, PT, R138.reuse, R3.reuse, RZ ;  /* 0x000000038a887210 */ /* 0x0c1fe20007f5e0ff */
[C---:B------:R-:W-:Y:S01]  /*db90*/  VIADD R139, R138.reuse, UR5 ;  /* 0x000000058a8b7c36 */ /* 0x040fe20008000000 */
[----:B------:R0:W-:Y:S02]  /*dba0*/  @P5 STG.E.U8 desc[UR18][R134.64], R151 ;  /* 0x0000009786005986 */ /* 0x0001e4000c101112 */
[-C--:B------:R-:W-:Y:S02]  /*dbb0*/  LEA.HI.X.SX32 R137, R138, R2.reuse, 0x1, P2 ;  /* 0x000000028a897211 */ /* 0x080fe400010f0eff */
[----:B----4-:R-:W-:Y:S01]  /*dbc0*/  SHF.R.S32.HI R141, RZ, 0x8, R140 ;  /* 0x00000008ff8d7819 */ /* 0x010fe2000001148c */
[C---:B------:R-:W-:Y:S01]  /*dbd0*/  VIADD R133, R0.reuse, 0x58 ;  /* 0x0000005800857836 */ /* 0x040fe20000000000 */
[-C--:B------:R-:W-:Y:S01]  /*dbe0*/  IADD3 R132, P5, PT, R139, R3.reuse, RZ ;  /* 0x000000038b847210 */ /* 0x080fe20007fbe0ff */
[----:B0-----:R-:W-:Y:S02]  /*dbf0*/  VIADD R134, R0, 0x59 ;  /* 0x0000005900867836 */ /* 0x001fe40000000000 */
[----:B------:R0:W-:Y:S01]  /*dc00*/  @P3 STG.E.U8 desc[UR18][R136.64], R141 ;  /* 0x0000008d88003986 */ /* 0x0001e2000c101112 */
[----:B---3--:R-:W-:Y:S01]  /*dc10*/  ISETP.LT.AND P3, PT, R133, UR7, !P0 ;  /* 0x0000000785007c0c */ /* 0x008fe2000c761270 */
[----:B------:R-:W3:Y:S01]  /*dc20*/  LDCU UR7, c[0x0][0x39c] ;  /* 0x00007380ff0777ac */ /* 0x000ee20008000800 */
[C---:B------:R-:W-:Y:S01]  /*dc30*/  LEA.HI.X.SX32 R133, R139.reuse, R2, 0x1, P5 ;  /* 0x000000028b857211 */ /* 0x040fe200028f0eff */
[----:B------:R-:W-:Y:S01]  /*dc40*/  VIADD R139, R139, UR5 ;  /* 0x000000058b8b7c36 */ /* 0x000fe20008000000 */
[----:B--2---:R-:W-:Y:S01]  /*dc50*/  ISETP.LT.AND P5, PT, R134, UR4, !P0 ;  /* 0x0000000486007c0c */ /* 0x004fe2000c7a1270 */
[----:B------:R-:W2:Y:S01]  /*dc60*/  LDCU UR4, c[0x0][0x39c] ;  /* 0x00007380ff0477ac */ /* 0x000ea20008000800 */
[----:B------:R-:W-:Y:S01]  /*dc70*/  PRMT R135, R153, 0x9910, RZ ;  /* 0x0000991099877816 */ /* 0x000fe200000000ff */
[----:B------:R4:W-:Y:S01]  /*dc80*/  @P4 STG.E.U8 desc[UR18][R132.64], R153 ;  /* 0x0000009984004986 */ /* 0x0009e2000c101112 */
[----:B-1----:R-:W-:Y:S01]  /*dc90*/  ISETP.LT.AND P2, PT, R142, UR6, !P0 ;  /* 0x000000068e007c0c */ /* 0x002fe2000c741270 */
[----:B------:R-:W1:Y:S01]  /*dca0*/  LDCU UR6, c[0x0][0x39c] ;  /* 0x00007380ff0677ac */ /* 0x000e620008000800 */
[C---:B------:R-:W-:Y:S01]  /*dcb0*/  IADD3 R134, P4, PT, R139.reuse, R3, RZ ;  /* 0x000000038b867210 */ /* 0x040fe20007f9e0ff */
[----:B------:R-:W-:-:S02]  /*dcc0*/  VIADD R138, R139, UR5 ;  /* 0x000000058b8a7c36 */ /* 0x000fc40008000000 */
[----:B0-----:R-:W-:Y:S01]  /*dcd0*/  IMAD.MOV.U32 R137, RZ, RZ, R135 ;  /* 0x000000ffff897224 */ /* 0x001fe200078e0087 */
[-C--:B------:R-:W-:Y:S02]  /*dce0*/  LEA.HI.X.SX32 R135, R139, R2.reuse, 0x1, P4 ;  /* 0x000000028b877211 */ /* 0x080fe400020f0eff */
[----:B------:R-:W-:Y:S02]  /*dcf0*/  IADD3 R136, P4, PT, R138, R3, RZ ;  /* 0x000000038a887210 */ /* 0x000fe40007f9e0ff */
[----:B------:R-:W-:Y:S01]  /*dd00*/  SHF.R.S32.HI R139, RZ, 0x8, R137 ;  /* 0x00000008ff8b7819 */ /* 0x000fe20000011489 */
[----:B----4-:R-:W-:Y:S01]  /*dd10*/  VIADD R132, R0, 0x5a ;  /* 0x0000005a00847836 */ /* 0x010fe20000000000 */
[C---:B------:R-:W-:Y:S01]  /*dd20*/  LEA.HI.X.SX32 R137, R138.reuse, R2, 0x1, P4 ;  /* 0x000000028a897211 */ /* 0x040fe200020f0eff */
[----:B------:R-:W-:Y:S02]  /*dd30*/  VIADD R138, R138, UR5 ;  /* 0x000000058a8a7c36 */ /* 0x000fe40008000000 */
[----:B------:R-:W-:Y:S01]  /*dd40*/  VIADD R133, R0, 0x5b ;  /* 0x0000005b00857836 */ /* 0x000fe20000000000 */
[----:B------:R0:W-:Y:S01]  /*dd50*/  @P6 STG.E.U8 desc[UR18][R134.64], R139 ;  /* 0x0000008b86006986 */ /* 0x0001e2000c101112 */
[----:B--2---:R-:W-:-:S02]  /*dd60*/  ISETP.LT.AND P4, PT, R132, UR4, !P0 ;  /* 0x0000000484007c0c */ /* 0x004fc4000c781270 */
[----:B------:R-:W-:Y:S02]  /*dd70*/  F2FP.SATFINITE.E5M2.F32.PACK_AB_MERGE_C R157, R157, R156, RZ ;  /* 0x0000009c9d9d723e */ /* 0x000fe400048060ff */
[----:B------:R-:W-:Y:S01]  /*dd80*/  PRMT R141, R155, 0x9910, RZ ;  /* 0x000099109b8d7816 */ /* 0x000fe200000000ff */
[----:B------:R2:W-:Y:S01]  /*dd90*/  @P1 STG.E.U8 desc[UR18][R136.64], R155 ;  /* 0x0000009b88001986 */ /* 0x0005e2000c101112 */
[----:B------:R-:W-:Y:S01]  /*dda0*/  IADD3 R132, P6, PT, R138, R3, RZ ;  /* 0x000000038a847210 */ /* 0x000fe20007fde0ff */
[----:B------:R-:W-:Y:S01]  /*ddb0*/  VIADD R140, R0, 0x5c ;  /* 0x0000005c008c7836 */ /* 0x000fe20000000000 */
[----:B-1----:R-:W-:Y:S01]  /*ddc0*/  ISETP.LT.AND P1, PT, R133, UR6, !P0 ;  /* 0x0000000685007c0c */ /* 0x002fe2000c721270 */
[----:B------:R-:W1:Y:S01]  /*ddd0*/  LDCU UR6, c[0x0][0x39c] ;  /* 0x00007380ff0677ac */ /* 0x000e620008000800 */
[C---:B------:R-:W-:Y:S01]  /*dde0*/  LEA.HI.X.SX32 R133, R138.reuse, R2, 0x1, P6 ;  /* 0x000000028a857211 */ /* 0x040fe200030f0eff */
[----:B------:R-:W-:Y:S01]  /*ddf0*/  VIADD R138, R138, UR5 ;  /* 0x000000058a8a7c36 */ /* 0x000fe20008000000 */
[----:B------:R-:W-:Y:S01]  /*de00*/  SHF.R.S32.HI R141, RZ, 0x8, R141 ;  /* 0x00000008ff8d7819 */ /* 0x000fe2000001148d */
[----:B------:R-:W4:Y:S02]  /*de10*/  LDCU UR4, c[0x0][0x39c] ;  /* 0x00007380ff0477ac */ /* 0x000f240008000800 */
[----:B0-----:R-:W-:-:S02]  /*de20*/  VIADD R139, R138, UR5 ;  /* 0x000000058a8b7c36 */ /* 0x001fc40008000000 */
[----:B------:R0:W-:Y:S01]  /*de30*/  @P2 STG.E.U8 desc[UR18][R132.64], R141 ;  /* 0x0000008d84002986 */ /* 0x0001e2000c101112 */
[CC--:B------:R-:W-:Y:S02]  /*de40*/  IADD3 R134, P2, PT, R138.reuse, R3.reuse, RZ ;  /* 0x000000038a867210 */ /* 0x0c0fe40007f5e0ff */
[----:B--2---:R-:W-:Y:S02]  /*de50*/  PRMT R137, R157, 0x9910, RZ ;  /* 0x000099109d897816 */ /* 0x004fe400000000ff */
[-C--:B------:R-:W-:Y:S02]  /*de60*/  LEA.HI.X.SX32 R135, R138, R2.reuse, 0x1, P2 ;  /* 0x000000028a877211 */ /* 0x080fe400010f0eff */
[C---:B------:R-:W-:Y:S01]  /*de70*/  IADD3 R136, P2, PT, R139.reuse, R3, RZ ;  /* 0x000000038b887210 */ /* 0x040fe20007f5e0ff */
[----:B------:R-:W-:Y:S01]  /*de80*/  IMAD.MOV.U32 R138, RZ, RZ, R137 ;  /* 0x000000ffff8a7224 */ /* 0x000fe200078e0089 */
[----:B---3--:R-:W-:Y:S01]  /*de90*/  ISETP.LT.AND P6, PT, R140, UR7, !P0 ;  /* 0x000000078c007c0c */ /* 0x008fe2000c7c1270 */
[----:B------:R-:W2:Y:S01]  /*dea0*/  LDCU UR7, c[0x0][0x39c] ;  /* 0x00007380ff0777ac */ /* 0x000ea20008000800 */
[C---:B------:R-:W-:Y:S01]  /*deb0*/  LEA.HI.X.SX32 R137, R139.reuse, R2, 0x1, P2 ;  /* 0x000000028b897211 */ /* 0x040fe200010f0eff */
[----:B------:R-:W-:Y:S01]  /*dec0*/  VIADD R139, R139, UR5 ;  /* 0x000000058b8b7c36 */ /* 0x000fe20008000000 */
[----:B0-----:R-:W-:Y:S01]  /*ded0*/  SHF.R.S32.HI R141, RZ, 0x8, R138 ;  /* 0x00000008ff8d7819 */ /* 0x001fe2000001148a */
[----:B------:R0:W-:Y:S01]  /*dee0*/  @P3 STG.E.U8 desc[UR18][R134.64], R157 ;  /* 0x0000009d86003986 */ /* 0x0001e2000c101112 */
[----:B------:R-:W-:-:S02]  /*def0*/  VIADD R133, R0, 0x5e ;  /* 0x0000005e00857836 */ /* 0x000fc40000000000 */
[C---:B------:R-:W-:Y:S01]  /*df00*/  VIADD R140, R0.reuse, 0x5d ;  /* 0x0000005d008c7836 */ /* 0x040fe20000000000 */
[----:B------:R3:W-:Y:S01]  /*df10*/  @P5 STG.E.U8 desc[UR18][R136.64], R141 ;  /* 0x0000008d88005986 */ /* 0x0007e2000c101112 */
[-C--:B------:R-:W-:Y:S02]  /*df20*/  IADD3 R132, P5, PT, R139, R3.reuse, RZ ;  /* 0x000000038b847210 */ /* 0x080fe40007fbe0ff */
[----:B------:R-:W-:Y:S02]  /*df30*/  F2FP.SATFINITE.E5M2.F32.PACK_AB_MERGE_C R159, R159, R158, RZ ;  /* 0x0000009e9f9f723e */ /* 0x000fe400048060ff */
[----:B-1----:R-:W-:Y:S01]  /*df40*/  ISETP.LT.AND P3, PT, R133, UR6, !P0 ;  /* 0x0000000685007c0c */ /* 0x002fe2000c761270 */
[----:B------:R-:W-:Y:S01]  /*df50*/  VIADD R138, R0, 0x5f ;  /* 0x0000005f008a7836 */ /* 0x000fe20000000000 */
[----:B----4-:R-:W-:Y:S01]  /*df60*/  ISETP.LT.AND P2, PT, R140, UR4, !P0 ;  /* 0x000000048c007c0c */ /* 0x010fe2000c741270 */
[----:B------:R-:W1:Y:S01]  /*df70*/  LDCU UR4, c[0x0][0x39c] ;  /* 0x00007380ff0477ac */ /* 0x000e620008000800 */
[C---:B------:R-:W-:Y:S01]  /*df80*/  LEA.HI.X.SX32 R133, R139.reuse, R2, 0x1, P5 ;  /* 0x000000028b857211 */ /* 0x040fe200028f0eff */
[----:B------:R-:W-:Y:S01]  /*df90*/  VIADD R139, R139, UR5 ;  /* 0x000000058b8b7c36 */ /* 0x000fe20008000000 */
[----:B0-----:R-:W-:Y:S01]  /*dfa0*/  PRMT R135, R159, 0x9910, RZ ;  /* 0x000099109f877816 */ /* 0x001fe200000000ff */
[----:B------:R-:W0:Y:S01]  /*dfb0*/  LDCU UR6, c[0x0][0x39c] ;  /* 0x00007380ff0677ac */ /* 0x000e220008000800 */
[----:B--2---:R-:W-:Y:S01]  /*dfc0*/  ISETP.LT.AND P5, PT, R138, UR7, !P0 ;  /* 0x000000078a007c0c */ /* 0x004fe2000c7a1270 */
[----:B------:R2:W-:Y:S01]  /*dfd0*/  @P4 STG.E.U8 desc[UR18][R132.64], R159 ;  /* 0x0000009f84004986 */ /* 0x0005e2000c101112 */
[-C--:B------:R-:W-:Y:S01]  /*dfe0*/  IADD3 R134, P4, PT, R139, R3.reuse, RZ ;  /* 0x000000038b867210 */ /* 0x080fe20007f9e0ff */
[----:B---3--:R-:W-:Y:S01]  /*dff0*/  IMAD.MOV.U32 R136, RZ, RZ, R135 ;  /* 0x000000ffff887224 */ /* 0x008fe200078e0087 */
[----:B------:R-:W-:Y:S01]  /*e000*/  F2FP.SATFINITE.E5M2.F32.PACK_AB_MERGE_C R161, R161, R160, RZ ;  /* 0x000000a0a1a1723e */ /* 0x000fe200048060ff */
[C---:B------:R-:W-:Y:S01]  /*e010*/  VIADD R138, R139.reuse, UR5 ;  /* 0x000000058b8a7c36 */ /* 0x040fe20008000000 */
[----:B------:R-:W-:Y:S01]  /*e020*/  LEA.HI.X.SX32 R135, R139, R2, 0x1, P4 ;  /* 0x000000028b877211 */ /* 0x000fe200020f0eff */
[----:B------:R-:W-:Y:S01]  /*e030*/  VIADD R140, R0, 0x60 ;  /* 0x00000060008c7836 */ /* 0x000fe20000000000 */
[----:B------:R-:W-:Y:S01]  /*e040*/  SHF.R.S32.HI R139, RZ, 0x8, R136 ;  /* 0x00000008ff8b7819 */ /* 0x000fe20000011488 */
[----:B------:R-:W3:Y:S01]  /*e050*/  LDCU UR7, c[0x0][0x39c] ;  /* 0x00007380ff0777ac */ /* 0x000ee20008000800 */
[----:B------:R-:W-:-:S04]  /*e060*/  IADD3 R136, P4, PT, R138, R3, RZ ;  /* 0x000000038a887210 */ /* 0x000fc80007f9e0ff */
[CC--:B------:R-:W-:Y:S01]  /*e070*/  LEA.HI.X.SX32 R137, R138.reuse, R2.reuse, 0x1, P4 ;  /* 0x000000028a897211 */ /* 0x0c0fe200020f0eff */
[----:B------:R-:W-:Y:S01]  /*e080*/  VIADD R138, R138, UR5 ;  /* 0x000000058a8a7c36 */ /* 0x000fe20008000000 */
[----:B------:R4:W-:Y:S01]  /*e090*/  @P1 STG.E.U8 desc[UR18][R134.64], R139 ;  /* 0x0000008b86001986 */ /* 0x0009e2000c101112 */
[----:B-1----:R-:W-:Y:S01]  /*e0a0*/  ISETP.LT.AND P1, PT, R140, UR4, !P0 ;  /* 0x000000048c007c0c */ /* 0x002fe2000c721270 */
[----:B------:R-:W1:Y:S01]  /*e0b0*/  LDCU UR4, c[0x0][0x39c] ;  /* 0x00007380ff0477ac */ /* 0x000e620008000800 */
[----:B------:R-:W-:Y:S02]  /*e0c0*/  PRMT R141, R161, 0x9910, RZ ;  /* 0x00009910a18d7816 */ /* 0x000fe400000000ff */
[C---:B--2---:R-:W-:Y:S02]  /*e0d0*/  IADD3 R132, P4, PT, R138.reuse, R3, RZ ;  /* 0x000000038a847210 */ /* 0x044fe40007f9e0ff */
[----:B------:R-:W-:Y:S02]  /*e0e0*/  SHF.R.S32.HI R141, RZ, 0x8, R141 ;  /* 0x00000008ff8d7819 */ /* 0x000fe4000001148d */
[C---:B------:R-:W-:Y:S01]  /*e0f0*/  LEA.HI.X.SX32 R133, R138.reuse, R2, 0x1, P4 ;  /* 0x000000028a857211 */ /* 0x040fe200020f0eff */
[----:B------:R-:W-:-:S02]  /*e100*/  VIADD R138, R138, UR5 ;  /* 0x000000058a8a7c36 */ /* 0x000fc40008000000 */
[----:B------:R-:W-:Y:S01]  /*e110*/  VIADD R140, R0, 0x61 ;  /* 0x00000061008c7836 */ /* 0x000fe20000000000 */
[----:B------:R2:W-:Y:S01]  /*e120*/  @P6 STG.E.U8 desc[UR18][R136.64], R161 ;  /* 0x000000a188006986 */ /* 0x0005e2000c101112 */
[----:B------:R-:W-:-:S03]  /*e130*/  F2FP.SATFINITE.E5M2.F32.PACK_AB_MERGE_C R163, R163, R162, RZ ;  /* 0x000000a2a3a3723e */ /* 0x000fc600048060ff */
[----:B------:R5:W-:Y:S01]  /*e140*/  @P2 STG.E.U8 desc[UR18][R132.64], R141 ;  /* 0x0000008d84002986 */ /* 0x000be2000c101112 */
[C---:B----4-:R-:W-:Y:S01]  /*e150*/  IADD3 R134, P2, PT, R138.reuse, R3, RZ ;  /* 0x000000038a867210 */ /* 0x050fe20007f5e0ff */
[----:B------:R-:W-:Y:S01]  /*e160*/  VIADD R139, R138, UR5 ;  /* 0x000000058a8b7c36 */ /* 0x000fe20008000000 */
[----:B0-----:R-:W-:Y:S01]  /*e170*/  ISETP.LT.AND P4, PT, R140, UR6, !P0 ;  /* 0x000000068c007c0c */ /* 0x001fe2000c781270 */
[----:B------:R-:W0:Y:S01]  /*e180*/  LDCU UR6, c[0x0][0x39c] ;  /* 0x00007380ff0677ac */ /* 0x000e220008000800 */
[----:B------:R-:W-:Y:S01]  /*e190*/  PRMT R140, R163, 0x9910, RZ ;  /* 0x00009910a38c7816 */ /* 0x000fe200000000ff */
[----:B--2---:R-:W-:Y:S01]  /*e1a0*/  VIADD R136, R0, 0x62 ;  /* 0x0000006200887836 */ /* 0x004fe20000000000 */
[----:B------:R-:W-:Y:S01]  /*e1b0*/  LEA.HI.X.SX32 R135, R138, R2, 0x1, P2 ;  /* 0x000000028a877211 */ /* 0x000fe200010f0eff */
[----:B------:R-:W-:-:S03]  /*e1c0*/  VIADD R137, R0, 0x63 ;  /* 0x0000006300897836 */ /* 0x000fc60000000000 */
[----:B-1----:R-:W-:Y:S01]  /*e1d0*/  ISETP.LT.AND P2, PT, R136, UR4, !P0 ;  /* 0x0000000488007c0c */ /* 0x002fe2000c741270 */
[----:B------:R-:W-:Y:S01]  /*e1e0*/  IMAD.MOV.U32 R138, RZ, RZ, R140 ;  /* 0x000000ffff8a7224 */ /* 0x000fe200078e008c */
[-C--:B------:R-:W-:Y:S01]  /*e1f0*/  IADD3 R136, P6, PT, R139, R3.reuse, RZ ;  /* 0x000000038b887210 */ /* 0x080fe20007fde0ff */
[----:B------:R1:W-:Y:S01]  /*e200*/  @P3 STG.E.U8 desc[UR18][R134.64], R163 ;  /* 0x000000a386003986 */ /* 0x0003e2000c101112 */
[----:B---3--:R-:W-:Y:S01]  /*e210*/  ISETP.LT.AND P3, PT, R137, UR7, !P0 ;  /* 0x0000000789007c0c */ /* 0x008fe2000c761270 */
[----:B------:R-:W2:Y:S01]  /*e220*/  LDCU UR4, c[0x0][0x39c] ;  /* 0x00007380ff0477ac */ /* 0x000ea20008000800 */
[C---:B------:R-:W-:Y:S01]  /*e230*/  LEA.HI.X.SX32 R137, R139.reuse, R2, 0x1, P6 ;  /* 0x000000028b897211 */ /* 0x040fe200030f0eff */
[----:B------:R-:W-:Y:S01]  /*e240*/  VIADD R139, R139, UR5 ;  /* 0x000000058b8b7c36 */ /* 0x000fe20008000000 */
[----:B-----5:R-:W-:Y:S01]  /*e250*/  SHF.R.S32.HI R141, RZ, 0x8, R138 ;  /* 0x00000008ff8d7819 */ /* 0x020fe2000001148a */
[C---:B------:R-:W-:Y:S01]  /*e260*/  VIADD R133, R0.reuse, 0x64 ;  /* 0x0000006400857836 */ /* 0x040fe20000000000 */
[----:B------:R-:W-:Y:S01]  /*e270*/  F2FP.SATFINITE.E5M2.F32.PACK_AB_MERGE_C R165, R165, R164, RZ ;  /* 0x000000a4a5a5723e */ /* 0x000fe200048060ff */
[----:B------:R-:W3:Y:S01]  /*e280*/  LDCU UR7, c[0x0][0x39c] ;  /* 0x00007380ff0777ac */ /* 0x000ee20008000800 */
[-C--:B------:R-:W-:Y:S01]  /*e290*/  IADD3 R132, P6, PT, R139, R3.reuse, RZ ;  /* 0x000000038b847210 */ /* 0x080fe20007fde0ff */
[----:B------:R4:W-:Y:S01]  /*e2a0*/  @P5 STG.E.U8 desc[UR18][R136.64], R141 ;  /* 0x0000008d88005986 */ /* 0x0009e2000c101112 */
[----:B0-----:R-:W-:Y:S01]  /*e2b0*/  ISETP.LT.AND P5, PT, R133, UR6, !P0 ;  /* 0x0000000685007c0c */ /* 0x001fe2000c7a1270 */
[C---:B-1----:R-:W-:Y:S01]  /*e2c0*/  VIADD R135, R0.reuse, 0x65 ;  /* 0x0000006500877836 */ /* 0x042fe20000000000 */
[CC--:B------:R-:W-:Y:S01]  /*e2d0*/  LEA.HI.X.SX32 R133, R139.reuse, R2.reuse, 0x1, P6 ;  /* 0x000000028b857211 */ /* 0x0c0fe200030f0eff */
[----:B------:R-:W-:Y:S01]  /*e2e0*/  VIADD R139, R139, UR5 ;  /* 0x000000058b8b7c36 */ /* 0x000fe20008000000 */
[----:B------:R-:W-:Y:S01]  /*e2f0*/  PRMT R138, R165, 0x9910, RZ ;  /* 0x00009910a58a7816 */ /* 0x000fe200000000ff */
[----:B------:R-:W0:Y:S03]  /*e300*/  LDCU UR6, c[0x0][0x39c] ;  /* 0x00007380ff0677ac */ /* 0x000e260008000800 */
[-C--:B------:R-:W-:Y:S01]  /*e310*/  IADD3 R134, P6, PT, R139, R3.reuse, RZ ;  /* 0x000000038b867210 */ /* 0x080fe20007fde0ff */
[----:B------:R1:W-:Y:S01]  /*e320*/  @P1 STG.E.U8 desc[UR18][R132.64], R165 ;  /* 0x000000a584001986 */ /* 0x0003e2000c101112 */
[----:B----4-:R-:W-:Y:S01]  /*e330*/  IMAD.MOV.U32 R136, RZ, RZ, R138 ;  /* 0x000000ffff887224 */ /* 0x010fe200078e008a */
[----:B--2---:R-:W-:Y:S01]  /*e340*/  ISETP.LT.AND P1, PT, R135, UR4, !P0 ;  /* 0x0000000487007c0c */ /* 0x004fe2000c721270 */
[C---:B------:R-:W-:Y:S01]  /*e350*/  VIADD R138, R139.reuse, UR5 ;  /* 0x000000058b8a7c36 */ /* 0x040fe20008000000 */
[----:B------:R-:W-:Y:S01]  /*e360*/  LEA.HI.X.SX32 R135, R139, R2, 0x1, P6 ;  /* 0x000000028b877211 */ /* 0x000fe200030f0eff */
[----:B------:R-:W-:Y:S01]  /*e370*/  VIADD R137, R0, 0x66 ;  /* 0x0000006600897836 */ /* 0x000fe20000000000 */
[----:B------:R-:W-:Y:S01]  /*e380*/  SHF.R.S32.HI R139, RZ, 0x8, R136 ;  /* 0x00000008ff8b7819 */ /* 0x000fe20000011488 */
[----:B------:R-:W2:Y:S01]  /*e390*/  LDCU UR4, c[0x0][0x39c] ;  /* 0x00007380ff0477ac */ /* 0x000ea20008000800 */
[----:B------:R-:W-:-:S03]  /*e3a0*/  IADD3 R136, P6, PT, R138, R3, RZ ;  /* 0x000000038a887210 */ /* 0x000fc60007fde0ff */
[----:B------:R4:W-:Y:S01]  /*e3b0*/  @P4 STG.E.U8 desc[UR18][R134.64], R139 ;  /* 0x0000008b86004986 */ /* 0x0009e2000c101112 */
[----:B---3--:R-:W-:Y:S02]  /*e3c0*/  ISETP.LT.AND P4, PT, R137, UR7, !P0 ;  /* 0x0000000789007c0c */ /* 0x008fe4000c781270 */
[----:B------:R-:W-:Y:S01]  /*e3d0*/  F2FP.SATFINITE.E5M2.F32.PACK_AB_MERGE_C R167, R167, R166, RZ ;  /* 0x000000a6a7a7723e */ /* 0x000fe200048060ff */
[----:B------:R-:W-:Y:S01]  /*e3e0*/  VIADD R140, R0, 0x67 ;  /* 0x00000067008c7836 */ /* 0x000fe20000000000 */
[C---:B------:R-:W-:Y:S01]  /*e3f0*/  LEA.HI.X.SX32 R137, R138.reuse, R2, 0x1, P6 ;  /* 0x000000028a897211 */ /* 0x040fe200030f0eff */
[----:B------:R-:W-:Y:S01]  /*e400*/  VIADD R138, R138, UR5 ;  /* 0x000000058a8a7c36 */ /* 0x000fe20008000000 */
[----:B------:R-:W3:Y:S03]  /*e410*/  LDCU UR7, c[0x0][0x39c] ;  /* 0x00007380ff0777ac */ /* 0x000ee60008000800 */
[----:B------:R5:W-:Y:S01]  /*e420*/  @P2 STG.E.U8 desc[UR18][R136.64], R167 ;  /* 0x000000a788002986 */ /* 0x000be2000c101112 */
[C---:B-1----:R-:W-:Y:S01]  /*e430*/  IADD3 R132, P2, PT, R138.reuse, R3, RZ ;  /* 0x000000038a847210 */ /* 0x042fe20007f5e0ff */
[----:B----4-:R-:W-:Y:S01]  /*e440*/  VIADD R139, R138, UR5 ;  /* 0x000000058a8b7c36 */ /* 0x010fe20008000000 */
[----:B------:R-:W-:-:S02]  /*e450*/  PRMT R141, R167, 0x9910, RZ ;  /* 0x00009910a78d7816 */ /* 0x000fc400000000ff */
[-C--:B------:R-:W-:Y:S01]  /*e460*/  LEA.HI.X.SX32 R133, R138, R2.reuse, 0x1, P2 ;  /* 0x000000028a857211 */ /* 0x080fe200010f0eff */
[----:B------:R-:W-:Y:S01]  /*e470*/  VIADD R138, R0, 0x68 ;  /* 0x00000068008a7836 */ /* 0x000fe20000000000 */
[CC--:B------:R-:W-:Y:S02]  /*e480*/  IADD3 R134, P2, PT, R139.reuse, R3.reuse, RZ ;  /* 0x000000038b867210 */ /* 0x0c0fe40007f5e0ff */
[----:B------:R-:W-:Y:S02]  /*e490*/  SHF.R.S32.HI R141, RZ, 0x8, R141 ;  /* 0x00000008ff8d7819 */ /* 0x000fe4000001148d */
[C---:B------:R-:W-:Y:S01]  /*e4a0*/  LEA.HI.X.SX32 R135, R139.reuse, R2, 0x1, P2 ;  /* 0x000000028b877211 */ /* 0x040fe200010f0eff */
[----:B------:R-:W-:Y:S01]  /*e4b0*/  VIADD R139, R139, UR5 ;  /* 0x000000058b8b7c36 */ /* 0x000fe20008000000 */
[----:B--2---:R-:W-:Y:S01]  /*e4c0*/  ISETP.LT.AND P2, PT, R138, UR4, !P0 ;  /* 0x000000048a007c0c */ /* 0x004fe2000c741270 */
[----:B------:R-:W1:Y:S01]  /*e4d0*/  LDCU UR4, c[0x0][0x39c] ;  /* 0x00007380ff0477ac */ /* 0x000e620008000800 */
[----:B------:R-:W-:Y:S01]  /*e4e0*/  F2FP.SATFINITE.E5M2.F32.PACK_AB_MERGE_C R169, R169, R168, RZ ;  /* 0x000000a8a9a9723e */ /* 0x000fe200048060ff */
[----:B------:R2:W-:Y:S01]  /*e4f0*/  @P3 STG.E.U8 desc[UR18][R132.64], R141 ;  /* 0x0000008d84003986 */ /* 0x0005e2000c101112 */
[----:B0-----:R-:W-:Y:S01]  /*e500*/  ISETP.LT.AND P6, PT, R140, UR6, !P0 ;  /* 0x000000068c007c0c */ /* 0x001fe2000c7c1270 */
[----:B------:R-:W0:Y:S01]  /*e510*/  LDCU UR6, c[0x0][0x39c] ;  /* 0x00007380ff0677ac */ /* 0x000e220008000800 */
[----:B-----5:R-:W-:-:S02]  /*e520*/  IADD3 R136, P3, PT, R139, R3, RZ ;  /* 0x000000038b887210 */ /* 0x020fc40007f7e0ff */
[----:B------:R-:W-:Y:S01]  /*e530*/  PRMT R140, R169, 0x9910, RZ ;  /* 0x00009910a98c7816 */ /* 0x000fe200000000ff */
[C---:B------:R-:W-:Y:S01]  /*e540*/  VIADD R138, R139.reuse, UR5 ;  /* 0x000000058b8a7c36 */ /* 0x040fe20008000000 */
[----:B------:R-:W-:Y:S02]  /*e550*/  LEA.HI.X.SX32 R137, R139, R2, 0x1, P3 ;  /* 0x000000028b897211 */ /* 0x000fe400018f0eff */
[----:B------:R-:W-:Y:S01]  /*e560*/  SHF.R.S32.HI R139, RZ, 0x8, R140 ;  /* 0x00000008ff8b7819 */ /* 0x000fe2000001148c */
[----:B------:R4:W-:Y:S01]  /*e570*/  @P5 STG.E.U8 desc[UR18][R134.64], R169 ;  /* 0x000000a986005986 */ /* 0x0009e2000c101112 */
[----:B--2---:R-:W-:Y:S01]  /*e580*/  VIADD R133, R0, 0x6a ;  /* 0x0000006a00857836 */ /* 0x004fe20000000000 */
[----:B------:R-:W-:Y:S02]  /*e590*/  IADD3 R132, P5, PT, R138, R3, RZ ;  /* 0x000000038a847210 */ /* 0x000fe40007fbe0ff */
[----:B------:R2:W-:Y:S01]  /*e5a0*/  @P1 STG.E.U8 desc[UR18][R136.64], R139 ;  /* 0x0000008b88001986 */ /* 0x0005e2000c101112 */
[----:B------:R-:W-:Y:S01]  /*e5b0*/  VIADD R142, R0, 0x69 ;  /* 0x00000069008e7836 */ /* 0x000fe20000000000 */
[----:B------:R-:W-:-:S02]  /*e5c0*/  F2FP.SATFINITE.E5M2.F32.PACK_AB_MERGE_C R171, R171, R170, RZ ;  /* 0x000000aaabab723e */ /* 0x000fc400048060ff */
[----:B---3--:R-:W-:Y:S01]  /*e5d0*/  ISETP.LT.AND P1, PT, R133, UR7, !P0 ;  /* 0x0000000785007c0c */ /* 0x008fe2000c721270 */
[----:B------:R-:W3:Y:S01]  /*e5e0*/  LDCU UR7, c[0x0][0x39c] ;  /* 0x00007380ff0777ac */ /* 0x000ee20008000800 */
[----:B----4-:R-:W-:Y:S01]  /*e5f0*/  VIADD R134, R0, 0x6b ;  /* 0x0000006b00867836 */ /* 0x010fe20000000000 */
[C---:B------:R-:W-:Y:S01]  /*e600*/  LEA.HI.X.SX32 R133, R138.reuse, R2, 0x1, P5 ;  /* 0x000000028a857211 */ /* 0x040fe200028f0eff */
[----:B------:R-:W-:-:S03]  /*e610*/  VIADD R138, R138, UR5 ;  /* 0x000000058a8a7c36 */ /* 0x000fc60008000000 */
[----:B-1----:R-:W-:Y:S01]  /*e620*/  ISETP.LT.AND P5, PT, R134, UR4, !P0 ;  /* 0x0000000486007c0c */ /* 0x002fe2000c7a1270 */
[----:B------:R-:W1:Y:S01]  /*e630*/  LDCU UR4, c[0x0][0x39c] ;  /* 0x00007380ff0477ac */ /* 0x000e620008000800 */
[----:B0-----:R-:W-:Y:S01]  /*e640*/  ISETP.LT.AND P3, PT, R142, UR6, !P0 ;  /* 0x000000068e007c0c */ /* 0x001fe2000c761270 */
[----:B------:R0:W-:Y:S01]  /*e650*/  @P4 STG.E.U8 desc[UR18][R132.64], R171 ;  /* 0x000000ab84004986 */ /* 0x0001e2000c101112 */
[CC--:B------:R-:W-:Y:S01]  /*e660*/  IADD3 R134, P4, PT, R138.reuse, R3.reuse, RZ ;  /* 0x000000038a867210 */ /* 0x0c0fe20007f9e0ff */
[----:B------:R-:W4:Y:S01]  /*e670*/  LDCU UR6, c[0x0][0x39c] ;  /* 0x00007380ff0677ac */ /* 0x000f220008000800 */
[C---:B--2---:R-:W-:Y:S01]  /*e680*/  VIADD R139, R138.reuse, UR5 ;  /* 0x000000058a8b7c36 */ /* 0x044fe20008000000 */
[----:B------:R-:W-:Y:S02]  /*e690*/  PRMT R141, R171, 0x9910, RZ ;  /* 0x00009910ab8d7816 */ /* 0x000fe400000000ff */
[----:B------:R-:W-:Y:S02]  /*e6a0*/  LEA.HI.X.SX32 R135, R138, R2, 0x1, P4 ;  /* 0x000000028a877211 */ /* 0x000fe400020f0eff */
[----:B------:R-:W-:-:S02]  /*e6b0*/  IADD3 R136, P4, PT, R139, R3, RZ ;  /* 0x000000038b887210 */ /* 0x000fc40007f9e0ff */
[----:B------:R-:W-:Y:S01]  /*e6c0*/  SHF.R.S32.HI R141, RZ, 0x8, R141 ;  /* 0x00000008ff8d7819 */ /* 0x000fe2000001148d */
[C---:B0-----:R-:W-:Y:S01]  /*e6d0*/  VIADD R132, R0.reuse, 0x6c ;  /* 0x0000006c00847836 */ /* 0x041fe20000000000 */
[C---:B------:R-:W-:Y:S01]  /*e6e0*/  LEA.HI.X.SX32 R137, R139.reuse, R2, 0x1, P4 ;  /* 0x000000028b897211 */ /* 0x040fe200020f0eff */
[----:B------:R-:W-:Y:S01]  /*e6f0*/  VIADD R139, R139, UR5 ;  /* 0x000000058b8b7c36 */ /* 0x000fe20008000000 */
[----:B------:R-:W-:Y:S01]  /*e700*/  F2FP.SATFINITE.E5M2.F32.PACK_AB_MERGE_C R173, R173, R172, RZ ;  /* 0x000000acadad723e */ /* 0x000fe200048060ff */
[----:B------:R-:W-:Y:S01]  /*e710*/  VIADD R133, R0, 0x6d ;  /* 0x0000006d00857836 */ /* 0x000fe20000000000 */
[----:B------:R0:W-:Y:S01]  /*e720*/  @P6 STG.E.U8 desc[UR18][R134.64], R141 ;  /* 0x0000008d86006986 */ /* 0x0001e2000c101112 */
[----:B-1----:R-:W-:Y:S01]  /*e730*/  ISETP.LT.AND P4, PT, R132, UR4, !P0 ;  /* 0x0000000484007c0c */ /* 0x002fe2000c781270 */
[----:B------:R-:W1:Y:S01]  /*e740*/  LDCU UR4, c[0x0][0x39c] ;  /* 0x00007380ff0477ac */ /* 0x000e620008000800 */
[----:B------:R-:W-:Y:S02]  /*e750*/  PRMT R138, R173, 0x9910, RZ ;  /* 0x00009910ad8a7816 */ /* 0x000fe400000000ff */
[----:B------:R-:W-:Y:S01]  /*e760*/  IADD3 R132, P6, PT, R139, R3, RZ ;  /* 0x000000038b847210 */ /* 0x000fe20007fde0ff */
[----:B------:R2:W-:Y:S01]  /*e770*/  @P2 STG.E.U8 desc[UR18][R136.64], R173 ;  /* 0x000000ad88002986 */ /* 0x0005e2000c101112 */
[----:B----4-:R-:W-:Y:S01]  /*e780*/  ISETP.LT.AND P2, PT, R133, UR6, !P0 ;  /* 0x0000000685007c0c */ /* 0x010fe2000c741270 */
[----:B------:R-:W4:Y:S01]  /*e790*/  LDCU UR6, c[0x0][0x39c] ;  /* 0x00007380ff0677ac */ /* 0x000f220008000800 */
[C---:B------:R-:W-:Y:S01]  /*e7a0*/  LEA.HI.X.SX32 R133, R139.reuse, R2, 0x1, P6 ;  /* 0x000000028b857211 */ /* 0x040fe200030f0eff */
[----:B------:R-:W-:Y:S01]  /*e7b0*/  VIADD R139, R139, UR5 ;  /* 0x000000058b8b7c36 */ /* 0x000fe20008000000 */
[----:B0-----:R-:W-:-:S02]  /*e7c0*/  SHF.R.S32.HI R141, RZ, 0x8, R138 ;  /* 0x00000008ff8d7819 */ /* 0x001fc4000001148a */
[----:B------:R-:W-:Y:S01]  /*e7d0*/  F2FP.SATFINITE.E5M2.F32.PACK_AB_MERGE_C R175, R175, R174, RZ ;  /* 0x000000aeafaf723e */ /* 0x000fe200048060ff */
[C---:B------:R-:W-:Y:S02]  /*e7e0*/  VIADD R138, R139.reuse, UR5 ;  /* 0x000000058b8a7c36 */ /* 0x040fe40008000000 */
[----:B------:R0:W-:Y:S01]  /*e7f0*/  @P3 STG.E.U8 desc[UR18][R132.64], R141 ;  /* 0x0000008d84003986 */ /* 0x0001e2000c101112 */
[-C--:B------:R-:W-:Y:S02]  /*e800*/  IADD3 R134, P3, PT, R139, R3.reuse, RZ ;  /* 0x000000038b867210 */ /* 0x080fe40007f7e0ff */
[----:B--2---:R-:W-:Y:S02]  /*e810*/  PRMT R137, R175, 0x9910, RZ ;  /* 0x00009910af897816 */ /* 0x004fe400000000ff */
[----:B------:R-:W-:Y:S02]  /*e820*/  LEA.HI.X.SX32 R135, R139, R2, 0x1, P3 ;  /* 0x000000028b877211 */ /* 0x000fe400018f0eff */
[----:B------:R-:W-:Y:S01]  /*e830*/  IADD3 R136, P3, PT, R138, R3, RZ ;  /* 0x000000038a887210 */ /* 0x000fe20007f7e0ff */
[----:B------:R-:W-:-:S02]  /*e840*/  IMAD.MOV.U32 R139, RZ, RZ, R137 ;  /* 0x000000ffff8b7224 */ /* 0x000fc400078e0089 */
[----:B------:R-:W-:Y:S01]  /*e850*/  VIADD R140, R0, 0x6e ;  /* 0x0000006e008c7836 */ /* 0x000fe20000000000 */
[C---:B------:R-:W-:Y:S01]  /*e860*/  LEA.HI.X.SX32 R137, R138.reuse, R2, 0x1, P3 ;  /* 0x000000028a897211 */ /* 0x040fe200018f0eff */
[----:B------:R-:W-:Y:S01]  /*e870*/  VIADD R138, R138, UR5 ;  /* 0x000000058a8a7c36 */ /* 0x000fe20008000000 */
[----:B------:R-:W-:Y:S01]  /*e880*/  SHF.R.S32.HI R139, RZ, 0x8, R139 ;  /* 0x00000008ff8b7819 */ /* 0x000fe2000001148b */
[----:B------:R2:W-:Y:S01]  /*e890*/  @P1 STG.E.U8 desc[UR18][R134.64], R175 ;  /* 0x000000af86001986 */ /* 0x0005e2000c101112 */
[----:B---3--:R-:W-:Y:S01]  /*e8a0*/  ISETP.LT.AND P6, PT, R140, UR7, !P0 ;  /* 0x000000078c007c0c */ /* 0x008fe2000c7c1270 */
[C---:B------:R-:W-:Y:S01]  /*e8b0*/  VIADD R140, R0.reuse, 0x6f ;  /* 0x0000006f008c7836 */ /* 0x040fe20000000000 */
[----:B------:R-:W-:Y:S01]  /*e8c0*/  F2FP.SATFINITE.E5M2.F32.PACK_AB_MERGE_C R177, R177, R176, RZ ;  /* 0x000000b0b1b1723e */ /* 0x000fe200048060ff */
[----:B0-----:R-:W-:Y:S01]  /*e8d0*/  VIADD R133, R0, 0x70 ;  /* 0x0000007000857836 */ /* 0x001fe20000000000 */
[----:B------:R0:W-:Y:S01]  /*e8e0*/  @P5 STG.E.U8 desc[UR18][R136.64], R139 ;  /* 0x0000008b88005986 */ /* 0x0001e2000c101112 */
[----:B------:R-:W-:Y:S01]  /*e8f0*/  IADD3 R132, P5, PT, R138, R3, RZ ;  /* 0x000000038a847210 */ /* 0x000fe20007fbe0ff */
[----:B------:R-:W3:Y:S01]  /*e900*/  LDCU UR7, c[0x0][0x39c] ;  /* 0x00007380ff0777ac */ /* 0x000ee20008000800 */
[----:B-1----:R-:W-:-:S02]  /*e910*/  ISETP.LT.AND P1, PT, R140, UR4, !P0 ;  /* 0x000000048c007c0c */ /* 0x002fc4000c721270 */
[----:B----4-:R-:W-:Y:S01]  /*e920*/  ISETP.LT.AND P3, PT, R133, UR6, !P0 ;  /* 0x0000000685007c0c */ /* 0x010fe2000c761270 */
[----:B------:R-:W1:Y:S01]  /*e930*/  LDCU UR4, c[0x0][0x39c] ;  /* 0x00007380ff0477ac */ /* 0x000e620008000800 */
[C---:B------:R-:W-:Y:S01]  /*e940*/  LEA.HI.X.SX32 R133, R138.reuse, R2, 0x1, P5 ;  /* 0x000000028a857211 */ /* 0x040fe200028f0eff */
[----:B------:R-:W-:Y:S01]  /*e950*/  VIADD R138, R138, UR5 ;  /* 0x000000058a8a7c36 */ /* 0x000fe20008000000 */
[----:B------:R-:W-:Y:S01]  /*e960*/  PRMT R141, R177, 0x9910, RZ ;  /* 0x00009910b18d7816 */ /* 0x000fe200000000ff */
[----:B------:R-:W4:Y:S02]  /*e970*/  LDCU UR6, c[0x0][0x39c] ;  /* 0x00007380ff0677ac */ /* 0x000f240008000800 */
[----:B------:R5:W-:Y:S01]  /*e980*/  @P4 STG.E.U8 desc[UR18][R132.64], R177 ;  /* 0x000000b184004986 */ /* 0x000be2000c101112 */
[C---:B--2---:R-:W-:Y:S01]  /*e990*/  IADD3 R134, P4, PT, R138.reuse, R3, RZ ;  /* 0x000000038a867210 */ /* 0x044fe20007f9e0ff */
[----:B0-----:R-:W-:Y:S01]  /*e9a0*/  VIADD R139, R138, UR5 ;  /* 0x000000058a8b7c36 */ /* 0x001fe20008000000 */
[----:B------:R-:W-:-:S02]  /*e9b0*/  SHF.R.S32.HI R141, RZ, 0x8, R141 ;  /* 0x00000008ff8d7819 */ /* 0x000fc4000001148d */
[----:B------:R-:W-:Y:S02]  /*e9c0*/  LEA.HI.X.SX32 R135, R138, R2, 0x1, P4 ;  /* 0x000000028a877211 */ /* 0x000fe400020f0eff */
[----:B------:R-:W-:Y:S01]  /*e9d0*/  IADD3 R136, P4, PT, R139, R3, RZ ;  /* 0x000000038b887210 */ /* 0x000fe20007f9e0ff */
[C---:B------:R-:W-:Y:S01]  /*e9e0*/  VIADD R138, R0.reuse, 0x72 ;  /* 0x00000072008a7836 */ /* 0x040fe20000000000 */
[----:B------:R-:W-:Y:S02]  /*e9f0*/  F2FP.SATFINITE.E5M2.F32.PACK_AB_MERGE_C R179, R179, R178, RZ ;  /* 0x000000b2b3b3723e */ /* 0x000fe400048060ff */
[C---:B------:R-:W-:Y:S01]  /*ea00*/  LEA.HI.X.SX32 R137, R139.reuse, R2, 0x1, P4 ;  /* 0x000000028b897211 */ /* 0x040fe200020f0eff */
[----:B------:R-:W-:Y:S01]  /*ea10*/  VIADD R139, R139, UR5 ;  /* 0x000000058b8b7c36 */ /* 0x000fe20008000000 */
[----:B------:R0:W-:Y:S01]  /*ea20*/  @P2 STG.E.U8 desc[UR18][R134.64], R141 ;  /* 0x0000008d86002986 */ /* 0x0001e2000c101112 */
[----:B------:R-:W-:Y:S01]  /*ea30*/  VIADD R140, R0, 0x71 ;  /* 0x00000071008c7836 */ /* 0x000fe20000000000 */
[----:B-1----:R-:W-:Y:S01]  /*ea40*/  ISETP.LT.AND P2, PT, R138, UR4, !P0 ;  /* 0x000000048a007c0c */ /* 0x002fe2000c741270 */
[----:B------:R-:W1:Y:S01]  /*ea50*/  LDCU UR4, c[0x0][0x39c] ;  /* 0x00007380ff0477ac */ /* 0x000e620008000800 */
[----:B------:R-:W-:-:S02]  /*ea60*/  PRMT R138, R179, 0x9910, RZ ;  /* 0x00009910b38a7816 */ /* 0x000fc400000000ff */
[C---:B-----5:R-:W-:Y:S02]  /*ea70*/  IADD3 R132, P4, PT, R139.reuse, R3, RZ ;  /* 0x000000038b847210 */ /* 0x060fe40007f9e0ff */
[----:B---3--:R-:W-:Y:S01]  /*ea80*/  ISETP.LT.AND P5, PT, R140, UR7, !P0 ;  /* 0x000000078c007c0c */ /* 0x008fe2000c7a1270 */
[----:B------:R-:W2:Y:S01]  /*ea90*/  LDCU UR7, c[0x0][0x39c] ;  /* 0x00007380ff0777ac */ /* 0x000ea20008000800 */
[C---:B------:R-:W-:Y:S01]  /*eaa0*/  LEA.HI.X.SX32 R133, R139.reuse, R2, 0x1, P4 ;  /* 0x000000028b857211 */ /* 0x040fe200020f0eff */
[----:B------:R-:W-:Y:S01]  /*eab0*/  VIADD R139, R139, UR5 ;  /* 0x000000058b8b7c36 */ /* 0x000fe20008000000 */
[----:B0-----:R-:W-:Y:S01]  /*eac0*/  SHF.R.S32.HI R141, RZ, 0x8, R138 ;  /* 0x00000008ff8d7819 */ /* 0x001fe2000001148a */
[----:B------:R-:W-:Y:S01]  /*ead0*/  VIADD R140, R0, 0x73 ;  /* 0x00000073008c7836 */ /* 0x000fe20000000000 */
[----:B------:R0:W-:Y:S01]  /*eae0*/  @P6 STG.E.U8 desc[UR18][R136.64], R179 ;  /* 0x000000b388006986 */ /* 0x0001e2000c101112 */
[----:B------:R-:W-:-:S03]  /*eaf0*/  F2FP.SATFINITE.E5M2.F32.PACK_AB_MERGE_C R181, R181, R180, RZ ;  /* 0x000000b4b5b5723e */ /* 0x000fc600048060ff */
[----:B------:R3:W-:Y:S01]  /*eb00*/  @P1 STG.E.U8 desc[UR18][R132.64], R141 ;  /* 0x0000008d84001986 */ /* 0x0007e2000c101112 */
[C---:B------:R-:W-:Y:S01]  /*eb10*/  IADD3 R134, P1, PT, R139.reuse, R3, RZ ;  /* 0x000000038b867210 */ /* 0x040fe20007f3e0ff */
[----:B------:R-:W-:Y:S01]  /*eb20*/  VIADD R138, R139, UR5 ;  /* 0x000000058b8a7c36 */ /* 0x000fe20008000000 */
[----:B----4-:R-:W-:Y:S01]  /*eb30*/  ISETP.LT.AND P4, PT, R140, UR6, !P0 ;  /* 0x000000068c007c0c */ /* 0x010fe2000c781270 */
[----:B------:R-:W4:Y:S01]  /*eb40*/  LDCU UR6, c[0x0][0x39c] ;  /* 0x00007380ff0677ac */ /* 0x000f220008000800 */
[----:B------:R-:W-:Y:S01]  /*eb50*/  PRMT R140, R181, 0x9910, RZ ;  /* 0x00009910b58c7816 */ /* 0x000fe200000000ff */
[C---:B0-----:R-:W-:Y:S01]  /*eb60*/  VIADD R136, R0.reuse, 0x74 ;  /* 0x0000007400887836 */ /* 0x041fe20000000000 */
[----:B------:R-:W-:Y:S01]  /*eb70*/  LEA.HI.X.SX32 R135, R139, R2, 0x1, P1 ;  /* 0x000000028b877211 */ /* 0x000fe200008f0eff */
[----:B------:R-:W-:-:S03]  /*eb80*/  VIADD R137, R0, 0x75 ;  /* 0x0000007500897836 */ /* 0x000fc60000000000 */
[----:B-1----:R-:W-:Y:S01]  /*eb90*/  ISETP.LT.AND P1, PT, R136, UR4, !P0 ;  /* 0x0000000488007c0c */ /* 0x002fe2000c721270 */
[----:B------:R-:W-:Y:S01]  /*eba0*/  IMAD.MOV.U32 R139, RZ, RZ, R140 ;  /* 0x000000ffff8b7224 */ /* 0x000fe200078e008c */
[CC--:B------:R-:W-:Y:S01]  /*ebb0*/  IADD3 R136, P6, PT, R138.reuse, R3.reuse, RZ ;  /* 0x000000038a887210 */ /* 0x0c0fe20007fde0ff */
[----:B------:R0:W-:Y:S01]  /*ebc0*/  @P3 STG.E.U8 desc[UR18][R134.64], R181 ;  /* 0x000000b586003986 */ /* 0x0001e2000c101112 */
[----:B--2---:R-:W-:Y:S01]  /*ebd0*/  ISETP.LT.AND P3, PT, R137, UR7, !P0 ;  /* 0x0000000789007c0c */ /* 0x004fe2000c761270 */
[----:B------:R-:W1:Y:S01]  /*ebe0*/  LDCU UR4, c[0x0][0x39c] ;  /* 0x00007380ff0477ac */ /* 0x000e620008000800 */
[CC--:B------:R-:W-:Y:S01]  /*ebf0*/  LEA.HI.X.SX32 R137, R138.reuse, R2.reuse, 0x1, P6 ;  /* 0x000000028a897211 */ /* 0x0c0fe200030f0eff */
[----:B------:R-:W-:Y:S01]  /*ec00*/  VIADD R138, R138, UR5 ;  /* 0x000000058a8a7c36 */ /* 0x000fe20008000000 */
[----:B------:R-:W-:Y:S01]  /*ec10*/  SHF.R.S32.HI R139, RZ, 0x8, R139 ;  /* 0x00000008ff8b7819 */ /* 0x000fe2000001148b */
[----:B---3--:R-:W-:Y:S01]  /*ec20*/  VIADD R133, R0, 0x76 ;  /* 0x0000007600857836 */ /* 0x008fe20000000000 */
[----:B------:R-:W2:Y:S02]  /*ec30*/  LDCU UR7, c[0x0][0x39c] ;  /* 0x00007380ff0777ac */ /* 0x000ea40008000800 */
[C---:B------:R-:W-:Y:S01]  /*ec40*/  IADD3 R132, P6, PT, R138.reuse, R3, RZ ;  /* 0x000000038a847210 */ /* 0x040fe20007fde0ff */
[----:B------:R3:W-:Y:S01]  /*ec50*/  @P5 STG.E.U8 desc[UR18][R136.64], R139 ;  /* 0x0000008b88005986 */ /* 0x0007e2000c101112 */
[----:B----4-:R-:W-:Y:S01]  /*ec60*/  ISETP.LT.AND P5, PT, R133, UR6, !P0 ;  /* 0x0000000685007c0c */ /* 0x010fe2000c7a1270 */
[----:B------:R-:W4:Y:S01]  /*ec70*/  LDCU UR6, c[0x0][0x39c] ;  /* 0x00007380ff0677ac */ /* 0x000f220008000800 */
[C---:B------:R-:W-:Y:S01]  /*ec80*/  LEA.HI.X.SX32 R133, R138.reuse, R2, 0x1, P6 ;  /* 0x000000028a857211 */ /* 0x040fe200030f0eff */
[----:B------:R-:W-:Y:S01]  /*ec90*/  VIADD R138, R138, UR5 ;  /* 0x000000058a8a7c36 */ /* 0x000fe20008000000 */
[----:B------:R-:W-:Y:S01]  /*eca0*/  F2FP.SATFINITE.E5M2.F32.PACK_AB_MERGE_C R183, R183, R182, RZ ;  /* 0x000000b6b7b7723e */ /* 0x000fe200048060ff */
[----:B0-----:R-:W-:-:S03]  /*ecb0*/  VIADD R135, R0, 0x77 ;  /* 0x0000007700877836 */ /* 0x001fc60000000000 */
[----:B------:R-:W-:Y:S02]  /*ecc0*/  PRMT R141, R183, 0x9910, RZ ;  /* 0x00009910b78d7816 */ /* 0x000fe400000000ff */
[CC--:B------:R-:W-:Y:S01]  /*ecd0*/  IADD3 R134, P6, PT, R138.reuse, R3.reuse, RZ ;  /* 0x000000038a867210 */ /* 0x0c0fe20007fde0ff */
[----:B------:R0:W-:Y:S01]  /*ece0*/  @P2 STG.E.U8 desc[UR18][R132.64], R183 ;  /* 0x000000b784002986 */ /* 0x0001e2000c101112 */
[----:B---3--:R-:W-:Y:S01]  /*ecf0*/  VIADD R139, R138, UR5 ;  /* 0x000000058a8b7c36 */ /* 0x008fe20008000000 */
[----:B-1----:R-:W-:Y:S01]  /*ed00*/  ISETP.LT.AND P2, PT, R135, UR4, !P0 ;  /* 0x0000000487007c0c */ /* 0x002fe2000c741270 */
[----:B------:R-:W-:Y:S01]  /*ed10*/  VIADD R137, R0, 0x78 ;  /* 0x0000007800897836 */ /* 0x000fe20000000000 */
[----:B------:R-:W-:Y:S01]  /*ed20*/  LEA.HI.X.SX32 R135, R138, R2, 0x1, P6 ;  /* 0x000000028a877211 */ /* 0x000fe200030f0eff */
[----:B------:R-:W1:Y:S01]  /*ed30*/  LDCU UR4, c[0x0][0x39c] ;  /* 0x00007380ff0477ac */ /* 0x000e620008000800 */
[----:B------:R-:W-:Y:S02]  /*ed40*/  SHF.R.S32.HI R141, RZ, 0x8, R141 ;  /* 0x00000008ff8d7819 */ /* 0x000fe4000001148d */
[----:B------:R-:W-:Y:S01]  /*ed50*/  IADD3 R136, P6, PT, R139, R3, RZ ;  /* 0x000000038b887210 */ /* 0x000fe20007fde0ff */
[----:B------:R-:W-:-:S02]  /*ed60*/  VIADD R138, R0, 0x79 ;  /* 0x00000079008a7836 */ /* 0x000fc40000000000 */
[----:B------:R3:W-:Y:S01]  /*ed70*/  @P4 STG.E.U8 desc[UR18][R134.64], R141 ;  /* 0x0000008d86004986 */ /* 0x0007e2000c101112 */
[----:B--2---:R-:W-:Y:S01]  /*ed80*/  ISETP.LT.AND P4, PT, R137, UR7, !P0 ;  /* 0x0000000789007c0c */ /* 0x004fe2000c781270 */
[----:B------:R-:W2:Y:S01]  /*ed90*/  LDCU UR7, c[0x0][0x39c] ;  /* 0x00007380ff0777ac */ /* 0x000ea20008000800 */
[C---:B------:R-:W-:Y:S01]  /*eda0*/  LEA.HI.X.SX32 R137, R139.reuse, R2, 0x1, P6 ;  /* 0x000000028b897211 */ /* 0x040fe200030f0eff */
[----:B------:R-:W-:Y:S01]  /*edb0*/  VIADD R139, R139, UR5 ;  /* 0x000000058b8b7c36 */ /* 0x000fe20008000000 */
[----:B------:R-:W-:Y:S02]  /*edc0*/  F2FP.SATFINITE.E5M2.F32.PACK_AB_MERGE_C R185, R185, R184, RZ ;  /* 0x000000b8b9b9723e */ /* 0x000fe400048060ff */
[----:B----4-:R-:W-:Y:S02]  /*edd0*/  ISETP.LT.AND P6, PT, R138, UR6, !P0 ;  /* 0x000000068a007c0c */ /* 0x010fe4000c7c1270 */
[----:B0-----:R-:W-:Y:S01]  /*ede0*/  PRMT R133, R185, 0x9910, RZ ;  /* 0x00009910b9857816 */ /* 0x001fe200000000ff */
[----:B------:R0:W-:Y:S01]  /*edf0*/  @P1 STG.E.U8 desc[UR18][R136.64], R185 ;  /* 0x000000b988001986 */ /* 0x0001e2000c101112 */
[CC--:B------:R-:W-:Y:S01]  /*ee00*/  IADD3 R132, P1, PT, R139.reuse, R3.reuse, RZ ;  /* 0x000000038b847210 */ /* 0x0c0fe20007f3e0ff */
[----:B------:R-:W-:Y:S01]  /*ee10*/  VIADD R138, R139, UR5 ;  /* 0x000000058b8a7c36 */ /* 0x000fe20008000000 */
[----:B------:R-:W-:Y:S01]  /*ee20*/  F2FP.SATFINITE.E5M2.F32.PACK_AB_MERGE_C R187, R187, R186, RZ ;  /* 0x000000babbbb723e */ /* 0x000fe200048060ff */
[----:B---3--:R-:W-:Y:S01]  /*ee30*/  IMAD.MOV.U32 R141, RZ, RZ, R133 ;  /* 0x000000ffff8d7224 */ /* 0x008fe200078e0085 */
[----:B------:R-:W-:Y:S01]  /*ee40*/  LEA.HI.X.SX32 R133, R139, R2, 0x1, P1 ;  /* 0x000000028b857211 */ /* 0x000fe200008f0eff */
[----:B------:R-:W-:Y:S01]  /*ee50*/  VIADD R139, R0, 0x7a ;  /* 0x0000007a008b7836 */ /* 0x000fe20000000000 */
[----:B------:R-:W-:Y:S01]  /*ee60*/  IADD3 R134, P1, PT, R138, R3, RZ ;  /* 0x000000038a867210 */ /* 0x000fe20007f3e0ff */
[----:B------:R-:W3:Y:S01]  /*ee70*/  LDCU UR6, c[0x0][0x39c] ;  /* 0x00007380ff0677ac */ /* 0x000ee20008000800 */
[----:B------:R-:W-:-:S02]  /*ee80*/  SHF.R.S32.HI R141, RZ, 0x8, R141 ;  /* 0x00000008ff8d7819 */ /* 0x000fc4000001148d */
[C---:B------:R-:W-:Y:S02]  /*ee90*/  LEA.HI.X.SX32 R135, R138.reuse, R2, 0x1, P1 ;  /* 0x000000028a877211 */ /* 0x040fe400008f0eff */
[----:B-1----:R-:W-:Y:S01]  /*eea0*/  ISETP.LT.AND P1, PT, R139, UR4, !P0 ;  /* 0x000000048b007c0c */ /* 0x002fe2000c721270 */
[----:B------:R-:W1:Y:S01]  /*eeb0*/  LDCU UR4, c[0x0][0x39c] ;  /* 0x00007380ff0477ac */ /* 0x000e620008000800 */
        /* <DEDUP_REMOVED lines=10> */
[C---:B0-----:R-:W-:Y:S02]  /*ef60*/  VIADD R134, R0.reuse, 0x7d ;  /* 0x0000007d00867836 */ /* 0x041fe40000000000 */
[----:B------:R0:W-:Y:S01]  /*ef70*/  @P2 STG.E.U8 desc[UR18][R136.64], R141 ;  /* 0x0000008d88002986 */ /* 0x0001e2000c101112 */
[----:B--2---:R-:W-:Y:S01]  /*ef80*/  ISETP.LT.AND P2, PT, R133, UR7, !P0 ;  /* 0x0000000785007c0c */ /* 0x004fe2000c741270 */
[----:B------:R-:W-:Y:S01]  /*ef90*/  VIADD R142, R0, 0x7b ;  /* 0x0000007b008e7836 */ /* 0x000fe20000000000 */
[C---:B------:R-:W-:Y:S01]  /*efa0*/  LEA.HI.X.SX32 R133, R139.reuse, R2, 0x1, P5 ;  /* 0x000000028b857211 */ /* 0x040fe200028f0eff */
[----:B------:R-:W-:Y:S01]  /*efb0*/  VIADD R139, R139, UR5 ;  /* 0x000000058b8b7c36 */ /* 0x000fe20008000000 */
[----:B------:R-:W-:Y:S01]  /*efc0*/  F2FP.SATFINITE.E5M2.F32.PACK_AB_MERGE_C R189, R189, R188, RZ ;  /* 0x000000bcbdbd723e */ /* 0x000fe200048060ff */
[----:B------:R-:W2:Y:S01]  /*efd0*/  LDCU UR7, c[0x0][0x39c] ;  /* 0x00007380ff0777ac */ /* 0x000ea20008000800 */
[----:B-1----:R-:W-:Y:S01]  /*efe0*/  ISETP.LT.AND P5, PT, R134, UR4, !P0 ;  /* 0x0000000486007c0c */ /* 0x002fe2000c7a1270 */
[----:B------:R-:W1:Y:S01]  /*eff0*/  LDCU UR4, c[0x0][0x39c] ;  /* 0x00007380ff0477ac */ /* 0x000e620008000800 */
[----:B------:R-:W-:Y:S01]  /*f000*/  PRMT R135, R189, 0x9910, RZ ;  /* 0x00009910bd877816 */ /* 0x000fe200000000ff */
[----:B------:R4:W-:Y:S01]  /*f010*/  @P4 STG.E.U8 desc[UR18][R132.64], R189 ;  /* 0x000000bd84004986 */ /* 0x0009e2000c101112 */
[----:B---3--:R-:W-:Y:S01]  /*f020*/  ISETP.LT.AND P3, PT, R142, UR6, !P0 ;  /* 0x000000068e007c0c */ /* 0x008fe2000c761270 */
[----:B------:R-:W3:Y:S01]  /*f030*/  LDCU UR6, c[0x0][0x39c] ;  /* 0x00007380ff0677ac */ /* 0x000ee20008000800 */
        /* <DEDUP_REMOVED lines=8> */
[----:B------:R-:W-:Y:S01]  /*f0c0*/  VIADD R138, R138, UR5 ;  /* 0x000000058a8a7c36 */ /* 0x000fe20008000000 */
[----:B------:R-:W-:Y:S01]  /*f0d0*/  F2FP.SATFINITE.E5M2.F32.PACK_AB_MERGE_C R191, R191, R190, RZ ;  /* 0x000000bebfbf723e */ /* 0x000fe200048060ff */
[----:B------:R-:W-:Y:S01]  /*f0e0*/  VIADD R133, R0, 0x7f ;  /* 0x0000007f00857836 */ /* 0x000fe20000000000 */
[----:B------:R0:W-:Y:S01]  /*f0f0*/  @P6 STG.E.U8 desc[UR18][R134.64], R139 ;  /* 0x0000008b86006986 */ /* 0x0001e2000c101112 */
[----:B-1----:R-:W-:-:S02]  /*f100*/  ISETP.LT.AND P4, PT, R132, UR4, !P0 ;  /* 0x0000000484007c0c */ /* 0x002fc4000c781270 */
[----:B------:R-:W-:Y:S02]  /*f110*/  F2FP.SATFINITE.E5M2.F32.PACK_AB_MERGE_C R193, R193, R192, RZ ;  /* 0x000000c0c1c1723e */ /* 0x000fe400048060ff */
[----:B------:R-:W-:Y:S01]  /*f120*/  PRMT R141, R191, 0x9910, RZ ;  /* 0x00009910bf8d7816 */ /* 0x000fe200000000ff */
[----:B------:R1:W-:Y:S01]  /*f130*/  @P1 STG.E.U8 desc[UR18][R136.64], R191 ;  /* 0x000000bf88001986 */ /* 0x0003e2000c101112 */
[----:B------:R-:W-:Y:S01]  /*f140*/  IADD3 R132, P6, PT, R138, R3, RZ ;  /* 0x000000038a847210 */ /* 0x000fe20007fde0ff */
[----:B------:R-:W-:Y:S01]  /*f150*/  VIADD R140, R0, 0x80 ;  /* 0x00000080008c7836 */ /* 0x000fe20000000000 */
[----:B---3--:R-:W-:Y:S01]  /*f160*/  ISETP.LT.AND P1, PT, R133, UR6, !P0 ;  /* 0x0000000685007c0c */ /* 0x008fe2000c721270 */
[----:B------:R-:W3:Y:S01]  /*f170*/  LDCU UR6, c[0x0][0x39c] ;  /* 0x00007380ff0677ac */ /* 0x000ee20008000800 */
[C---:B------:R-:W-:Y:S01]  /*f180*/  LEA.HI.X.SX32 R133, R138.reuse, R2, 0x1, P6 ;  /* 0x000000028a857211 */ /* 0x040fe200030f0eff */
[----:B------:R-:W-:Y:S01]  /*f190*/  VIADD R138, R138, UR5 ;  /* 0x000000058a8a7c36 */ /* 0x000fe20008000000 */
[----:B------:R-:W-:Y:S01]  /*f1a0*/  SHF.R.S32.HI R141, RZ, 0x8, R141 ;  /* 0x00000008ff8d7819 */ /* 0x000fe2000001148d */
[----:B------:R-:W4:Y:S02]  /*f1b0*/  LDCU UR4, c[0x0][0x39c] ;  /* 0x00007380ff0477ac */ /* 0x000f240008000800 */
[----:B0-----:R-:W-:-:S02]  /*f1c0*/  VIADD R139, R138, UR5 ;  /* 0x000000058a8b7c36 */ /* 0x001fc40008000000 */
[----:B------:R0:W-:Y:S01]  /*f1d0*/  @P3 STG.E.U8 desc[UR18][R132.64], R141 ;  /* 0x0000008d84003986 */ /* 0x0001e2000c101112 */
[CC--:B------:R-:W-:Y:S02]  /*f1e0*/  IADD3 R134, P3, PT, R138.reuse, R3.reuse, RZ ;  /* 0x000000038a867210 */ /* 0x0c0fe40007f7e0ff */
[----:B-1----:R-:W-:Y:S02]  /*f1f0*/  PRMT R137, R193, 0x9910, RZ ;  /* 0x00009910c1897816 */ /* 0x002fe400000000ff */
[-C--:B------:R-:W-:Y:S02]  /*f200*/  LEA.HI.X.SX32 R135, R138, R2.reuse, 0x1, P3 ;  /* 0x000000028a877211 */ /* 0x080fe400018f0eff */
[C---:B------:R-:W-:Y:S01]  /*f210*/  IADD3 R136, P3, PT, R139.reuse, R3, RZ ;  /* 0x000000038b887210 */ /* 0x040fe20007f7e0ff */
[----:B------:R-:W-:Y:S01]  /*f220*/  IMAD.MOV.U32 R138, RZ, RZ, R137 ;  /* 0x000000ffff8a7224 */ /* 0x000fe200078e0089 */
[----:B--2---:R-:W-:Y:S01]  /*f230*/  ISETP.LT.AND P6, PT, R140, UR7, !P0 ;  /* 0x000000078c007c0c */ /* 0x004fe2000c7c1270 */
[----:B------:R-:W1:Y:S01]  /*f240*/  LDCU UR7, c[0x0][0x39c] ;  /* 0x00007380ff0777ac */ /* 0x000e620008000800 */
        /* <DEDUP_REMOVED lines=9> */
[----:B---3--:R-:W-:Y:S01]  /*f2e0*/  ISETP.LT.AND P3, PT, R133, UR6, !P0 ;  /* 0x0000000685007c0c */ /* 0x008fe2000c761270 */
[----:B------:R-:W-:Y:S01]  /*f2f0*/  VIADD R138, R0, 0x83 ;  /* 0x00000083008a7836 */ /* 0x000fe20000000000 */
[----:B----4-:R-:W-:Y:S01]  /*f300*/  ISETP.LT.AND P2, PT, R140, UR4, !P0 ;  /* 0x000000048c007c0c */ /* 0x010fe2000c741270 */
[----:B------:R-:W3:Y:S01]  /*f310*/  LDCU UR4, c[0x0][0x39c] ;  /* 0x00007380ff0477ac */ /* 0x000ee20008000800 */
[C---:B------:R-:W-:Y:S01]  /*f320*/  LEA.HI.X.SX32 R133, R139.reuse, R2, 0x1, P5 ;  /* 0x000000028b857211 */ /* 0x040fe200028f0eff */
[----:B------:R-:W-:Y:S01]  /*f330*/  VIADD R139, R139, UR5 ;  /* 0x000000058b8b7c36 */ /* 0x000fe20008000000 */
[----:B0-----:R-:W-:Y:S01]  /*f340*/  PRMT R135, R195, 0x9910, RZ ;  /* 0x00009910c3877816 */ /* 0x001fe200000000ff */
[----:B------:R-:W0:Y:S01]  /*f350*/  LDCU UR6, c[0x0][0x39c] ;  /* 0x00007380ff0677ac */ /* 0x000e220008000800 */
[----:B-1----:R-:W-:Y:S01]  /*f360*/  ISETP.LT.AND P5, PT, R138, UR7, !P0 ;  /* 0x000000078a007c0c */ /* 0x002fe2000c7a1270 */
[----:B------:R1:W-:Y:S01]  /*f370*/  @P4 STG.E.U8 desc[UR18][R132.64], R195 ;  /* 0x000000c384004986 */ /* 0x0003e2000c101112 */
[----:B------:R-:W-:Y:S01]  /*f380*/  IADD3 R134, P4, PT, R139, R3, RZ ;  /* 0x000000038b867210 */ /* 0x000fe20007f9e0ff */
[----:B--2---:R-:W-:Y:S01]  /*f390*/  IMAD.MOV.U32 R136, RZ, RZ, R135 ;  /* 0x000000ffff887224 */ /* 0x004fe200078e0087 */
[----:B------:R-:W-:Y:S01]  /*f3a0*/  F2FP.SATFINITE.E5M2.F32.PACK_AB_MERGE_C R141, R69, R68, RZ ;  /* 0x00000044458d723e */ /* 0x000fe200048060ff */
[C---:B------:R-:W-:Y:S01]  /*f3b0*/  VIADD R138, R139.reuse, UR5 ;  /* 0x000000058b8a7c36 */ /* 0x040fe20008000000 */
[----:B------:R-:W-:Y:S01]  /*f3c0*/  LEA.HI.X.SX32 R135, R139, R2, 0x1, P4 ;  /* 0x000000028b877211 */ /* 0x000fe200020f0eff */
[----:B------:R-:W2:Y:S01]  /*f3d0*/  LDCU UR7, c[0x0][0x39c] ;  /* 0x00007380ff0777ac */ /* 0x000ea20008000800 */
[----:B------:R-:W-:-:S02]  /*f3e0*/  SHF.R.S32.HI R139, RZ, 0x8, R136 ;  /* 0x00000008ff8b7819 */ /* 0x000fc40000011488 */
[----:B------:R-:W-:Y:S01]  /*f3f0*/  IADD3 R136, P4, PT, R138, R3, RZ ;  /* 0x000000038a887210 */ /* 0x000fe20007f9e0ff */
[----:B------:R-:W-:-:S03]  /*f400*/  VIADD R68, R0, 0x84 ;  /* 0x0000008400447836 */ /* 0x000fc60000000000 */
[C---:B------:R-:W-:Y:S01]  /*f410*/  LEA.HI.X.SX32 R137, R138.reuse, R2, 0x1, P4 ;  /* 0x000000028a897211 */ /* 0x040fe200020f0eff */
[----:B------:R-:W-:Y:S01]  /*f420*/  VIADD R138, R138, UR5 ;  /* 0x000000058a8a7c36 */ /* 0x000fe20008000000 */
[----:B------:R4:W-:Y:S01]  /*f430*/  @P1 STG.E.U8 desc[UR18][R134.64], R139 ;  /* 0x0000008b86001986 */ /* 0x0009e2000c101112 */
[----:B---3--:R-:W-:Y:S01]  /*f440*/  ISETP.LT.AND P1, PT, R68, UR4, !P0 ;  /* 0x0000000444007c0c */ /* 0x008fe2000c721270 */
[----:B------:R-:W3:Y:S01]  /*f450*/  LDCU UR4, c[0x0][0x39c] ;  /* 0x00007380ff0477ac */ /* 0x000ee20008000800 */
[----:B-1----:R-:W-:Y:S02]  /*f460*/  PRMT R132, R141, 0x9910, RZ ;  /* 0x000099108d847816 */ /* 0x002fe400000000ff */
[----:B------:R-:W-:Y:S01]  /*f470*/  IADD3 R68, P4, PT, R138, R3, RZ ;  /* 0x000000038a447210 */ /* 0x000fe20007f9e0ff */
[----:B------:R-:W-:-:S03]  /*f480*/  VIADD R133, R0, 0x85 ;  /* 0x0000008500857836 */ /* 0x000fc60000000000 */
[C---:B------:R-:W-:Y:S01]  /*f490*/  LEA.HI.X.SX32 R69, R138.reuse, R2, 0x1, P4 ;  /* 0x000000028a457211 */ /* 0x040fe200020f0eff */
[----:B------:R-:W-:Y:S01]  /*f4a0*/  VIADD R138, R138, UR5 ;  /* 0x000000058a8a7c36 */ /* 0x000fe20008000000 */
[----:B----4-:R-:W-:Y:S01]  /*f4b0*/  SHF.R.S32.HI R135, RZ, 0x8, R132 ;  /* 0x00000008ff877819 */ /* 0x010fe20000011484 */
[----:B------:R1:W-:Y:S01]  /*f4c0*/  @P6 STG.E.U8 desc[UR18][R136.64], R141 ;  /* 0x0000008d88006986 */ /* 0x0003e2000c101112 */
[----:B------:R-:W-:Y:S01]  /*f4d0*/  F2FP.SATFINITE.E5M2.F32.PACK_AB_MERGE_C R139, R71, R70, RZ ;  /* 0x00000046478b723e */ /* 0x000fe200048060ff */
[----:B------:R-:W-:Y:S02]  /*f4e0*/  VIADD R132, R0, 0x86 ;  /* 0x0000008600847836 */ /* 0x000fe40000000000 */
[----:B------:R4:W-:Y:S01]  /*f4f0*/  @P2 STG.E.U8 desc[UR18][R68.64], R135 ;  /* 0x0000008744002986 */ /* 0x0009e2000c101112 */
[CC--:B------:R-:W-:Y:S01]  /*f500*/  IADD3 R70, P2, PT, R138.reuse, R3.reuse, RZ ;  /* 0x000000038a467210 */ /* 0x0c0fe20007f5e0ff */
[C---:B------:R-:W-:Y:S01]  /*f510*/  VIADD R134, R138.reuse, UR5 ;  /* 0x000000058a867c36 */ /* 0x040fe20008000000 */
[----:B0-----:R-:W-:Y:S01]  /*f520*/  ISETP.LT.AND P4, PT, R133, UR6, !P0 ;  /* 0x0000000685007c0c */ /* 0x001fe2000c781270 */
[----:B------:R-:W0:Y:S01]  /*f530*/  LDCU UR6, c[0x0][0x39c] ;  /* 0x00007380ff0677ac */ /* 0x000e220008000800 */
[----:B------:R-:W-:Y:S01]  /*f540*/  LEA.HI.X.SX32 R71, R138, R2, 0x1, P2 ;  /* 0x000000028a477211 */ /* 0x000fe200010f0eff */
[----:B------:R-:W-:Y:S01]  /*f550*/  VIADD R133, R0, 0x87 ;  /* 0x0000008700857836 */ /* 0x000fe20000000000 */
[----:B---3--:R-:W-:Y:S01]  /*f560*/  ISETP.LT.AND P2, PT, R132, UR4, !P0 ;  /* 0x0000000484007c0c */ /* 0x008fe2000c741270 */
[----:B------:R-:W3:Y:S01]  /*f570*/  LDCU UR4, c[0x0][0x39c] ;  /* 0x00007380ff0477ac */ /* 0x000ee20008000800 */
[----:B------:R-:W-:Y:S01]  /*f580*/  IADD3 R132, P6, PT, R134, R3, RZ ;  /* 0x0000000386847210 */ /* 0x000fe20007fde0ff */
[----:B------:R5:W-:Y:S01]  /*f590*/  @P3 STG.E.U8 desc[UR18][R70.64], R139 ;  /* 0x0000008b46003986 */ /* 0x000be2000c101112 */
[----:B-1----:R-:W-:-:S02]  /*f5a0*/  PRMT R136, R139, 0x9910, RZ ;  /* 0x000099108b887816 */ /* 0x002fc400000000ff */
[----:B--2---:R-:W-:Y:S01]  /*f5b0*/  ISETP.LT.AND P3, PT, R133, UR7, !P0 ;  /* 0x0000000785007c0c */ /* 0x004fe2000c761270 */
[----:B----4-:R-:W-:Y:S01]  /*f5c0*/  VIADD R69, R0, 0x88 ;  /* 0x0000008800457836 */ /* 0x010fe20000000000 */
[C---:B------:R-:W-:Y:S01]  /*f5d0*/  LEA.HI.X.SX32 R133, R134.reuse, R2, 0x1, P6 ;  /* 0x0000000286857211 */ /* 0x040fe200030f0eff */
[----:B------:R-:W-:Y:S01]  /*f5e0*/  VIADD R134, R134, UR5 ;  /* 0x0000000586867c36 */ /* 0x000fe20008000000 */
[----:B------:R-:W-:Y:S01]  /*f5f0*/  SHF.R.S32.HI R135, RZ, 0x8, R136 ;  /* 0x00000008ff877819 */ /* 0x000fe20000011488 */
[----:B------:R-:W1:Y:S01]  /*f600*/  LDCU UR7, c[0x0][0x39c] ;  /* 0x00007380ff0777ac */ /* 0x000e620008000800 */
[----:B------:R-:W-:Y:S02]  /*f610*/  F2FP.SATFINITE.E5M2.F32.PACK_AB_MERGE_C R137, R73, R72, RZ ;  /* 0x000000484989723e */ /* 0x000fe400048060ff */
[-C--:B------:R-:W-:Y:S01]  /*f620*/  IADD3 R68, P6, PT, R134, R3.reuse, RZ ;  /* 0x0000000386447210 */ /* 0x080fe20007fde0ff */
[----:B------:R2:W-:Y:S01]  /*f630*/  @P5 STG.E.U8 desc[UR18][R132.64], R135 ;  /* 0x0000008784005986 */ /* 0x0005e2000c101112 */
[----:B0-----:R-:W-:Y:S01]  /*f640*/  ISETP.LT.AND P5, PT, R69, UR6, !P0 ;  /* 0x0000000645007c0c */ /* 0x001fe2000c7a1270 */
[----:B-----5:R-:W-:Y:S01]  /*f650*/  VIADD R71, R0, 0x89 ;  /* 0x0000008900477836 */ /* 0x020fe20000000000 */
[C---:B------:R-:W-:Y:S01]  /*f660*/  LEA.HI.X.SX32 R69, R134.reuse, R2, 0x1, P6 ;  /* 0x0000000286457211 */ /* 0x040fe200030f0eff */
[----:B------:R-:W-:Y:S01]  /*f670*/  VIADD R134, R134, UR5 ;  /* 0x0000000586867c36 */ /* 0x000fe20008000000 */
[----:B------:R-:W-:Y:S01]  /*f680*/  PRMT R72, R137, 0x9910, RZ ;  /* 0x0000991089487816 */ /* 0x000fe200000000ff */
[----:B------:R-:W-:Y:S01]  /*f690*/  VIADD R73, R0, 0x8a ;  /* 0x0000008a00497836 */ /* 0x000fe20000000000 */
[----:B------:R-:W-:Y:S01]  /*f6a0*/  F2FP.SATFINITE.E5M2.F32.PACK_AB_MERGE_C R75, R75, R74, RZ ;  /* 0x0000004a4b4b723e */ /* 0x000fe200048060ff */
[----:B------:R-:W0:Y:S01]  /*f6b0*/  LDCU UR6, c[0x0][0x39c] ;  /* 0x00007380ff0677ac */ /* 0x000e220008000800 */
[C---:B------:R-:W-:Y:S01]  /*f6c0*/  IADD3 R70, P6, PT, R134.reuse, R3, RZ ;  /* 0x0000000386467210 */ /* 0x040fe20007fde0ff */
[----:B--2---:R-:W-:Y:S01]  /*f6d0*/  IMAD.MOV.U32 R133, RZ, RZ, R72 ;  /* 0x000000ffff857224 */ /* 0x004fe200078e0048 */
[----:B------:R2:W-:Y:S01]  /*f6e0*/  @P1 STG.E.U8 desc[UR18][R68.64], R137 ;  /* 0x0000008944001986 */ /* 0x0005e2000c101112 */
[C---:B------:R-:W-:Y:S01]  /*f6f0*/  VIADD R132, R134.reuse, UR5 ;  /* 0x0000000586847c36 */ /* 0x040fe20008000000 */
[----:B---3--:R-:W-:Y:S01]  /*f700*/  ISETP.LT.AND P1, PT, R71, UR4, !P0 ;  /* 0x0000000447007c0c */ /* 0x008fe2000c721270 */
[----:B------:R-:W3:Y:S01]  /*f710*/  LDCU UR4, c[0x0][0x39c] ;  /* 0x00007380ff0477ac */ /* 0x000ee20008000800 */
[----:B------:R-:W-:-:S02]  /*f720*/  LEA.HI.X.SX32 R71, R134, R2, 0x1, P6 ;  /* 0x0000000286477211 */ /* 0x000fc400030f0eff */
[----:B------:R-:W-:Y:S02]  /*f730*/  SHF.R.S32.HI R133, RZ, 0x8, R133 ;  /* 0x00000008ff857819 */ /* 0x000fe40000011485 */
[----:B------:R-:W-:-:S03]  /*f740*/  IADD3 R72, P6, PT, R132, R3, RZ ;  /* 0x0000000384487210 */ /* 0x000fc60007fde0ff */
[----:B------:R4:W-:Y:S01]  /*f750*/  @P4 STG.E.U8 desc[UR18][R70.64], R133 ;  /* 0x0000008546004986 */ /* 0x0009e2000c101112 */
[----:B-1----:R-:W-:Y:S02]  /*f760*/  ISETP.LT.AND P4, PT, R73, UR7, !P0 ;  /* 0x0000000749007c0c */ /* 0x002fe4000c781270 */
[----:B------:R-:W-:Y:S02]  /*f770*/  F2FP.SATFINITE.E5M2.F32.PACK_AB_MERGE_C R135, R77, R76, RZ ;  /* 0x0000004c4d87723e */ /* 0x000fe400048060ff */
[C---:B------:R-:W-:Y:S01]  /*f780*/  LEA.HI.X.SX32 R73, R132.reuse, R2, 0x1, P6 ;  /* 0x0000000284497211 */ /* 0x040fe200030f0eff */
[----:B------:R-:W-:Y:S01]  /*f790*/  VIADD R132, R132, UR5 ;  /* 0x0000000584847c36 */ /* 0x000fe20008000000 */
[----:B------:R-:W1:Y:S03]  /*f7a0*/  LDCU UR7, c[0x0][0x39c] ;  /* 0x00007380ff0777ac */ /* 0x000e660008000800 */
[----:B------:R5:W-:Y:S01]  /*f7b0*/  @P2 STG.E.U8 desc[UR18][R72.64], R75 ;  /* 0x0000004b48002986 */ /* 0x000be2000c101112 */
[C---:B--2---:R-:W-:Y:S01]  /*f7c0*/  IADD3 R68, P2, PT, R132.reuse, R3, RZ ;  /* 0x0000000384447210 */ /* 0x044fe20007f5e0ff */
[----:B------:R-:W-:-:S02]  /*f7d0*/  VIADD R74, R132, UR5 ;  /* 0x00000005844a7c36 */ /* 0x000fc40008000000 */
[----:B------:R-:W-:Y:S01]  /*f7e0*/  VIADD R76, R0, 0x8c ;  /* 0x0000008c004c7836 */ /* 0x000fe20000000000 */
[-C--:B------:R-:W-:Y:S02]  /*f7f0*/  LEA.HI.X.SX32 R69, R132, R2.reuse, 0x1, P2 ;  /* 0x0000000284457211 */ /* 0x080fe400010f0eff */
[-C--:B----4-:R-:W-:Y:S02]  /*f800*/  IADD3 R70, P2, PT, R74, R3.reuse, RZ ;  /* 0x000000034a467210 */ /* 0x090fe40007f5e0ff */
[----:B------:R-:W-:Y:S01]  /*f810*/  PRMT R77, R75, 0x9910, RZ ;  /* 0x000099104b4d7816 */ /* 0x000fe200000000ff */
[----:B------:R-:W-:Y:S01]  /*f820*/  VIADD R134, R0, 0x8b ;  /* 0x0000008b00867836 */ /* 0x000fe20000000000 */
[----:B------:R-:W-:Y:S02]  /*f830*/  LEA.HI.X.SX32 R71, R74, R2, 0x1, P2 ;  /* 0x000000024a477211 */ /* 0x000fe400010f0eff */
[----:B---3--:R-:W-:Y:S01]  /*f840*/  ISETP.LT.AND P2, PT, R76, UR4, !P0 ;  /* 0x000000044c007c0c */ /* 0x008fe2000c741270 */
[----:B------:R-:W2:Y:S01]  /*f850*/  LDCU UR4, c[0x0][0x39c] ;  /* 0x00007380ff0477ac */ /* 0x000ea20008000800 */
[----:B------:R-:W-:Y:S01]  /*f860*/  SHF.R.S32.HI R77, RZ, 0x8, R77 ;  /* 0x00000008ff4d7819 */ /* 0x000fe2000001144d */
[----:B------:R-:W-:Y:S01]  /*f870*/  VIADD R74, R74, UR5 ;  /* 0x000000054a4a7c36 */ /* 0x000fe20008000000 */
[----:B0-----:R-:W-:Y:S01]  /*f880*/  ISETP.LT.AND P6, PT, R134, UR6, !P0 ;  /* 0x0000000686007c0c */ /* 0x001fe2000c7c1270 */
[----:B------:R-:W0:Y:S01]  /*f890*/  LDCU UR6, c[0x0][0x39c] ;  /* 0x00007380ff0677ac */ /* 0x000e220008000800 */
[----:B------:R-:W-:Y:S01]  /*f8a0*/  PRMT R76, R135, 0x9910, RZ ;  /* 0x00009910874c7816 */ /* 0x000fe200000000ff */
[----:B------:R3:W-:Y:S01]  /*f8b0*/  @P3 STG.E.U8 desc[UR18][R68.64], R77 ;  /* 0x0000004d44003986 */ /* 0x0007e2000c101112 */
[C---:B-----5:R-:W-:Y:S01]  /*f8c0*/  IADD3 R72, P3, PT, R74.reuse, R3, RZ ;  /* 0x000000034a487210 */ /* 0x060fe20007f7e0ff */
[----:B------:R-:W-:-:S03]  /*f8d0*/  VIADD R75, R74, UR5 ;  /* 0x000000054a4b7c36 */ /* 0x000fc60008000000 */
[-C--:B------:R-:W-:Y:S01]  /*f8e0*/  LEA.HI.X.SX32 R73, R74, R2.reuse, 0x1, P3 ;  /* 0x000000024a497211 */ /* 0x080fe200018f0eff */
[----:B------:R4:W-:Y:S01]  /*f8f0*/  @P5 STG.E.U8 desc[UR18][R70.64], R135 ;  /* 0x0000008746005986 */ /* 0x0009e2000c101112 */
[----:B---3--:R-:W-:Y:S01]  /*f900*/  SHF.R.S32.HI R77, RZ, 0x8, R76 ;  /* 0x00000008ff4d7819 */ /* 0x008fe2000001144c */
[C---:B------:R-:W-:Y:S01]  /*f910*/  VIADD R69, R0.reuse, 0x8e ;  /* 0x0000008e00457836 */ /* 0x040fe20000000000 */
[-C--:B------:R-:W-:Y:S01]  /*f920*/  IADD3 R68, P5, PT, R75, R3.reuse, RZ ;  /* 0x000000034b447210 */ /* 0x080fe20007fbe0ff */
[C---:B----4-:R-:W-:Y:S02]  /*f930*/  VIADD R70, R0.reuse, 0x8f ;  /* 0x0000008f00467836 */ /* 0x050fe40000000000 */
[----:B------:R3:W-:Y:S01]  /*f940*/  @P1 STG.E.U8 desc[UR18][R72.64], R77 ;  /* 0x0000004d48001986 */ /* 0x0007e2000c101112 */
[----:B-1----:R-:W-:Y:S01]  /*f950*/  ISETP.LT.AND P1, PT, R69, UR7, !P0 ;  /* 0x0000000745007c0c */ /* 0x002fe2000c721270 */
[----:B------:R-:W-:Y:S01]  /*f960*/  VIADD R132, R0, 0x8d ;  /* 0x0000008d00847836 */ /* 0x000fe20000000000 */
[C---:B------:R-:W-:Y:S01]  /*f970*/  LEA.HI.X.SX32 R69, R75.reuse, R2, 0x1, P5 ;  /* 0x000000024b457211 */ /* 0x040fe200028f0eff */
[----:B------:R-:W-:Y:S01]  /*f980*/  VIADD R75, R75, UR5 ;  /* 0x000000054b4b7c36 */ /* 0x000fe20008000000 */
[----:B------:R-:W-:Y:S01]  /*f990*/  F2FP.SATFINITE.E5M2.F32.PACK_AB_MERGE_C R79, R79, R78, RZ ;  /* 0x0000004e4f4f723e */ /* 0x000fe200048060ff */
[----:B------:R-:W1:Y:S01]  /*f9a0*/  LDCU UR7, c[0x0][0x39c] ;  /* 0x00007380ff0777ac */ /* 0x000e620008000800 */
[----:B--2---:R-:W-:Y:S01]  /*f9b0*/  ISETP.LT.AND P5, PT, R70, UR4, !P0 ;  /* 0x0000000446007c0c */ /* 0x004fe2000c7a1270 */
[----:B------:R-:W2:Y:S01]  /*f9c0*/  LDCU UR4, c[0x0][0x39c] ;  /* 0x00007380ff0477ac */ /* 0x000ea20008000800 */
[----:B------:R-:W-:Y:S01]  /*f9d0*/  PRMT R71, R79, 0x9910, RZ ;  /* 0x000099104f477816 */ /* 0x000fe200000000ff */
[----:B------:R4:W-:Y:S01]  /*f9e0*/  @P4 STG.E.U8 desc[UR18][R68.64], R79 ;  /* 0x0000004f44004986 */ /* 0x0009e2000c101112 */
[----:B0-----:R-:W-:Y:S01]  /*f9f0*/  ISETP.LT.AND P3, PT, R132, UR6, !P0 ;  /* 0x0000000684007c0c */ /* 0x001fe2000c761270 */
[----:B------:R-:W0:Y:S01]  /*fa00*/  LDCU UR6, c[0x0][0x39c] ;  /* 0x00007380ff0677ac */ /* 0x000e220008000800 */
[C---:B------:R-:W-:Y:S01]  /*fa10*/  IADD3 R70, P4, PT, R75.reuse, R3, RZ ;  /* 0x000000034b467210 */ /* 0x040fe20007f9e0ff */
[----:B------:R-:W-:-:S02]  /*fa20*/  VIADD R74, R75, UR5 ;  /* 0x000000054b4a7c36 */ /* 0x000fc40008000000 */
[----:B---3--:R-:W-:Y:S01]  /*fa30*/  IMAD.MOV.U32 R73, RZ, RZ, R71 ;  /* 0x000000ffff497224 */ /* 0x008fe200078e0047 */
        /* <DEDUP_REMOVED lines=15> */
[----:B0-----:R-:W-:Y:S01]  /*fb30*/  ISETP.LT.AND P2, PT, R69, UR6, !P0 ;  /* 0x0000000645007c0c */ /* 0x001fe2000c741270 */
[----:B------:R-:W0:Y:S01]  /*fb40*/  LDCU UR6, c[0x0][0x39c] ;  /* 0x00007380ff0677ac */ /* 0x000e220008000800 */
[C---:B------:R-:W-:Y:S01]  /*fb50*/  LEA.HI.X.SX32 R69, R74.reuse, R2, 0x1, P6 ;  /* 0x000000024a457211 */ /* 0x040fe200030f0eff */
[----:B------:R-:W-:Y:S01]  /*fb60*/  VIADD R74, R74, UR5 ;  /* 0x000000054a4a7c36 */ /* 0x000fe20008000000 */
[----:B------:R-:W-:Y:S01]  /*fb70*/  SHF.R.S32.HI R77, RZ, 0x8, R77 ;  /* 0x00000008ff4d7819 */ /* 0x000fe2000001144d */
[----:B------:R-:W4:Y:S02]  /*fb80*/  LDCU UR4, c[0x0][0x39c] ;  /* 0x00007380ff0477ac */ /* 0x000f240008000800 */
[----:B---3--:R-:W-:-:S02]  /*fb90*/  VIADD R75, R74, UR5 ;  /* 0x000000054a4b7c36 */ /* 0x008fc40008000000 */
[----:B------:R3:W-:Y:S01]  /*fba0*/  @P3 STG.E.U8 desc[UR18][R68.64], R77 ;  /* 0x0000004d44003986 */ /* 0x0007e2000c101112 */
[CC--:B------:R-:W-:Y:S02]  /*fbb0*/  IADD3 R70, P3, PT, R74.reuse, R3.reuse, RZ ;  /* 0x000000034a467210 */ /* 0x0c0fe40007f7e0ff */
[----:B--2---:R-:W-:Y:S02]  /*fbc0*/  PRMT R73, R83, 0x9910, RZ ;  /* 0x0000991053497816 */ /* 0x004fe400000000ff */
[-C--:B------:R-:W-:Y:S02]  /*fbd0*/  LEA.HI.X.SX32 R71, R74, R2.reuse, 0x1, P3 ;  /* 0x000000024a477211 */ /* 0x080fe400018f0eff */
[C---:B------:R-:W-:Y:S01]  /*fbe0*/  IADD3 R72, P3, PT, R75.reuse, R3, RZ ;  /* 0x000000034b487210 */ /* 0x040fe20007f7e0ff */
[----:B------:R-:W-:Y:S01]  /*fbf0*/  IMAD.MOV.U32 R74, RZ, RZ, R73 ;  /* 0x000000ffff4a7224 */ /* 0x000fe200078e0049 */
[----:B-1----:R-:W-:Y:S01]  /*fc00*/  ISETP.LT.AND P6, PT, R76, UR7, !P0 ;  /* 0x000000074c007c0c */ /* 0x002fe2000c7c1270 */
[----:B------:R-:W1:Y:S01]  /*fc10*/  LDCU UR7, c[0x0][0x39c] ;  /* 0x00007380ff0777ac */ /* 0x000e620008000800 */
[C---:B------:R-:W-:Y:S01]  /*fc20*/  LEA.HI.X.SX32 R73, R75.reuse, R2, 0x1, P3 ;  /* 0x000000024b497211 */ /* 0x040fe200018f0eff */
[----:B------:R-:W-:Y:S01]  /*fc30*/  VIADD R75, R75, UR5 ;  /* 0x000000054b4b7c36 */ /* 0x000fe20008000000 */
[----:B---3--:R-:W-:Y:S01]  /*fc40*/  SHF.R.S32.HI R77, RZ, 0x8, R74 ;  /* 0x00000008ff4d7819 */ /* 0x008fe2000001144a */
[----:B------:R2:W-:Y:S01]  /*fc50*/  @P1 STG.E.U8 desc[UR18][R70.64], R83 ;  /* 0x0000005346001986 */ /* 0x0005e2000c101112 */
[----:B------:R-:W-:-:S02]  /*fc60*/  VIADD R69, R0, 0x94 ;  /* 0x0000009400457836 */ /* 0x000fc40000000000 */
[C---:B------:R-:W-:Y:S01]  /*fc70*/  VIADD R76, R0.reuse, 0x93 ;  /* 0x00000093004c7836 */ /* 0x040fe20000000000 */
[----:B------:R3:W-:Y:S01]  /*fc80*/  @P5 STG.E.U8 desc[UR18][R72.64], R77 ;  /* 0x0000004d48005986 */ /* 0x0007e2000c101112 */
[-C--:B------:R-:W-:Y:S02]  /*fc90*/  IADD3 R68, P5, PT, R75, R3.reuse, RZ ;  /* 0x000000034b447210 */ /* 0x080fe40007fbe0ff */
[----:B------:R-:W-:Y:S02]  /*fca0*/  F2FP.SATFINITE.E5M2.F32.PACK_AB_MERGE_C R85, R85, R84, RZ ;  /* 0x000000545555723e */ /* 0x000fe400048060ff */
[----:B0-----:R-:W-:Y:S01]  /*fcb0*/  ISETP.LT.AND P3, PT, R69, UR6, !P0 ;  /* 0x0000000645007c0c */ /* 0x001fe2000c761270 */
[----:B------:R-:W-:Y:S01]  /*fcc0*/  VIADD R74, R0, 0x95 ;  /* 0x00000095004a7836 */ /* 0x000fe20000000000 */
[----:B----4-:R-:W-:Y:S01]  /*fcd0*/  ISETP.LT.AND P1, PT, R76, UR4, !P0 ;  /* 0x000000044c007c0c */ /* 0x010fe2000c721270 */
[----:B------:R-:W0:Y:S01]  /*fce0*/  LDCU UR4, c[0x0][0x39c] ;  /* 0x00007380ff0477ac */ /* 0x000e220008000800 */
[C---:B------:R-:W-:Y:S01]  /*fcf0*/  LEA.HI.X.SX32 R69, R75.reuse, R2, 0x1, P5 ;  /* 0x000000024b457211 */ /* 0x040fe200028f0eff */
[----:B------:R-:W-:Y:S01]  /*fd00*/  VIADD R75, R75, UR5 ;  /* 0x000000054b4b7c36 */ /* 0x000fe20008000000 */
[----:B--2---:R-:W-:Y:S01]  /*fd10*/  PRMT R71, R85, 0x9910, RZ ;  /* 0x0000991055477816 */ /* 0x004fe200000000ff */
[----:B------:R-:W2:Y:S01]  /*fd20*/  LDCU UR6, c[0x0][0x39c] ;  /* 0x00007380ff0677ac */ /* 0x000ea20008000800 */
[----:B-1----:R-:W-:Y:S01]  /*fd30*/  ISETP.LT.AND P5, PT, R74, UR7, !P0 ;  /* 0x000000074a007c0c */ /* 0x002fe2000c7a1270 */
        /* <DEDUP_REMOVED lines=13> */
[----:B0-----:R-:W-:Y:S01]  /*fe10*/  ISETP.LT.AND P2, PT, R76, UR4, !P0 ;  /* 0x000000044c007c0c */ /* 0x001fe2000c741270 */
[----:B------:R-:W0:Y:S01]  /*fe20*/  LDCU UR4, c[0x0][0x39c] ;  /* 0x00007380ff0477ac */ /* 0x000e220008000800 */
[----:B------:R-:W-:Y:S02]  /*fe30*/  PRMT R77, R87, 0x9910, RZ ;  /* 0x00009910574d7816 */ /* 0x000fe400000000ff */
[C---:B-1----:R-:W-:Y:S02]  /*fe40*/  IADD3 R68, P4, PT, R74.reuse, R3, RZ ;  /* 0x000000034a447210 */ /* 0x042fe40007f9e0ff */
        /* <DEDUP_REMOVED lines=9> */
[----:B--2---:R-:W-:Y:S01]  /*fee0*/  ISETP.LT.AND P4, PT, R76, UR6, !P0 ;  /* 0x000000064c007c0c */ /* 0x004fe2000c781270 */
[----:B------:R-:W2:Y:S01]  /*fef0*/  LDCU UR6, c[0x0][0x39c] ;  /* 0x00007380ff0677ac */ /* 0x000ea20008000800 */
[----:B------:R-:W-:Y:S01]  /*ff00*/  PRMT R76, R89, 0x9910, RZ ;  /* 0x00009910594c7816 */ /* 0x000fe200000000ff */
[----:B-1----:R-:W-:Y:S01]  /*ff10*/  VIADD R72, R0, 0x98 ;  /* 0x0000009800487836 */ /* 0x002fe20000000000 */
[----:B------:R-:W-:Y:S01]  /*ff20*/  LEA.HI.X.SX32 R71, R74, R2, 0x1, P1 ;  /* 0x000000024a477211 */ /* 0x000fe200008f0eff */
[----:B------:R-:W-:-:S03]  /*ff30*/  VIADD R73, R0, 0x99 ;  /* 0x0000009900497836 */ /* 0x000fc60000000000 */
[----:B0-----:R-:W-:Y:S01]  /*ff40*/  ISETP.LT.AND P1, PT, R72, UR4, !P0 ;  /* 0x0000000448007c0c */ /* 0x001fe2000c721270 */
[----:B------:R-:W-:Y:S01]  /*ff50*/  IMAD.MOV.U32 R74, RZ, RZ, R76 ;  /* 0x000000ffff4a7224 */ /* 0x000fe200078e004c */
[-C--:B------:R-:W-:Y:S01]  /*ff60*/  IADD3 R72, P6, PT, R75, R3.reuse, RZ ;  /* 0x000000034b487210 */ /* 0x080fe20007fde0ff */
[----:B------:R0:W-:Y:S01]  /*ff70*/  @P3 STG.E.U8 desc[UR18][R70.64], R89 ;  /* 0x0000005946003986 */ /* 0x0001e2000c101112 */
[----:B---3--:R-:W-:Y:S01]  /*ff80*/  ISETP.LT.AND P3, PT, R73, UR7, !P0 ;  /* 0x0000000749007c0c */ /* 0x008fe2000c761270 */
[----:B------:R-:W1:Y:S01]  /*ff90*/  LDCU UR4, c[0x0][0x39c] ;  /* 0x00007380ff0477ac */ /* 0x000e620008000800 */
        /* <DEDUP_REMOVED lines=8> */
[----:B--2---:R-:W-:Y:S01]  /*10020*/  ISETP.LT.AND P5, PT, R69, UR6, !P0 ;  /* 0x0000000645007c0c */ /* 0x004fe2000c7a1270 */
[C---:B0-----:R-:W-:Y:S01]  /*10030*/  VIADD R71, R0.reuse, 0x9b ;  /* 0x0000009b00477836 */ /* 0x041fe20000000000 */
[CC--:B------:R-:W-:Y:S01]  /*10040*/  LEA.HI.X.SX32 R69, R75.reuse, R2.reuse, 0x1, P6 ;  /* 0x000000024b457211 */ /* 0x0c0fe200030f0eff */
[----:B------:R-:W-:Y:S01]  /*10050*/  VIADD R75, R75, UR5 ;  /* 0x000000054b4b7c36 */ /* 0x000fe20008000000 */
[----:B------:R-:W-:Y:S01]  /*10060*/  PRMT R74, R91, 0x9910, RZ ;  /* 0x000099105b4a7816 */ /* 0x000fe200000000ff */
[----:B------:R-:W0:Y:S03]  /*10070*/  LDCU UR6, c[0x0][0x39c] ;  /* 0x00007380ff0677ac */ /* 0x000e260008000800 */
[-C--:B------:R-:W-:Y:S01]  /*10080*/  IADD3 R70, P6, PT, R75, R3.reuse, RZ ;  /* 0x000000034b467210 */ /* 0x080fe20007fde0ff */
[----:B------:R2:W-:Y:S01]  /*10090*/  @P2 STG.E.U8 desc[UR18][R68.64], R91 ;  /* 0x0000005b44002986 */ /* 0x0005e2000c101112 */
[----:B----4-:R-:W-:Y:S01]  /*100a0*/  IMAD.MOV.U32 R72, RZ, RZ, R74 ;  /* 0x000000ffff487224 */ /* 0x010fe200078e004a */
[----:B-1----:R-:W-:Y:S01]  /*100b0*/  ISETP.LT.AND P2, PT, R71, UR4, !P0 ;  /* 0x0000000447007c0c */ /* 0x002fe2000c741270 */
[C---:B------:R-:W-:Y:S01]  /*100c0*/  VIADD R74, R75.reuse, UR5 ;  /* 0x000000054b4a7c36 */ /* 0x040fe20008000000 */
[----:B------:R-:W-:Y:S01]  /*100d0*/  LEA.HI.X.SX32 R71, R75, R2, 0x1, P6 ;  /* 0x000000024b477211 */ /* 0x000fe200030f0eff */
[----:B------:R-:W-:Y:S01]  /*100e0*/  VIADD R73, R0, 0x9c ;  /* 0x0000009c00497836 */ /* 0x000fe20000000000 */
[----:B------:R-:W-:Y:S01]  /*100f0*/  SHF.R.S32.HI R75, RZ, 0x8, R72 ;  /* 0x00000008ff4b7819 */ /* 0x000fe20000011448 */
[----:B------:R-:W1:Y:S01]  /*10100*/  LDCU UR4, c[0x0][0x39c] ;  /* 0x00007380ff0477ac */ /* 0x000e620008000800 */
        /* <DEDUP_REMOVED lines=9> */
[C---:B--2---:R-:W-:Y:S01]  /*101a0*/  IADD3 R68, P1, PT, R74.reuse, R3, RZ ;  /* 0x000000034a447210 */ /* 0x044fe20007f3e0ff */
        /* <DEDUP_REMOVED lines=8> */
[----:B-1----:R-:W-:Y:S01]  /*10230*/  ISETP.LT.AND P1, PT, R74, UR4, !P0 ;  /* 0x000000044a007c0c */ /* 0x002fe2000c721270 */
        /* <DEDUP_REMOVED lines=235> */
[-C--:B------:R-:W-:Y:S01]  /*110f0*/  IADD3 R70, P4, PT, R75, R3.reuse, RZ ;  /* 0x000000034b467210 */ /* 0x080fe20007f9e0ff */
[----:B--2---:R-:W-:Y:S01]  /*11100*/  IMAD.MOV.U32 R72, RZ, RZ, R71 ;  /* 0x000000ffff487224 */ /* 0x004fe200078e0047 */
[----:B------:R-:W-:Y:S01]  /*11110*/  F2FP.SATFINITE.E5M2.F32.PACK_AB_MERGE_C R123, R123, R122, RZ ;  /* 0x0000007a7b7b723e */ /* 0x000fe200048060ff */
[C---:B------:R-:W-:Y:S01]  /*11120*/  VIADD R74, R75.reuse, UR5 ;  /* 0x000000054b4a7c36 */ /* 0x040fe20008000000 */
[----:B------:R-:W-:Y:S01]  /*11130*/  LEA.HI.X.SX32 R71, R75, R2, 0x1, P4 ;  /* 0x000000024b477211 */ /* 0x000fe200020f0eff */
[----:B------:R-:W-:Y:S01]  /*11140*/  VIADD R76, R0, 0xba ;  /* 0x000000ba004c7836 */ /* 0x000fe20000000000 */
[----:B------:R-:W-:Y:S01]  /*11150*/  SHF.R.S32.HI R75, RZ, 0x8, R72 ;  /* 0x00000008ff4b7819 */ /* 0x000fe20000011448 */
[----:B------:R-:W2:Y:S01]  /*11160*/  LDCU UR7, c[0x0][0x39c] ;  /* 0x00007380ff0777ac */ /* 0x000ea20008000800 */
[----:B------:R-:W-:-:S04]  /*11170*/  IADD3 R72, P4, PT, R74, R3, RZ ;  /* 0x000000034a487210 */ /* 0x000fc80007f9e0ff */
[CC--:B------:R-:W-:Y:S01]  /*11180*/  LEA.HI.X.SX32 R73, R74.reuse, R2.reuse, 0x1, P4 ;  /* 0x000000024a497211 */ /* 0x0c0fe200020f0eff */
[----:B------:R-:W-:Y:S01]  /*11190*/  VIADD R74, R74, UR5 ;  /* 0x000000054a4a7c36 */ /* 0x000fe20008000000 */
[----:B------:R4:W-:Y:S01]  /*111a0*/  @P2 STG.E.U8 desc[UR18][R70.64], R75 ;  /* 0x0000004b46002986 */ /* 0x0009e2000c101112 */
[----:B---3--:R-:W-:Y:S01]  /*111b0*/  ISETP.LT.AND P2, PT, R76, UR4, !P0 ;  /* 0x000000044c007c0c */ /* 0x008fe2000c741270 */
[----:B------:R-:W3:Y:S01]  /*111c0*/  LDCU UR4, c[0x0][0x39c] ;  /* 0x00007380ff0477ac */ /* 0x000ee20008000800 */
        /* <DEDUP_REMOVED lines=14> */
[----:B-1----:R-:W-:Y:S01]  /*112b0*/  VIADD R72, R0, 0xbc ;  /* 0x000000bc00487836 */ /* 0x002fe20000000000 */
[----:B------:R-:W-:Y:S01]  /*112c0*/  LEA.HI.X.SX32 R71, R74, R2, 0x1, P1 ;  /* 0x000000024a477211 */ /* 0x000fe200008f0eff */
[----:B------:R-:W-:-:S03]  /*112d0*/  VIADD R73, R0, 0xbd ;  /* 0x000000bd00497836 */ /* 0x000fc60000000000 */
[----:B---3--:R-:W-:Y:S01]  /*112e0*/  ISETP.LT.AND P1, PT, R72, UR4, !P0 ;  /* 0x0000000448007c0c */ /* 0x008fe2000c721270 */
[----:B------:R-:W-:Y:S01]  /*112f0*/  IMAD.MOV.U32 R74, RZ, RZ, R76 ;  /* 0x000000ffff4a7224 */ /* 0x000fe200078e004c */
[-C--:B------:R-:W-:Y:S01]  /*11300*/  IADD3 R72, P6, PT, R75, R3.reuse, RZ ;  /* 0x000000034b487210 */ /* 0x080fe20007fde0ff */
[----:B------:R1:W-:Y:S01]  /*11310*/  @P3 STG.E.U8 desc[UR18][R70.64], R125 ;  /* 0x0000007d46003986 */ /* 0x0003e2000c101112 */
[----:B--2---:R-:W-:Y:S01]  /*11320*/  ISETP.LT.AND P3, PT, R73, UR7, !P0 ;  /* 0x0000000749007c0c */ /* 0x004fe2000c761270 */
        /* <DEDUP_REMOVED lines=66> */
[----:B------:R-:W-:Y:S01]  /*11750*/  PRMT R5, R77, 0x9910, RZ ;  /* 0x000099104d057816 */ /* 0x000fe200000000ff */
[----:B------:R4:W-:Y:S01]  /*11760*/  @P4 STG.E.U8 desc[UR18][R68.64], R77 ;  /* 0x0000004d44004986 */ /* 0x0009e2000c101112 */
[----:B0-----:R-:W-:Y:S01]  /*11770*/  ISETP.LT.AND P3, PT, R78, UR6, !P0 ;  /* 0x000000064e007c0c */ /* 0x001fe2000c761270 */
[----:B------:R-:W0:Y:S01]  /*11780*/  LDCU UR6, c[0x0][0x39c] ;  /* 0x00007380ff0677ac */ /* 0x000e220008000800 */
[C---:B------:R-:W-:Y:S01]  /*11790*/  IADD3 R4, P4, PT, R74.reuse, R3, RZ ;  /* 0x000000034a047210 */ /* 0x040fe20007f9e0ff */
[C---:B--2---:R-:W-:Y:S02]  /*117a0*/  VIADD R72, R74.reuse, UR5 ;  /* 0x000000054a487c36 */ /* 0x044fe40008000000 */
[----:B------:R-:W-:Y:S01]  /*117b0*/  IMAD.MOV.U32 R73, RZ, RZ, R5 ;  /* 0x000000ffff497224 */ /* 0x000fe200078e0005 */
[----:B------:R-:W-:-:S02]  /*117c0*/  LEA.HI.X.SX32 R5, R74, R2, 0x1, P4 ;  /* 0x000000024a057211 */ /* 0x000fc400020f0eff */
[-C--:B------:R-:W-:Y:S02]  /*117d0*/  IADD3 R70, P4, PT, R72, R3.reuse, RZ ;  /* 0x0000000348467210 */ /* 0x080fe40007f9e0ff */
[----:B------:R-:W-:Y:S01]  /*117e0*/  F2FP.SATFINITE.E5M2.F32.PACK_AB_MERGE_C R75, R7, R6, RZ ;  /* 0x00000006074b723e */ /* 0x000fe200048060ff */
[----:B------:R-:W-:Y:S01]  /*117f0*/  VIADD R6, R0, 0xc6 ;  /* 0x000000c600067836 */ /* 0x000fe20000000000 */
[----:B------:R-:W-:Y:S02]  /*11800*/  SHF.R.S32.HI R73, RZ, 0x8, R73 ;  /* 0x00000008ff497819 */ /* 0x000fe40000011449 */
[CC--:B------:R-:W-:Y:S01]  /*11810*/  LEA.HI.X.SX32 R71, R72.reuse, R2.reuse, 0x1, P4 ;  /* 0x0000000248477211 */ /* 0x0c0fe200020f0eff */
[----:B------:R-:W-:Y:S01]  /*11820*/  VIADD R72, R72, UR5 ;  /* 0x0000000548487c36 */ /* 0x000fe20008000000 */
[----:B-1----:R-:W-:Y:S01]  /*11830*/  ISETP.LT.AND P4, PT, R6, UR4, !P0 ;  /* 0x0000000406007c0c */ /* 0x002fe2000c781270 */
[C---:B------:R-:W-:Y:S01]  /*11840*/  VIADD R7, R0.reuse, 0xc7 ;  /* 0x000000c700077836 */ /* 0x040fe20000000000 */
[----:B------:R1:W-:Y:S01]  /*11850*/  @P6 STG.E.U8 desc[UR18][R4.64], R73 ;  /* 0x0000004904006986 */ /* 0x0003e2000c101112 */
[----:B----4-:R-:W-:Y:S01]  /*11860*/  PRMT R69, R75, 0x9910, RZ ;  /* 0x000099104b457816 */ /* 0x010fe200000000ff */
[----:B------:R-:W-:Y:S01]  /*11870*/  VIADD R68, R0, 0xc8 ;  /* 0x000000c800447836 */ /* 0x000fe20000000000 */
[C---:B------:R-:W-:Y:S01]  /*11880*/  IADD3 R6, P6, PT, R72.reuse, R3, RZ ;  /* 0x0000000348067210 */ /* 0x040fe20007fde0ff */
[----:B------:R2:W-:Y:S01]  /*11890*/  @P1 STG.E.U8 desc[UR18][R70.64], R75 ;  /* 0x0000004b46001986 */ /* 0x0005e2000c101112 */
[----:B0-----:R-:W-:Y:S01]  /*118a0*/  ISETP.LT.AND P1, PT, R7, UR6, !P0 ;  /* 0x0000000607007c0c */ /* 0x001fe2000c721270 */
[----:B------:R-:W0:Y:S01]  /*118b0*/  LDCU UR4, c[0x0][0x39c] ;  /* 0x00007380ff0477ac */ /* 0x000e220008000800 */
[C---:B------:R-:W-:Y:S01]  /*118c0*/  LEA.HI.X.SX32 R7, R72.reuse, R2, 0x1, P6 ;  /* 0x0000000248077211 */ /* 0x040fe200030f0eff */
[----:B------:R-:W-:Y:S01]  /*118d0*/  VIADD R72, R72, UR5 ;  /* 0x0000000548487c36 */ /* 0x000fe20008000000 */
[----:B------:R-:W-:Y:S01]  /*118e0*/  SHF.R.S32.HI R69, RZ, 0x8, R69 ;  /* 0x00000008ff457819 */ /* 0x000fe20000011445 */
[----:B------:R-:W4:Y:S01]  /*118f0*/  LDCU UR6, c[0x0][0x39c] ;  /* 0x00007380ff0677ac */ /* 0x000f220008000800 */
[----:B---3--:R-:W-:Y:S01]  /*11900*/  ISETP.LT.AND P6, PT, R68, UR7, !P0 ;  /* 0x0000000744007c0c */ /* 0x008fe2000c7c1270 */
[----:B------:R-:W-:-:S02]  /*11910*/  VIADD R68, R72, UR5 ;  /* 0x0000000548447c36 */ /* 0x000fc40008000000 */
[----:B------:R3:W-:Y:S01]  /*11920*/  @P3 STG.E.U8 desc[UR18][R6.64], R69 ;  /* 0x0000004506003986 */ /* 0x0007e2000c101112 */
[CC--:B-1----:R-:W-:Y:S01]  /*11930*/  IADD3 R4, P3, PT, R72.reuse, R3.reuse, RZ ;  /* 0x0000000348047210 */ /* 0x0c2fe20007f7e0ff */
[----:B------:R-:W1:Y:S01]  /*11940*/  LDCU UR7, c[0x0][0x39c] ;  /* 0x00007380ff0777ac */ /* 0x000e620008000800 */
[----:B--2---:R-:W-:Y:S02]  /*11950*/  F2FP.SATFINITE.E5M2.F32.PACK_AB_MERGE_C R71, R9, R8, RZ ;  /* 0x000000080947723e */ /* 0x004fe400048060ff */
[----:B------:R-:W-:Y:S02]  /*11960*/  LEA.HI.X.SX32 R5, R72, R2, 0x1, P3 ;  /* 0x0000000248057211 */ /* 0x000fe400018f0eff */
[----:B------:R-:W-:Y:S02]  /*11970*/  PRMT R70, R71, 0x9910, RZ ;  /* 0x0000991047467816 */ /* 0x000fe400000000ff */
[----:B------:R-:W-:Y:S02]  /*11980*/  IADD3 R8, P3, PT, R68, R3, RZ ;  /* 0x0000000344087210 */ /* 0x000fe40007f7e0ff */
[----:B---3--:R-:W-:-:S02]  /*11990*/  SHF.R.S32.HI R69, RZ, 0x8, R70 ;  /* 0x00000008ff457819 */ /* 0x008fc40000011446 */
[C---:B------:R-:W-:Y:S01]  /*119a0*/  LEA.HI.X.SX32 R9, R68.reuse, R2, 0x1, P3 ;  /* 0x0000000244097211 */ /* 0x040fe200018f0eff */
[----:B------:R-:W-:Y:S01]  /*119b0*/  VIADD R68, R68, UR5 ;  /* 0x0000000544447c36 */ /* 0x000fe20008000000 */
[----:B------:R2:W-:Y:S01]  /*119c0*/  @P2 STG.E.U8 desc[UR18][R4.64], R71 ;  /* 0x0000004704002986 */ /* 0x0005e2000c101112 */
[C---:B------:R-:W-:Y:S02]  /*119d0*/  VIADD R72, R0.reuse, 0xc9 ;  /* 0x000000c900487836 */ /* 0x040fe40000000000 */
[----:B------:R-:W-:Y:S01]  /*119e0*/  VIADD R7, R0, 0xca ;  /* 0x000000ca00077836 */ /* 0x000fe20000000000 */
[----:B------:R3:W-:Y:S01]  /*119f0*/  @P5 STG.E.U8 desc[UR18][R8.64], R69 ;  /* 0x0000004508005986 */ /* 0x0007e2000c101112 */
[----:B------:R-:W-:Y:S02]  /*11a00*/  IADD3 R6, P5, PT, R68, R3, RZ ;  /* 0x0000000344067210 */ /* 0x000fe40007fbe0ff */
[----:B0-----:R-:W-:Y:S01]  /*11a10*/  ISETP.LT.AND P2, PT, R72, UR4, !P0 ;  /* 0x0000000448007c0c */ /* 0x001fe2000c741270 */
[----:B------:R-:W0:Y:S01]  /*11a20*/  LDCU UR4, c[0x0][0x39c] ;  /* 0x00007380ff0477ac */ /* 0x000e220008000800 */
[----:B----4-:R-:W-:-:S02]  /*11a30*/  ISETP.LT.AND P3, PT, R7, UR6, !P0 ;  /* 0x0000000607007c0c */ /* 0x010fc4000c761270 */
[----:B------:R-:W-:Y:S01]  /*11a40*/  F2FP.SATFINITE.E5M2.F32.PACK_AB_MERGE_C R73, R11, R10, RZ ;  /* 0x0000000a0b49723e */ /* 0x000fe200048060ff */
[----:B------:R-:W4:Y:S01]  /*11a50*/  LDCU UR6, c[0x0][0x39c] ;  /* 0x00007380ff0677ac */ /* 0x000f220008000800 */
[C---:B------:R-:W-:Y:S01]  /*11a60*/  LEA.HI.X.SX32 R7, R68.reuse, R2, 0x1, P5 ;  /* 0x0000000244077211 */ /* 0x040fe200028f0eff */
[----:B------:R-:W-:Y:S01]  /*11a70*/  VIADD R68, R68, UR5 ;  /* 0x0000000544447c36 */ /* 0x000fe20008000000 */
[----:B------:R-:W-:-:S03]  /*11a80*/  PRMT R11, R73, 0x9910, RZ ;  /* 0x00009910490b7816 */ /* 0x000fc600000000ff */
[----:B------:R5:W-:Y:S01]  /*11a90*/  @P4 STG.E.U8 desc[UR18][R6.64], R73 ;  /* 0x0000004906004986 */ /* 0x000be2000c101112 */
[CC--:B--2---:R-:W-:Y:S01]  /*11aa0*/  IADD3 R4, P4, PT, R68.reuse, R3.reuse, RZ ;  /* 0x0000000344047210 */ /* 0x0c4fe20007f9e0ff */
[C---:B------:R-:W-:Y:S01]  /*11ab0*/  VIADD R10, R68.reuse, UR5 ;  /* 0x00000005440a7c36 */ /* 0x040fe20008000000 */
[----:B------:R-:W-:Y:S02]  /*11ac0*/  SHF.R.S32.HI R11, RZ, 0x8, R11 ;  /* 0x00000008ff0b7819 */ /* 0x000fe4000001140b */
[----:B------:R-:W-:Y:S02]  /*11ad0*/  LEA.HI.X.SX32 R5, R68, R2, 0x1, P4 ;  /* 0x0000000244057211 */ /* 0x000fe400020f0eff */
[----:B---3--:R-:W-:Y:S02]  /*11ae0*/  IADD3 R8, P4, PT, R10, R3, RZ ;  /* 0x000000030a087210 */ /* 0x008fe40007f9e0ff */
[----:B------:R-:W-:Y:S01]  /*11af0*/  F2FP.SATFINITE.E5M2.F32.PACK_AB_MERGE_C R69, R13, R12, RZ ;  /* 0x0000000c0d45723e */ /* 0x000fe200048060ff */
[----:B------:R-:W-:Y:S01]  /*11b00*/  VIADD R12, R0, 0xcc ;  /* 0x000000cc000c7836 */ /* 0x000fe20000000000 */
[C---:B------:R-:W-:Y:S01]  /*11b10*/  LEA.HI.X.SX32 R9, R10.reuse, R2, 0x1, P4 ;  /* 0x000000020a097211 */ /* 0x040fe200020f0eff */
[----:B------:R-:W-:Y:S01]  /*11b20*/  VIADD R10, R10, UR5 ;  /* 0x000000050a0a7c36 */ /* 0x000fe20008000000 */
[----:B------:R2:W-:Y:S01]  /*11b30*/  @P1 STG.E.U8 desc[UR18][R4.64], R11 ;  /* 0x0000000b04001986 */ /* 0x0005e2000c101112 */
[----:B------:R-:W-:Y:S01]  /*11b40*/  VIADD R70, R0, 0xcb ;  /* 0x000000cb00467836 */ /* 0x000fe20000000000 */
[----:B0-----:R-:W-:Y:S01]  /*11b50*/  ISETP.LT.AND P1, PT, R12, UR4, !P0 ;  /* 0x000000040c007c0c */ /* 0x001fe2000c721270 */
[----:B------:R-:W0:Y:S01]  /*11b60*/  LDCU UR4, c[0x0][0x39c] ;  /* 0x00007380ff0477ac */ /* 0x000e220008000800 */
[----:B------:R-:W-:-:S02]  /*11b70*/  PRMT R13, R69, 0x9910, RZ ;  /* 0x00009910450d7816 */ /* 0x000fc400000000ff */
[----:B-----5:R-:W-:Y:S02]  /*11b80*/  IADD3 R6, P4, PT, R10, R3, RZ ;  /* 0x000000030a067210 */ /* 0x020fe40007f9e0ff */
[----:B-1----:R-:W-:Y:S01]  /*11b90*/  ISETP.LT.AND P5, PT, R70, UR7, !P0 ;  /* 0x0000000746007c0c */ /* 0x002fe2000c7a1270 */
[----:B------:R-:W1:Y:S01]  /*11ba0*/  LDCU UR7, c[0x0][0x39c] ;  /* 0x00007380ff0777ac */ /* 0x000e620008000800 */
[C---:B------:R-:W-:Y:S01]  /*11bb0*/  LEA.HI.X.SX32 R7, R10.reuse, R2, 0x1, P4 ;  /* 0x000000020a077211 */ /* 0x040fe200020f0eff */
[----:B------:R-:W-:Y:S01]  /*11bc0*/  VIADD R10, R10, UR5 ;  /* 0x000000050a0a7c36 */ /* 0x000fe20008000000 */
[----:B------:R-:W-:Y:S01]  /*11bd0*/  SHF.R.S32.HI R13, RZ, 0x8, R13 ;  /* 0x00000008ff0d7819 */ /* 0x000fe2000001140d */
[----:B------:R-:W-:Y:S01]  /*11be0*/  VIADD R12, R0, 0xcd ;  /* 0x000000cd000c7836 */ /* 0x000fe20000000000 */
[----:B------:R3:W-:Y:S01]  /*11bf0*/  @P6 STG.E.U8 desc[UR18][R8.64], R69 ;  /* 0x0000004508006986 */ /* 0x0007e2000c101112 */
[----:B------:R-:W-:-:S03]  /*11c00*/  F2FP.SATFINITE.E5M2.F32.PACK_AB_MERGE_C R15, R15, R14, RZ ;  /* 0x0000000e0f0f723e */ /* 0x000fc600048060ff */
[----:B------:R5:W-:Y:S01]  /*11c10*/  @P2 STG.E.U8 desc[UR18][R6.64], R13 ;  /* 0x0000000d06002986 */ /* 0x000be2000c101112 */
[C---:B--2---:R-:W-:Y:S01]  /*11c20*/  IADD3 R4, P2, PT, R10.reuse, R3, RZ ;  /* 0x000000030a047210 */ /* 0x044fe20007f5e0ff */
[----:B------:R-:W-:Y:S01]  /*11c30*/  VIADD R11, R10, UR5 ;  /* 0x000000050a0b7c36 */ /* 0x000fe20008000000 */
[----:B----4-:R-:W-:Y:S01]  /*11c40*/  ISETP.LT.AND P4, PT, R12, UR6, !P0 ;  /* 0x000000060c007c0c */ /* 0x010fe2000c781270 */
[----:B------:R-:W2:Y:S01]  /*11c50*/  LDCU UR6, c[0x0][0x39c] ;  /* 0x00007380ff0677ac */ /* 0x000ea20008000800 */
[----:B------:R-:W-:Y:S01]  /*11c60*/  PRMT R12, R15, 0x9910, RZ ;  /* 0x000099100f0c7816 */ /* 0x000fe200000000ff */
[----:B---3--:R-:W-:Y:S01]  /*11c70*/  VIADD R8, R0, 0xce ;  /* 0x000000ce00087836 */ /* 0x008fe20000000000 */
[----:B------:R-:W-:Y:S01]  /*11c80*/  LEA.HI.X.SX32 R5, R10, R2, 0x1, P2 ;  /* 0x000000020a057211 */ /* 0x000fe200010f0eff */
[----:B------:R-:W-:-:S03]  /*11c90*/  VIADD R9, R0, 0xcf ;  /* 0x000000cf00097836 */ /* 0x000fc60000000000 */
[----:B0-----:R-:W-:Y:S01]  /*11ca0*/  ISETP.LT.AND P2, PT, R8, UR4, !P0 ;  /* 0x0000000408007c0c */ /* 0x001fe2000c741270 */
[----:B------:R-:W-:Y:S01]  /*11cb0*/  IMAD.MOV.U32 R10, RZ, RZ, R12 ;  /* 0x000000ffff0a7224 */ /* 0x000fe200078e000c */
[-C--:B------:R-:W-:Y:S01]  /*11cc0*/  IADD3 R8, P6, PT, R11, R3.reuse, RZ ;  /* 0x000000030b087210 */ /* 0x080fe20007fde0ff */
[----:B------:R0:W-:Y:S01]  /*11cd0*/  @P3 STG.E.U8 desc[UR18][R4.64], R15 ;  /* 0x0000000f04003986 */ /* 0x0001e2000c101112 */
[----:B-1----:R-:W-:Y:S01]  /*11ce0*/  ISETP.LT.AND P3, PT, R9, UR7, !P0 ;  /* 0x0000000709007c0c */ /* 0x002fe2000c761270 */
        /* <DEDUP_REMOVED lines=341> */
[----:B------:R-:W-:Y:S02]  /*13240*/  F2FP.SATFINITE.E5M2.F32.PACK_AB_MERGE_C R55, R55, R54, RZ ;  /* 0x000000363737723e */ /* 0x000fe400048060ff */
[----:B------:R-:W-:Y:S01]  /*13250*/  F2FP.SATFINITE.E5M2.F32.PACK_AB_MERGE_C R57, R57, R56, RZ ;  /* 0x000000383939723e */ /* 0x000fe200048060ff */
[----:B------:R-:W-:Y:S01]  /*13260*/  VIADD R12, R0, 0xf7 ;  /* 0x000000f7000c7836 */ /* 0x000fe20000000000 */
[C---:B------:R-:W-:Y:S01]  /*13270*/  LEA.HI.X.SX32 R9, R10.reuse, R2, 0x1, P6 ;  /* 0x000000020a097211 */ /* 0x040fe200030f0eff */
[----:B------:R-:W-:Y:S01]  /*13280*/  VIADD R10, R10, UR5 ;  /* 0x000000050a0a7c36 */ /* 0x000fe20008000000 */
[----:B------:R-:W-:Y:S01]  /*13290*/  F2FP.SATFINITE.E5M2.F32.PACK_AB_MERGE_C R59, R59, R58, RZ ;  /* 0x0000003a3b3b723e */ /* 0x000fe200048060ff */
[----:B------:R-:W3:Y:S02]  /*132a0*/  LDCU UR7, c[0x0][0x39c] ;  /* 0x00007380ff0777ac */ /* 0x000ee40008000800 */
[----:B------:R5:W-:Y:S01]  /*132b0*/  @P2 STG.E.U8 desc[UR18][R8.64], R55 ;  /* 0x0000003708002986 */ /* 0x000be2000c101112 */
[C---:B-1----:R-:W-:Y:S01]  /*132c0*/  IADD3 R6, P2, PT, R10.reuse, R3, RZ ;  /* 0x000000030a067210 */ /* 0x042fe20007f5e0ff */
[----:B----4-:R-:W-:Y:S01]  /*132d0*/  VIADD R11, R10, UR5 ;  /* 0x000000050a0b7c36 */ /* 0x010fe20008000000 */
[----:B------:R-:W-:-:S02]  /*132e0*/  PRMT R13, R55, 0x9910, RZ ;  /* 0x00009910370d7816 */ /* 0x000fc400000000ff */
[-C--:B------:R-:W-:Y:S02]  /*132f0*/  LEA.HI.X.SX32 R7, R10, R2.reuse, 0x1, P2 ;  /* 0x000000020a077211 */ /* 0x080fe400010f0eff */
[C---:B------:R-:W-:Y:S01]  /*13300*/  IADD3 R4, P2, PT, R11.reuse, R3, RZ ;  /* 0x000000030b047210 */ /* 0x040fe20007f5e0ff */
[----:B------:R-:W-:Y:S01]  /*13310*/  VIADD R10, R0, 0xf8 ;  /* 0x000000f8000a7836 */ /* 0x000fe20000000000 */
[----:B------:R-:W-:Y:S02]  /*13320*/  SHF.R.S32.HI R13, RZ, 0x8, R13 ;  /* 0x00000008ff0d7819 */ /* 0x000fe4000001140d */
[C---:B------:R-:W-:Y:S01]  /*13330*/  LEA.HI.X.SX32 R5, R11.reuse, R2, 0x1, P2 ;  /* 0x000000020b057211 */ /* 0x040fe200010f0eff */
[----:B------:R-:W-:Y:S01]  /*13340*/  VIADD R11, R11, UR5 ;  /* 0x000000050b0b7c36 */ /* 0x000fe20008000000 */
[----:B--2---:R-:W-:Y:S01]  /*13350*/  ISETP.LT.AND P2, PT, R10, UR4, !P0 ;  /* 0x000000040a007c0c */ /* 0x004fe2000c741270 */
[----:B------:R-:W1:Y:S01]  /*13360*/  LDCU UR4, c[0x0][0x39c] ;  /* 0x00007380ff0477ac */ /* 0x000e620008000800 */
[----:B------:R2:W-:Y:S01]  /*13370*/  @P3 STG.E.U8 desc[UR18][R6.64], R13 ;  /* 0x0000000d06003986 */ /* 0x0005e2000c101112 */
[----:B------:R-:W-:-:S02]  /*13380*/  PRMT R10, R57, 0x9910, RZ ;  /* 0x00009910390a7816 */ /* 0x000fc400000000ff */
[C---:B-----5:R-:W-:Y:S02]  /*13390*/  IADD3 R8, P3, PT, R11.reuse, R3, RZ ;  /* 0x000000030b087210 */ /* 0x060fe40007f7e0ff */
[----:B0-----:R-:W-:Y:S01]  /*133a0*/  ISETP.LT.AND P6, PT, R12, UR6, !P0 ;  /* 0x000000060c007c0c */ /* 0x001fe2000c7c1270 */
[----:B------:R-:W0:Y:S01]  /*133b0*/  LDCU UR6, c[0x0][0x39c] ;  /* 0x00007380ff0677ac */ /* 0x000e220008000800 */
[C---:B------:R-:W-:Y:S01]  /*133c0*/  LEA.HI.X.SX32 R9, R11.reuse, R2, 0x1, P3 ;  /* 0x000000020b097211 */ /* 0x040fe200018f0eff */
[----:B------:R-:W-:Y:S01]  /*133d0*/  VIADD R11, R11, UR5 ;  /* 0x000000050b0b7c36 */ /* 0x000fe20008000000 */
[----:B--2---:R-:W-:Y:S01]  /*133e0*/  SHF.R.S32.HI R7, RZ, 0x8, R10 ;  /* 0x00000008ff077819 */ /* 0x004fe2000001140a */
[----:B------:R2:W-:Y:S01]  /*133f0*/  @P5 STG.E.U8 desc[UR18][R4.64], R57 ;  /* 0x0000003904005986 */ /* 0x0005e2000c101112 */
[----:B------:R-:W-:-:S03]  /*13400*/  VIADD R6, R0, 0xfb ;  /* 0x000000fb00067836 */ /* 0x000fc60000000000 */
[----:B------:R4:W-:Y:S01]  /*13410*/  @P1 STG.E.U8 desc[UR18][R8.64], R7 ;  /* 0x0000000708001986 */ /* 0x0009e2000c101112 */
[----:B--2---:R-:W-:-:S04]  /*13420*/  IADD3 R4, P1, PT, R11, R3, RZ ;  /* 0x000000030b047210 */ /* 0x004fc80007f3e0ff */
[CC--:B------:R-:W-:Y:S01]  /*13430*/  LEA.HI.X.SX32 R5, R11.reuse, R2.reuse, 0x1, P1 ;  /* 0x000000020b057211 */ /* 0x0c0fe200008f0eff */
[----:B------:R-:W-:Y:S01]  /*13440*/  VIADD R11, R11, UR5 ;  /* 0x000000050b0b7c36 */ /* 0x000fe20008000000 */
[----:B-1----:R-:W-:Y:S01]  /*13450*/  ISETP.LT.AND P1, PT, R6, UR4, !P0 ;  /* 0x0000000406007c0c */ /* 0x002fe2000c721270 */
[----:B------:R-:W1:Y:S01]  /*13460*/  LDCU UR4, c[0x0][0x39c] ;  /* 0x00007380ff0477ac */ /* 0x000e620008000800 */
[----:B------:R-:W-:Y:S01]  /*13470*/  VIADD R14, R0, 0xf9 ;  /* 0x000000f9000e7836 */ /* 0x000fe20000000000 */
[----:B------:R2:W-:Y:S01]  /*13480*/  @P4 STG.E.U8 desc[UR18][R4.64], R59 ;  /* 0x0000003b04004986 */ /* 0x0005e2000c101112 */
[C---:B------:R-:W-:Y:S01]  /*13490*/  IADD3 R6, P4, PT, R11.reuse, R3, RZ ;  /* 0x000000030b067210 */ /* 0x040fe20007f9e0ff */
[----:B------:R-:W-:Y:S01]  /*134a0*/  VIADD R10, R11, UR5 ;  /* 0x000000050b0a7c36 */ /* 0x000fe20008000000 */
[----:B------:R-:W-:Y:S02]  /*134b0*/  PRMT R13, R59, 0x9910, RZ ;  /* 0x000099103b0d7816 */ /* 0x000fe400000000ff */
[----:B0-----:R-:W-:Y:S01]  /*134c0*/  ISETP.LT.AND P5, PT, R14, UR6, !P0 ;  /* 0x000000060e007c0c */ /* 0x001fe2000c7a1270 */
[----:B------:R-:W0:Y:S01]  /*134d0*/  LDCU UR6, c[0x0][0x39c] ;  /* 0x00007380ff0677ac */ /* 0x000e220008000800 */
[----:B----4-:R-:W-:-:S02]  /*134e0*/  LEA.HI.X.SX32 R7, R11, R2, 0x1, P4 ;  /* 0x000000020b077211 */ /* 0x010fc400020f0eff */
[-C--:B------:R-:W-:Y:S02]  /*134f0*/  IADD3 R8, P4, PT, R10, R3.reuse, RZ ;  /* 0x000000030a087210 */ /* 0x080fe40007f9e0ff */
[----:B------:R-:W-:Y:S01]  /*13500*/  SHF.R.S32.HI R13, RZ, 0x8, R13 ;  /* 0x00000008ff0d7819 */ /* 0x000fe2000001140d */
[----:B------:R-:W-:Y:S01]  /*13510*/  VIADD R11, R0, 0xfd ;  /* 0x000000fd000b7836 */ /* 0x000fe20000000000 */
[----:B------:R-:W-:Y:S02]  /*13520*/  F2FP.SATFINITE.E5M2.F32.PACK_AB_MERGE_C R61, R61, R60, RZ ;  /* 0x0000003c3d3d723e */ /* 0x000fe400048060ff */
[CC--:B------:R-:W-:Y:S01]  /*13530*/  LEA.HI.X.SX32 R9, R10.reuse, R2.reuse, 0x1, P4 ;  /* 0x000000020a097211 */ /* 0x0c0fe200020f0eff */
[----:B------:R-:W-:Y:S02]  /*13540*/  VIADD R10, R10, UR5 ;  /* 0x000000050a0a7c36 */ /* 0x000fe40008000000 */
[----:B------:R-:W-:Y:S01]  /*13550*/  VIADD R12, R0, 0xfa ;  /* 0x000000fa000c7836 */ /* 0x000fe20000000000 */
[----:B------:R4:W-:Y:S01]  /*13560*/  @P6 STG.E.U8 desc[UR18][R6.64], R13 ;  /* 0x0000000d06006986 */ /* 0x0009e2000c101112 */
[----:B-1----:R-:W-:Y:S01]  /*13570*/  ISETP.LT.AND P4, PT, R11, UR4, !P0 ;  /* 0x000000040b007c0c */ /* 0x002fe2000c781270 */
[C---:B------:R-:W-:Y:S01]  /*13580*/  VIADD R11, R10.reuse, UR5 ;  /* 0x000000050a0b7c36 */ /* 0x040fe20008000000 */
[----:B------:R-:W-:Y:S01]  /*13590*/  PRMT R17, R61, 0x9910, RZ ;  /* 0x000099103d117816 */ /* 0x000fe200000000ff */
[----:B------:R1:W-:Y:S01]  /*135a0*/  @P2 STG.E.U8 desc[UR18][R8.64], R61 ;  /* 0x0000003d08002986 */ /* 0x0003e2000c101112 */
[----:B--2---:R-:W-:Y:S01]  /*135b0*/  IADD3 R4, P2, PT, R10, R3, RZ ;  /* 0x000000030a047210 */ /* 0x004fe20007f5e0ff */
[----:B------:R-:W2:Y:S01]  /*135c0*/  LDCU UR4, c[0x0][0x39c] ;  /* 0x00007380ff0477ac */ /* 0x000ea20008000800 */
[----:B---3--:R-:W-:Y:S01]  /*135d0*/  ISETP.LT.AND P3, PT, R12, UR7, !P0 ;  /* 0x000000070c007c0c */ /* 0x008fe2000c761270 */
[----:B------:R-:W-:Y:S01]  /*135e0*/  VIADD R12, R0, 0xfc ;  /* 0x000000fc000c7836 */ /* 0x000fe20000000000 */
[----:B------:R-:W-:Y:S01]  /*135f0*/  LEA.HI.X.SX32 R5, R10, R2, 0x1, P2 ;  /* 0x000000020a057211 */ /* 0x000fe200010f0eff */
[----:B------:R-:W-:Y:S01]  /*13600*/  VIADD R10, R11, UR5 ;  /* 0x000000050b0a7c36 */ /* 0x000fe20008000000 */
[----:B------:R-:W-:-:S02]  /*13610*/  SHF.R.S32.HI R17, RZ, 0x8, R17 ;  /* 0x00000008ff117819 */ /* 0x000fc40000011411 */
[----:B0-----:R-:W-:Y:S01]  /*13620*/  ISETP.LT.AND P6, PT, R12, UR6, !P0 ;  /* 0x000000060c007c0c */ /* 0x001fe2000c7c1270 */
[----:B------:R-:W0:Y:S01]  /*13630*/  LDCU UR6, c[0x0][0x39c] ;  /* 0x00007380ff0677ac */ /* 0x000e220008000800 */
[C---:B----4-:R-:W-:Y:S01]  /*13640*/  VIADD R13, R10.reuse, UR5 ;  /* 0x000000050a0d7c36 */ /* 0x050fe20008000000 */
[----:B------:R3:W-:Y:S01]  /*13650*/  @P5 STG.E.U8 desc[UR18][R4.64], R17 ;  /* 0x0000001104005986 */ /* 0x0007e2000c101112 */
[-C--:B------:R-:W-:Y:S02]  /*13660*/  IADD3 R6, P2, PT, R11, R3.reuse, RZ ;  /* 0x000000030b067210 */ /* 0x080fe40007f5e0ff */
[----:B------:R-:W-:Y:S01]  /*13670*/  VIADD R14, R13, UR5 ;  /* 0x000000050d0e7c36 */ /* 0x000fe20008000000 */
[----:B-1----:R-:W-:-:S03]  /*13680*/  IADD3 R8, P5, PT, R10, R3, RZ ;  /* 0x000000030a087210 */ /* 0x002fc60007fbe0ff */
[----:B------:R-:W-:Y:S01]  /*13690*/  VIADD R16, R14, UR5 ;  /* 0x000000050e107c36 */ /* 0x000fe20008000000 */
[-C--:B------:R-:W-:Y:S01]  /*136a0*/  LEA.HI.X.SX32 R7, R11, R2.reuse, 0x1, P2 ;  /* 0x000000020b077211 */ /* 0x080fe200010f0eff */
[----:B------:R-:W-:Y:S01]  /*136b0*/  VIADD R18, R0, 0xfe ;  /* 0x000000fe00127836 */ /* 0x000fe20000000000 */
[----:B------:R-:W-:Y:S01]  /*136c0*/  LEA.HI.X.SX32 R9, R10, R2, 0x1, P5 ;  /* 0x000000020a097211 */ /* 0x000fe200028f0eff */
[----:B------:R-:W-:Y:S01]  /*136d0*/  VIADD R15, R16, UR5 ;  /* 0x00000005100f7c36 */ /* 0x000fe20008000000 */
[-C--:B------:R-:W-:Y:S01]  /*136e0*/  IADD3 R10, P2, PT, R13, R3.reuse, RZ ;  /* 0x000000030d0a7210 */ /* 0x080fe20007f5e0ff */
[----:B------:R-:W-:Y:S01]  /*136f0*/  VIADD R0, R0, 0xff ;  /* 0x000000ff00007836 */ /* 0x000fe20000000000 */
[----:B------:R-:W-:Y:S02]  /*13700*/  IADD3 R12, P5, PT, R14, R3, RZ ;  /* 0x000000030e0c7210 */ /* 0x000fe40007fbe0ff */
[----:B------:R-:W-:Y:S02]  /*13710*/  F2FP.SATFINITE.E5M2.F32.PACK_AB_MERGE_C R63, R63, R62, RZ ;  /* 0x0000003e3f3f723e */ /* 0x000fe400048060ff */
[----:B------:R-:W-:-:S02]  /*13720*/  LEA.HI.X.SX32 R11, R13, R2, 0x1, P2 ;  /* 0x000000020d0b7211 */ /* 0x000fc400010f0eff */
[-C--:B------:R-:W-:Y:S02]  /*13730*/  LEA.HI.X.SX32 R13, R14, R2.reuse, 0x1, P5 ;  /* 0x000000020e0d7211 */ /* 0x080fe400028f0eff */
[----:B--2---:R-:W-:Y:S02]  /*13740*/  ISETP.LT.AND P2, PT, R18, UR4, !P0 ;  /* 0x0000000412007c0c */ /* 0x004fe4000c741270 */
[----:B------:R-:W-:Y:S02]  /*13750*/  IADD3 R14, P5, PT, R15, R3, RZ ;  /* 0x000000030f0e7210 */ /* 0x000fe40007fbe0ff */
[----:B0-----:R-:W-:Y:S02]  /*13760*/  ISETP.LT.AND P0, PT, R0, UR6, !P0 ;  /* 0x0000000600007c0c */ /* 0x001fe4000c701270 */
[----:B------:R-:W-:Y:S02]  /*13770*/  PRMT R0, R63, 0x9910, RZ ;  /* 0x000099103f007816 */ /* 0x000fe400000000ff */
[----:B------:R-:W-:-:S02]  /*13780*/  LEA.HI.X.SX32 R15, R15, R2, 0x1, P5 ;  /* 0x000000020f0f7211 */ /* 0x000fc400028f0eff */
[----:B---3--:R-:W-:Y:S01]  /*13790*/  IADD3 R4, P5, PT, R16, R3, RZ ;  /* 0x0000000310047210 */ /* 0x008fe20007fbe0ff */
[----:B------:R-:W-:Y:S01]  /*137a0*/  IMAD.MOV.U32 R3, RZ, RZ, R0 ;  /* 0x000000ffff037224 */ /* 0x000fe200078e0000 */
[----:B------:R-:W-:Y:S02]  /*137b0*/  F2FP.SATFINITE.E5M2.F32.PACK_AB_MERGE_C R65, R65, R64, RZ ;  /* 0x000000404141723e */ /* 0x000fe400048060ff */
[----:B------:R-:W-:Y:S02]  /*137c0*/  F2FP.SATFINITE.E5M2.F32.PACK_AB_MERGE_C R67, R67, R66, RZ ;  /* 0x000000424343723e */ /* 0x000fe400048060ff */
[----:B------:R-:W-:Y:S02]  /*137d0*/  PRMT R17, R65, 0x9910, RZ ;  /* 0x0000991041117816 */ /* 0x000fe400000000ff */
[----:B------:R-:W-:Y:S02]  /*137e0*/  SHF.R.S32.HI R3, RZ, 0x8, R3 ;  /* 0x00000008ff037819 */ /* 0x000fe40000011403 */
[----:B------:R-:W-:-:S02]  /*137f0*/  PRMT R19, R67, 0x9910, RZ ;  /* 0x0000991043137816 */ /* 0x000fc400000000ff */
[----:B------:R-:W-:Y:S01]  /*13800*/  SHF.R.S32.HI R17, RZ, 0x8, R17 ;  /* 0x00000008ff117819 */ /* 0x000fe20000011411 */
[----:B------:R0:W-:Y:S01]  /*13810*/  @P3 STG.E.U8 desc[UR18][R6.64], R63 ;  /* 0x0000003f06003986 */ /* 0x0001e2000c101112 */
[----:B------:R-:W-:Y:S02]  /*13820*/  LEA.HI.X.SX32 R5, R16, R2, 0x1, P5 ;  /* 0x0000000210057211 */ /* 0x000fe400028f0eff */
[----:B------:R-:W-:Y:S01]  /*13830*/  SHF.R.S32.HI R19, RZ, 0x8, R19 ;  /* 0x00000008ff137819 */ /* 0x000fe20000011413 */
[----:B------:R0:W-:Y:S04]  /*13840*/  @P1 STG.E.U8 desc[UR18][R8.64], R3 ;  /* 0x0000000308001986 */ /* 0x0001e8000c101112 */
[----:B------:R0:W-:Y:S04]  /*13850*/  @P6 STG.E.U8 desc[UR18][R10.64], R65 ;  /* 0x000000410a006986 */ /* 0x0001e8000c101112 */
[----:B------:R0:W-:Y:S04]  /*13860*/  @P4 STG.E.U8 desc[UR18][R12.64], R17 ;  /* 0x000000110c004986 */ /* 0x0001e8000c101112 */
[----:B------:R0:W-:Y:S04]  /*13870*/  @P2 STG.E.U8 desc[UR18][R4.64], R67 ;  /* 0x0000004304002986 */ /* 0x0001e8000c101112 */
[----:B------:R0:W-:Y:S01]  /*13880*/  @P0 STG.E.U8 desc[UR18][R14.64], R19 ;  /* 0x000000130e000986 */ /* 0x0001e2000c101112 */
[----:B------:R-:W-:Y:S06]  /*13890*/  BAR.SYNC.DEFER_BLOCKING 0x0 ;  /* 0x0000000000007b1d */ /* 0x000fec0000010000 */
[----:B------:R-:W-:Y:S05]  /*138a0*/  BRA.U UP0, `(.L_x_13) ;  /* 0x0000000100a07547 */ /* 0x000fea000b800000 */
[----:B------:R-:W1:Y:S01]  /*138b0*/  S2UR UR5, SR_CgaCtaId ;  /* 0x00000000000579c3 */ /* 0x000e620000008800 */
[----:B------:R-:W-:Y:S01]  /*138c0*/  NOP ;  /* 0x0000000000007918 */ /* 0x000fe20000000000 */
[----:B------:R-:W-:Y:S01]  /*138d0*/  UMOV UR4, 0x50 ;  /* 0x0000005000047882 */ /* 0x000fe20000000000 */
[----:B------:R-:W-:Y:S02]  /*138e0*/  IMAD.U32 R0, RZ, RZ, UR17 ;  /* 0x00000011ff007e24 */ /* 0x000fe4000f8e00ff */
[----:B0-----:R-:W-:Y:S02]  /*138f0*/  IMAD.MOV.U32 R3, RZ, RZ, 0xff ;  /* 0x000000ffff037424 */ /* 0x001fe400078e00ff */
[----:B------:R-:W-:Y:S01]  /*13900*/  IMAD.MOV.U32 R7, RZ, RZ, 0x1 ;  /* 0x00000001ff077424 */ /* 0x000fe200078e00ff */
[----:B------:R-:W-:-:S04]  /*13910*/  LOP3.LUT R0, R0, 0xffff, RZ, 0xc0, !PT ;  /* 0x0000ffff00007812 */ /* 0x000fc800078ec0ff */
[----:B------:R-:W-:-:S05]  /*13920*/  SHF.R.U32.HI R0, RZ, 0x5, R0 ;  /* 0x00000005ff007819 */ /* 0x000fca0000011600 */
[----:B------:R-:W-:Y:S01]  /*13930*/  VIADD R2, R0, 0x10 ;  /* 0x0000001000027836 */ /* 0x000fe20000000000 */
[----:B------:R-:W-:Y:S01]  /*13940*/  SHF.L.U32 R0, R3, R0, RZ ;  /* 0x0000000003007219 */ /* 0x000fe200000006ff */
[----:B-1----:R-:W-:-:S03]  /*13950*/  ULEA UR6, UR5, UR4, 0x18 ;  /* 0x0000000405067291 */ /* 0x002fc6000f8ec0ff */
[----:B------:R-:W-:-:S04]  /*13960*/  SHF.L.U32 R3, R7, R2, RZ ;  /* 0x0000000207037219 */ /* 0x000fc800000006ff */
[----:B------:R-:W-:Y:S02]  /*13970*/  LOP3.LUT R0, R3, R0, RZ, 0xfc, !PT ;  /* 0x0000000003007212 */ /* 0x000fe400078efcff */
[----:B------:R-:W0:Y:S02]  /*13980*/  LDS R5, [UR6] ;  /* 0x00000006ff057984 */ /* 0x000e240008000800 */
[C---:B------:R-:W-:Y:S02]  /*13990*/  LOP3.LUT R2, R0.reuse, 0xffff, RZ, 0xc0, !PT ;  /* 0x0000ffff00027812 */ /* 0x040fe400078ec0ff */
[----:B0-----:R-:W-:-:S04]  /*139a0*/  LOP3.LUT R3, R0, 0xffff, R5, 0x80, !PT ;  /* 0x0000ffff00037812 */ /* 0x001fc800078e8005 */
[----:B------:R-:W-:-:S13]  /*139b0*/  ISETP.NE.AND P0, PT, R3, R2, PT ;  /* 0x000000020300720c */ /* 0x000fda0003f05270 */
[----:B------:R-:W-:Y:S05]  /*139c0*/  @P0 BRA `(.L_x_14) ;  /* 0x0000000000500947 */ /* 0x000fea0003800000 */
[----:B------:R-:W-:Y:S02]  /*139d0*/  SHF.R.U32.HI R5, RZ, 0x10, R5 ;  /* 0x00000010ff057819 */ /* 0x000fe40000011605 */
[----:B------:R-:W-:-:S04]  /*139e0*/  SHF.R.U32.HI R2, RZ, 0x10, R0 ;  /* 0x00000010ff027819 */ /* 0x000fc80000011600 */
[----:B------:R-:W-:-:S04]  /*139f0*/  LOP3.LUT R5, R5, R2, RZ, 0xc0, !PT ;  /* 0x0000000205057212 */ /* 0x000fc800078ec0ff */
[----:B------:R-:W-:-:S13]  /*13a00*/  ISETP.NE.AND P0, PT, R5, R2, PT ;  /* 0x000000020500720c */ /* 0x000fda0003f05270 */
[----:B------:R-:W-:Y:S05]  /*13a10*/  @P0 BRA `(.L_x_15) ;  /* 0x0000000000300947 */ /* 0x000fea0003800000 */
[----:B------:R-:W-:Y:S01]  /*13a20*/  R2UR UR4, R0 ;  /* 0x00000000000472ca */ /* 0x000fe200000e0000 */
[----:B------:R-:W-:Y:S01]  /*13a30*/  VOTEU.ANY UR5, UPT, PT ;  /* 0x0000000000057886 */ /* 0x000fe200038e0100 */
[----:B------:R-:W0:Y:S01]  /*13a40*/  S2R R0, SR_LANEID ;  /* 0x0000000000007919 */ /* 0x000e220000000000 */
[----:B------:R-:W-:-:S10]  /*13a50*/  UFLO.U32 UR5, UR5 ;  /* 0x00000005000572bd */ /* 0x000fd400080e0000 */
[----:B------:R-:W-:-:S06]  /*13a60*/  ULOP3.LUT UR4, URZ, UR4, URZ, 0x33, !UPT ;  /* 0x00000004ff047292 */ /* 0x000fcc000f8e33ff */
[----:B------:R-:W-:-:S04]  /*13a70*/  IMAD.U32 R2, RZ, RZ, UR4 ;  /* 0x00000004ff027e24 */ /* 0x000fc8000f8e00ff */
[----:B------:R-:W1:Y:S02]  /*13a80*/  REDUX UR7, R2 ;  /* 0x00000000020773c4 */ /* 0x000e640000000000 */
[----:B------:R2:W-:Y:S01]  /*13a90*/  UTCATOMSWS.AND URZ, UR4 ;  /* 0x0000000400ff79e3 */ /* 0x0005e20008000000 */
[----:B0-----:R-:W-:Y:S01]  /*13aa0*/  ISETP.EQ.U32.AND P0, PT, R0, UR5, PT ;  /* 0x0000000500007c0c */ /* 0x001fe2000bf02070 */
[----:B-1----:R-:W-:-:S12]  /*13ab0*/  IMAD.U32 R0, RZ, RZ, UR7 ;  /* 0x00000007ff007e24 */ /* 0x002fd8000f8e00ff */
[----:B------:R2:W-:Y:S01]  /*13ac0*/  @P0 ATOMS.AND RZ, [UR6], R0 ;  /* 0x00000000ffff098c */ /* 0x0005e2000a800006 */
[----:B------:R-:W-:Y:S05]  /*13ad0*/  BRA `(.L_x_13) ;  /* 0x0000000000147947 */ /* 0x000fea0003800000 */
.L_x_15:
[----:B------:R-:W-:-:S07]  /*13ae0*/  MOV R2, 0x13b00 ;  /* 0x00013b0000027802 */ /* 0x000fce0000000f00 */
[----:B------:R-:W-:Y:S05]  /*13af0*/  CALL.REL.NOINC `($__internal_0_$__cuda_sm10x_tcgen05_guardrail_trap_col_being_dealloced_not_returned_by_alloc) ;  /* 0x00000000002c7944 */ /* 0x000fea0003c00000 */
[----:B------:R-:W-:Y:S05]  /*13b00*/  BRA `(.L_x_13) ;  /* 0x0000000000087947 */ /* 0x000fea0003800000 */
.L_x_14:
[----:B------:R-:W-:-:S07]  /*13b10*/  MOV R2, 0x13b30 ;  /* 0x00013b3000027802 */ /* 0x000fce0000000f00 */
[----:B------:R-:W-:Y:S05]  /*13b20*/  CALL.REL.NOINC `($__internal_2_$__cuda_sm10x_tcgen05_guardrail_trap_unallocated_columns_being_dealloced) ;  /* 0x0000000000387944 */ /* 0x000fea0003c00000 */
.L_x_13:
[----:B------:R-:W-:Y:S01]  /*13b30*/  NOP ;  /* 0x0000000000007918 */ /* 0x000fe20000000000 */
[----:B--2---:R-:W-:Y:S05]  /*13b40*/  EXIT ;  /* 0x000000000000794d */ /* 0x004fea0003800000 */
.L_x_8:
[----:B------:R-:W0:Y:S02]  /*13b50*/  SYNCS.PHASECHK.TRANS64.TRYWAIT P4, [UR13], R109 ;  /* 0x0000006dff0075a7 */ /* 0x000e24000808110d */
[----:B0-----:R-:W-:Y:S05]  /*13b60*/  @!P4 BRA `(.L_x_8) ;  /* 0xfffffffc00f8c947 */ /* 0x001fea000383ffff */
[----:B------:R-:W-:Y:S05]  /*13b70*/  BRA `(.L_x_16) ;  /* 0xffffff3c00447947 */ /* 0x000fea000383ffff */
.L_x_12:
[----:B------:R-:W0:Y:S02]  /*13b80*/  SYNCS.PHASECHK.TRANS64.TRYWAIT P4, [UR13], R10 ;  /* 0x0000000aff0075a7 */ /* 0x000e24000808110d */
[----:B0-----:R-:W-:Y:S05]  /*13b90*/  @!P4 BRA `(.L_x_12) ;  /* 0xfffffffc00f8c947 */ /* 0x001fea000383ffff */
[----:B------:R-:W-:Y:S05]  /*13ba0*/  BRA `(.L_x_11) ;  /* 0xffffff6800c07947 */ /* 0x000fea000383ffff */
        .weak           $__internal_0_$__cuda_sm10x_tcgen05_guardrail_trap_col_being_dealloced_not_returned_by_alloc
        .type           $__internal_0_$__cuda_sm10x_tcgen05_guardrail_trap_col_being_dealloced_not_returned_by_alloc,@function
        .size           $__internal_0_$__cuda_sm10x_tcgen05_guardrail_trap_col_being_dealloced_not_returned_by_alloc,($__internal_1_$__cuda_sm10x_tcgen05_guardrail_trap_phase_invalid_during_alloc - $__internal_0_$__cuda_sm10x_tcgen05_guardrail_trap_col_being_dealloced_not_returned_by_alloc)
$__internal_0_$__cuda_sm10x_tcgen05_guardrail_trap_col_being_dealloced_not_returned_by_alloc:
[----:B------:R-:W-:Y:S05]  /*13bb0*/  BPT.TRAP 0x1 ;  /* 0x000000040000795c */ /* 0x000fea0000300000 */
[----:B------:R-:W-:-:S04]  /*13bc0*/  IMAD.MOV.U32 R3, RZ, RZ, 0x0 ;  /* 0x00000000ff037424 */ /* 0x000fc800078e00ff */
[----:B------:R-:W-:Y:S05]  /*13bd0*/  RET.REL.NODEC R2 `(matmul_kernel) ;  /* 0xfffffec402087950 */ /* 0x000fea0003c3ffff */
        .weak           $__internal_1_$__cuda_sm10x_tcgen05_guardrail_trap_phase_invalid_during_alloc
        .type           $__internal_1_$__cuda_sm10x_tcgen05_guardrail_trap_phase_invalid_during_alloc,@function
        .size           $__internal_1_$__cuda_sm10x_tcgen05_guardrail_trap_phase_invalid_during_alloc,($__internal_2_$__cuda_sm10x_tcgen05_guardrail_trap_unallocated_columns_being_dealloced - $__internal_1_$__cuda_sm10x_tcgen05_guardrail_trap_phase_invalid_during_alloc)
$__internal_1_$__cuda_sm10x_tcgen05_guardrail_trap_phase_invalid_during_alloc:
[----:B------:R-:W-:Y:S05]  /*13be0*/  BPT.TRAP 0x1 ;  /* 0x000000040000795c */ /* 0x000fea0000300000 */
[----:B------:R-:W-:-:S04]  /*13bf0*/  IMAD.MOV.U32 R3, RZ, RZ, 0x0 ;  /* 0x00000000ff037424 */ /* 0x000fc800078e00ff */
[----:B------:R-:W-:Y:S05]  /*13c00*/  RET.REL.NODEC R2 `(matmul_kernel) ;  /* 0xfffffec002fc7950 */ /* 0x000fea0003c3ffff */
        .weak           $__internal_2_$__cuda_sm10x_tcgen05_guardrail_trap_unallocated_columns_being_dealloced
        .type           $__internal_2_$__cuda_sm10x_tcgen05_guardrail_trap_unallocated_columns_being_dealloced,@function
        .size           $__internal_2_$__cuda_sm10x_tcgen05_guardrail_trap_unallocated_columns_being_dealloced,(.L_x_20 - $__internal_2_$__cuda_sm10x_tcgen05_guardrail_trap_unallocated_columns_being_dealloced)
$__internal_2_$__cuda_sm10x_tcgen05_guardrail_trap_unallocated_columns_being_dealloced:
[----:B------:R-:W-:Y:S05]  /*13c10*/  BPT.TRAP 0x1 ;  /* 0x000000040000795c */ /* 0x000fea0000300000 */
[----:B------:R-:W-:-:S04]  /*13c20*/  IMAD.MOV.U32 R3, RZ, RZ, 0x0 ;  /* 0x00000000ff037424 */ /* 0x000fc800078e00ff */
[----:B------:R-:W-:Y:S05]  /*13c30*/  RET.REL.NODEC R2 `(matmul_kernel) ;  /* 0xfffffec002f07950 */ /* 0x000fea0003c3ffff */
.L_x_17:
[----:B------:R-:W-:-:S00]  /*13c40*/  BRA `(.L_x_17) ;  /* 0xfffffffc00fc7947 */ /* 0x000fc0000383ffff */
[----:B------:R-:W-:-:S00]  /*13c50*/  NOP ;  /* 0x0000000000007918 */ /* 0x000fc00000000000 */
        /* <DEDUP_REMOVED lines=10> */
.L_x_20:


//--------------------- .nv.shared.matmul_kernel  --------------------------
	.section	.nv.shared.matmul_kernel,"aw",@nobits
	.sectionflags	@""
	.align	16
	.zero		1024


//--------------------- .nv.shared.reserved.0     --------------------------
	.section	.nv.shared.reserved.0,"aw",@nobits
	.align	8
	.weak		__nv_reservedSMEM_offset_0_alias
	.size		__nv_reservedSMEM_offset_0_alias, 0, 64
	.other		__nv_reservedSMEM_offset_0_alias,@"STO_CUDA_RESERVED_SHARED STV_DEFAULT"
__nv_reservedSMEM_offset_0_alias:
	.zero		0
.nv.shared.reserved.0:
	.zero		64
	.weak		__nv_reservedSMEM_allocation_phase
	.type		__nv_reservedSMEM_allocation_phase,@object
	.size		__nv_reservedSMEM_allocation_phase,(.L_0 - __nv_reservedSMEM_allocation_phase)
__nv_reservedSMEM_allocation_phase:
	.zero		1
.L_0:
	.zero		7
	.weak		__nv_reservedSMEM_devtool_atexit_pc
	.type		__nv_reservedSMEM_devtool_atexit_pc,@object
	.size		__nv_reservedSMEM_devtool_atexit_pc,(__nv_reservedSMEM_allocation_mask - __nv_reservedSMEM_devtool_atexit_pc)
__nv_reservedSMEM_devtool_atexit_pc:
	.zero		8
	.weak		__nv_reservedSMEM_allocation_mask
	.type		__nv_reservedSMEM_allocation_mask,@object
	.size		__nv_reservedSMEM_allocation_mask,(.L_2 - __nv_reservedSMEM_allocation_mask)
__nv_reservedSMEM_allocation_mask:
	.zero		4
.L_2:


//--------------------- .nv.constant0.matmul_kernel --------------------------
	.section	.nv.constant0.matmul_kernel,"a",@progbits
	.sectionflags	@""
	.align	4
.nv.constant0.matmul_kernel:
	.zero		976


//--------------------- SYMBOLS --------------------------

	.type		.nv.reservedSmem.offset0,@object
	.size		.nv.reservedSmem.offset0,0x4
	.type		.nv.reservedSmem.cap,@object
	.size		.nv.reservedSmem.cap,0x4
